def attn_fwd(
    Q,
    K,
    V,
    Out,
    Lse,
    sm_scale,
    stride_qz,
    stride_qh,
    stride_qm,
    stride_qk,
    stride_kz,
    stride_kh,
    stride_kn,
    stride_kk,
    stride_vz,
    stride_vh,
    stride_vn,
    stride_vk,
    stride_oz,
    stride_oh,
    stride_om,
    stride_ok,
    seqlen_q,
    seqlen_k,
    BLOCK_M: tl.constexpr,
    BLOCK_N: tl.constexpr,
    HEAD_DIM: tl.constexpr,
    CAUSAL: tl.constexpr,
):
    start_m = tl.program_id(0)
    off_hz = tl.program_id(1)
    q_off = off_hz * stride_qh
    k_off = off_hz * stride_kh
    v_off = off_hz * stride_vh
    offs_m = start_m * BLOCK_M + tl.arange(0, BLOCK_M)
    offs_d = tl.arange(0, HEAD_DIM)
    offs_n = tl.arange(0, BLOCK_N)
    q_ptrs = Q + q_off + offs_m[:, None] * stride_qm + offs_d[None, :] * stride_qk
    k_ptrs = K + k_off + offs_d[:, None] * stride_kk + offs_n[None, :] * stride_kn
    v_ptrs = V + v_off + offs_n[:, None] * stride_vn + offs_d[None, :] * stride_vk
    m_i = tl.full([BLOCK_M], float("-inf"), dtype=tl.float32)
    l_i = tl.zeros([BLOCK_M], dtype=tl.float32) + 1.0
    acc = tl.zeros([BLOCK_M, HEAD_DIM], dtype=tl.float32)
    q = tl.load(q_ptrs)
    acc, l_i, m_i = _attn_fwd_inner(
        acc,
        l_i,
        m_i,
        q,
        k_ptrs,
        v_ptrs,
        sm_scale,
        stride_kn,
        stride_vn,
        start_m,
        seqlen_k,
        BLOCK_M,
        BLOCK_N,
        HEAD_DIM,
        CAUSAL,
    )
    acc = acc / l_i[:, None]
    lse = m_i + tl.math.log2(l_i) / 1.4426950408889634
    o_ptrs = (
        Out
        + off_hz * stride_oh
        + offs_m[:, None] * stride_om
        + offs_d[None, :] * stride_ok
    )
    tl.store(o_ptrs, acc.to(Out.dtype.element_ty))
    tl.store(Lse + off_hz * seqlen_q + offs_m, lse)

# config = {"BLOCK_M": 128, "BLOCK_N": 128, "HEAD_DIM": 128, "arch": "sm_100", "causal": true, "dtype": "bf16", "num_stages": 2, "num_warps": 4}
# arch = sm_100


// ===== COMPILED SASS (sm_100a) =====

	.target	sm_100a

	.elftype	@"ET_EXEC"


//--------------------- .note.nv.tkinfo           --------------------------
	.section	.note.nv.tkinfo,"",@"SHT_NOTE"
	.sectionflags	@"SHF_NOTE_NV_TKINFO"
	.tkinfo
        /*0018*/ 	.word	0x00000081
        /*0030*/ 	.string	""
        /*0030*/ 	.string	"ptxas-blackwell"
        /*0030*/ 	.string	"Cuda compilation tools, release 12.9, V12.9.86"
        /*0030*/ 	.string	"Build cuda_12.9.r12.9/compiler.36037853_0"
        /*0030*/ 	.string	"-v  -suppress-debug-info  -lineinfo  -arch sm_100a "



//--------------------- .note.nv.cuver            --------------------------
	.section	.note.nv.cuver,"",@"SHT_NOTE"
	.sectionflags	@"SHF_NOTE_NV_CUVER"
        /*0018*/ 	.short	0x0001
        /*001a*/ 	.short	0x0064
        /*001c*/ 	.short	0x0001
        /*001e*/ 	.short	0x0000
        /*0020*/ 	.short	0x0001
        /*0022*/ 	.short	0x0000


//--------------------- .nv.info                  --------------------------
	.section	.nv.info,"",@"SHT_CUDA_INFO"
	.align	4


	//----- nvinfo : EIATTR_REGCOUNT
	.align		4
        /*0000*/ 	.byte	0x04, 0x2f
        /*0002*/ 	.short	(.L_5 - .L_4)
	.align		4
.L_4:
        /*0004*/ 	.word	index@(attn_fwd)
        /*0008*/ 	.word	0x000000ff


	//----- nvinfo : EIATTR_FRAME_SIZE
	.align		4
.L_5:
        /*000c*/ 	.byte	0x04, 0x11
        /*000e*/ 	.short	(.L_7 - .L_6)
	.align		4
.L_6:
        /*0010*/ 	.word	index@($__internal_2_$__cuda_sm10x_tcgen05_guardrail_trap_unallocated_columns_being_dealloced)
        /*0014*/ 	.word	0x00000a08


	//----- nvinfo : EIATTR_FRAME_SIZE
	.align		4
.L_7:
        /*0018*/ 	.byte	0x04, 0x11
        /*001a*/ 	.short	(.L_9 - .L_8)
	.align		4
.L_8:
        /*001c*/ 	.word	index@($__internal_1_$__cuda_sm10x_tcgen05_guardrail_trap_phase_invalid_during_alloc)
        /*0020*/ 	.word	0x00000a08


	//----- nvinfo : EIATTR_FRAME_SIZE
	.align		4
.L_9:
        /*0024*/ 	.byte	0x04, 0x11
        /*0026*/ 	.short	(.L_11 - .L_10)
	.align		4
.L_10:
        /*0028*/ 	.word	index@($__internal_0_$__cuda_sm10x_tcgen05_guardrail_trap_col_being_dealloced_not_returned_by_alloc)
        /*002c*/ 	.word	0x00000a08


	//----- nvinfo : EIATTR_FRAME_SIZE
	.align		4
.L_11:
        /*0030*/ 	.byte	0x04, 0x11
        /*0032*/ 	.short	(.L_13 - .L_12)
	.align		4
.L_12:
        /*0034*/ 	.word	index@(attn_fwd)
        /*0038*/ 	.word	0x00000a08


	//----- nvinfo : EIATTR_MIN_STACK_SIZE
	.align		4
.L_13:
        /*003c*/ 	.byte	0x04, 0x12
        /*003e*/ 	.short	(.L_15 - .L_14)
	.align		4
.L_14:
        /*0040*/ 	.word	index@(attn_fwd)
        /*0044*/ 	.word	0x00000a08
.L_15:


//--------------------- .nv.info.attn_fwd         --------------------------
	.section	.nv.info.attn_fwd,"",@"SHT_CUDA_INFO"
	.sectionflags	@""
	.align	4


	//----- nvinfo : EIATTR_CUDA_API_VERSION
	.align		4
        /*0000*/ 	.byte	0x04, 0x37
        /*0002*/ 	.short	(.L_17 - .L_16)
.L_16:
        /*0004*/ 	.word	0x00000081


	//----- nvinfo : EIATTR_KPARAM_INFO
	.align		4
.L_17:
        /*0008*/ 	.byte	0x04, 0x17
        /*000a*/ 	.short	(.L_19 - .L_18)
.L_18:
        /*000c*/ 	.word	0x00000000
        /*0010*/ 	.short	0x0019
        /*0012*/ 	.short	0x0080
        /*0014*/ 	.byte	0x00, 0xf4, 0x21, 0x00


	//----- nvinfo : EIATTR_KPARAM_INFO
	.align		4
.L_19:
        /*0018*/ 	.byte	0x04, 0x17
        /*001a*/ 	.short	(.L_21 - .L_20)
.L_20:
        /*001c*/ 	.word	0x00000000
        /*0020*/ 	.short	0x0018
        /*0022*/ 	.short	0x0078
        /*0024*/ 	.byte	0x00, 0xf4, 0x21, 0x00


	//----- nvinfo : EIATTR_KPARAM_INFO
	.align		4
.L_21:
        /*0028*/ 	.byte	0x04, 0x17
        /*002a*/ 	.short	(.L_23 - .L_22)
.L_22:
        /*002c*/ 	.word	0x00000000
        /*0030*/ 	.short	0x0017
        /*0032*/ 	.short	0x0070
        /*0034*/ 	.byte	0x00, 0xf0, 0x11, 0x00


	//----- nvinfo : EIATTR_KPARAM_INFO
	.align		4
.L_23:
        /*0038*/ 	.byte	0x04, 0x17
        /*003a*/ 	.short	(.L_25 - .L_24)
.L_24:
        /*003c*/ 	.word	0x00000000
        /*0040*/ 	.short	0x0016
        /*0042*/ 	.short	0x006c
        /*0044*/ 	.byte	0x00, 0xf0, 0x11, 0x00


	//----- nvinfo : EIATTR_KPARAM_INFO
	.align		4
.L_25:
        /*0048*/ 	.byte	0x04, 0x17
        /*004a*/ 	.short	(.L_27 - .L_26)
.L_26:
        /*004c*/ 	.word	0x00000000
        /*0050*/ 	.short	0x0015
        /*0052*/ 	.short	0x0068
        /*0054*/ 	.byte	0x00, 0xf0, 0x11, 0x00


	//----- nvinfo : EIATTR_KPARAM_INFO
	.align		4
.L_27:
        /*0058*/ 	.byte	0x04, 0x17
        /*005a*/ 	.short	(.L_29 - .L_28)
.L_28:
        /*005c*/ 	.word	0x00000000
        /*0060*/ 	.short	0x0014
        /*0062*/ 	.short	0x0064
        /*0064*/ 	.byte	0x00, 0xf0, 0x11, 0x00


	//----- nvinfo : EIATTR_KPARAM_INFO
	.align		4
.L_29:
        /*0068*/ 	.byte	0x04, 0x17
        /*006a*/ 	.short	(.L_31 - .L_30)
.L_30:
        /*006c*/ 	.word	0x00000000
        /*0070*/ 	.short	0x0013
        /*0072*/ 	.short	0x0060
        /*0074*/ 	.byte	0x00, 0xf0, 0x11, 0x00


	//----- nvinfo : EIATTR_KPARAM_INFO
	.align		4
.L_31:
        /*0078*/ 	.byte	0x04, 0x17
        /*007a*/ 	.short	(.L_33 - .L_32)
.L_32:
        /*007c*/ 	.word	0x00000000
        /*0080*/ 	.short	0x0012
        /*0082*/ 	.short	0x005c
        /*0084*/ 	.byte	0x00, 0xf0, 0x11, 0x00


	//----- nvinfo : EIATTR_KPARAM_INFO
	.align		4
.L_33:
        /*0088*/ 	.byte	0x04, 0x17
        /*008a*/ 	.short	(.L_35 - .L_34)
.L_34:
        /*008c*/ 	.word	0x00000000
        /*0090*/ 	.short	0x0011
        /*0092*/ 	.short	0x0058
        /*0094*/ 	.byte	0x00, 0xf0, 0x11, 0x00


	//----- nvinfo : EIATTR_KPARAM_INFO
	.align		4
.L_35:
        /*0098*/ 	.byte	0x04, 0x17
        /*009a*/ 	.short	(.L_37 - .L_36)
.L_36:
        /*009c*/ 	.word	0x00000000
        /*00a0*/ 	.short	0x0010
        /*00a2*/ 	.short	0x0054
        /*00a4*/ 	.byte	0x00, 0xf0, 0x11, 0x00


	//----- nvinfo : EIATTR_KPARAM_INFO
	.align		4
.L_37:
        /*00a8*/ 	.byte	0x04, 0x17
        /*00aa*/ 	.short	(.L_39 - .L_38)
.L_38:
        /*00ac*/ 	.word	0x00000000
        /*00b0*/ 	.short	0x000f
        /*00b2*/ 	.short	0x0050
        /*00b4*/ 	.byte	0x00, 0xf0, 0x11, 0x00


	//----- nvinfo : EIATTR_KPARAM_INFO
	.align		4
.L_39:
        /*00b8*/ 	.byte	0x04, 0x17
        /*00ba*/ 	.short	(.L_41 - .L_40)
.L_40:
        /*00bc*/ 	.word	0x00000000
        /*00c0*/ 	.short	0x000e
        /*00c2*/ 	.short	0x004c
        /*00c4*/ 	.byte	0x00, 0xf0, 0x11, 0x00


	//----- nvinfo : EIATTR_KPARAM_INFO
	.align		4
.L_41:
        /*00c8*/ 	.byte	0x04, 0x17
        /*00ca*/ 	.short	(.L_43 - .L_42)
.L_42:
        /*00cc*/ 	.word	0x00000000
        /*00d0*/ 	.short	0x000d
        /*00d2*/ 	.short	0x0048
        /*00d4*/ 	.byte	0x00, 0xf0, 0x11, 0x00


	//----- nvinfo : EIATTR_KPARAM_INFO
	.align		4
.L_43:
        /*00d8*/ 	.byte	0x04, 0x17
        /*00da*/ 	.short	(.L_45 - .L_44)
.L_44:
        /*00dc*/ 	.word	0x00000000
        /*00e0*/ 	.short	0x000c
        /*00e2*/ 	.short	0x0044
        /*00e4*/ 	.byte	0x00, 0xf0, 0x11, 0x00


	//----- nvinfo : EIATTR_KPARAM_INFO
	.align		4
.L_45:
        /*00e8*/ 	.byte	0x04, 0x17
        /*00ea*/ 	.short	(.L_47 - .L_46)
.L_46:
        /*00ec*/ 	.word	0x00000000
        /*00f0*/ 	.short	0x000b
        /*00f2*/ 	.short	0x0040
        /*00f4*/ 	.byte	0x00, 0xf0, 0x11, 0x00


	//----- nvinfo : EIATTR_KPARAM_INFO
	.align		4
.L_47:
        /*00f8*/ 	.byte	0x04, 0x17
        /*00fa*/ 	.short	(.L_49 - .L_48)
.L_48:
        /*00fc*/ 	.word	0x00000000
        /*0100*/ 	.short	0x000a
        /*0102*/ 	.short	0x003c
        /*0104*/ 	.byte	0x00, 0xf0, 0x11, 0x00


	//----- nvinfo : EIATTR_KPARAM_INFO
	.align		4
.L_49:
        /*0108*/ 	.byte	0x04, 0x17
        /*010a*/ 	.short	(.L_51 - .L_50)
.L_50:
        /*010c*/ 	.word	0x00000000
        /*0110*/ 	.short	0x0009
        /*0112*/ 	.short	0x0038
        /*0114*/ 	.byte	0x00, 0xf0, 0x11, 0x00


	//----- nvinfo : EIATTR_KPARAM_INFO
	.align		4
.L_51:
        /*0118*/ 	.byte	0x04, 0x17
        /*011a*/ 	.short	(.L_53 - .L_52)
.L_52:
        /*011c*/ 	.word	0x00000000
        /*0120*/ 	.short	0x0008
        /*0122*/ 	.short	0x0034
        /*0124*/ 	.byte	0x00, 0xf0, 0x11, 0x00


	//----- nvinfo : EIATTR_KPARAM_INFO
	.align		4
.L_53:
        /*0128*/ 	.byte	0x04, 0x17
        /*012a*/ 	.short	(.L_55 - .L_54)
.L_54:
        /*012c*/ 	.word	0x00000000
        /*0130*/ 	.short	0x0007
        /*0132*/ 	.short	0x0030
        /*0134*/ 	.byte	0x00, 0xf0, 0x11, 0x00


	//----- nvinfo : EIATTR_KPARAM_INFO
	.align		4
.L_55:
        /*0138*/ 	.byte	0x04, 0x17
        /*013a*/ 	.short	(.L_57 - .L_56)
.L_56:
        /*013c*/ 	.word	0x00000000
        /*0140*/ 	.short	0x0006
        /*0142*/ 	.short	0x002c
        /*0144*/ 	.byte	0x00, 0xf0, 0x11, 0x00


	//----- nvinfo : EIATTR_KPARAM_INFO
	.align		4
.L_57:
        /*0148*/ 	.byte	0x04, 0x17
        /*014a*/ 	.short	(.L_59 - .L_58)
.L_58:
        /*014c*/ 	.word	0x00000000
        /*0150*/ 	.short	0x0005
        /*0152*/ 	.short	0x0028
        /*0154*/ 	.byte	0x00, 0xf0, 0x11, 0x00


	//----- nvinfo : EIATTR_KPARAM_INFO
	.align		4
.L_59:
        /*0158*/ 	.byte	0x04, 0x17
        /*015a*/ 	.short	(.L_61 - .L_60)
.L_60:
        /*015c*/ 	.word	0x00000000
        /*0160*/ 	.short	0x0004
        /*0162*/ 	.short	0x0020
        /*0164*/ 	.byte	0x00, 0xf4, 0x21, 0x00


	//----- nvinfo : EIATTR_KPARAM_INFO
	.align		4
.L_61:
        /*0168*/ 	.byte	0x04, 0x17
        /*016a*/ 	.short	(.L_63 - .L_62)
.L_62:
        /*016c*/ 	.word	0x00000000
        /*0170*/ 	.short	0x0003
        /*0172*/ 	.short	0x0018
        /*0174*/ 	.byte	0x00, 0xf4, 0x21, 0x00


	//----- nvinfo : EIATTR_KPARAM_INFO
	.align		4
.L_63:
        /*0178*/ 	.byte	0x04, 0x17
        /*017a*/ 	.short	(.L_65 - .L_64)
.L_64:
        /*017c*/ 	.word	0x00000000
        /*0180*/ 	.short	0x0002
        /*0182*/ 	.short	0x0010
        /*0184*/ 	.byte	0x00, 0xf4, 0x21, 0x00


	//----- nvinfo : EIATTR_KPARAM_INFO
	.align		4
.L_65:
        /*0188*/ 	.byte	0x04, 0x17
        /*018a*/ 	.short	(.L_67 - .L_66)
.L_66:
        /*018c*/ 	.word	0x00000000
        /*0190*/ 	.short	0x0001
        /*0192*/ 	.short	0x0008
        /*0194*/ 	.byte	0x00, 0xf4, 0x21, 0x00


	//----- nvinfo : EIATTR_KPARAM_INFO
	.align		4
.L_67:
        /*0198*/ 	.byte	0x04, 0x17
        /*019a*/ 	.short	(.L_69 - .L_68)
.L_68:
        /*019c*/ 	.word	0x00000000
        /*01a0*/ 	.short	0x0000
        /*01a2*/ 	.short	0x0000
        /*01a4*/ 	.byte	0x00, 0xf4, 0x21, 0x00


	//----- nvinfo : EIATTR_AT_ENTRY_FRAGMENTS
	.align		4
.L_69:
        /*01a8*/ 	.byte	0x04, 0x4f
        /*01aa*/ 	.short	(.L_71 - .L_70)


	//   ....[0]....
.L_70:
        /*01ac*/ 	.word	0x00000004


	//----- nvinfo : EIATTR_RESERVED_SMEM_USED
	.align		4
.L_71:
        /*01b0*/ 	.byte	0x01, 0x41
	.zero		2


	//----- nvinfo : EIATTR_SPARSE_MMA_MASK
	.align		4
        /*01b4*/ 	.byte	0x03, 0x50
        /*01b6*/ 	.short	0x0000


	//----- nvinfo : EIATTR_TCGEN05_1CTA_USED
	.align		4
        /*01b8*/ 	.byte	0x01, 0x51
	.zero		2


	//----- nvinfo : EIATTR_MAXREG_COUNT
	.align		4
        /*01bc*/ 	.byte	0x03, 0x1b
        /*01be*/ 	.short	0x00ff


	//----- nvinfo : EIATTR_NUM_BARRIERS
	.align		4
        /*01c0*/ 	.byte	0x02, 0x4c
        /*01c2*/ 	.byte	0x01
	.zero		1


	//----- nvinfo : EIATTR_ANNOTATIONS
	.align		4
        /*01c4*/ 	.byte	0x04, 0x55
        /*01c6*/ 	.short	(.L_73 - .L_72)


	//   ....[0]....
.L_72:
        /*01c8*/ 	.word	0x00000001
        /*01cc*/ 	.byte	0x00, 0x09, 0x00, 0x00, 0x01, 0x00, 0x00, 0x00, 0xe0, 0x0a, 0x00, 0x00, 0x01, 0x00, 0x00, 0x00
        /* <DEDUP_REMOVED lines=404> */
        /*1b1c*/ 	.byte	0x90, 0xec, 0x01, 0x00


	//----- nvinfo : EIATTR_INT_WARP_WIDE_INSTR_OFFSETS
	.align		4
.L_73:
        /*1b20*/ 	.byte	0x04, 0x31
        /*1b22*/ 	.short	(.L_75 - .L_74)


	//   ....[0]....
.L_74:
        /*1b24*/ 	.word	0x00002f90


	//   ....[1]....
        /*1b28*/ 	.word	0x00002fa0


	//   ....[2]....
        /*1b2c*/ 	.word	0x00005570


	//   ....[3]....
        /*1b30*/ 	.word	0x00007c60


	//   ....[4]....
        /*1b34*/ 	.word	0x00015cd0


	//   ....[5]....
        /*1b38*/ 	.word	0x000236a0


	//   ....[6]....
        /*1b3c*/ 	.word	0x000236f0


	//----- nvinfo : EIATTR_COOP_GROUP_MASK_REGIDS
	.align		4
.L_75:
        /*1b40*/ 	.byte	0x04, 0x29
        /*1b42*/ 	.short	(.L_77 - .L_76)


	//   ....[0]....
.L_76:
        /*1b44*/ 	.word	0xffffffff


	//   ....[1]....
        /*1b48*/ 	.word	0xffffffff


	//   ....[2]....
        /*1b4c*/ 	.word	0xffffffff


	//   ....[3]....
        /*1b50*/ 	.word	0xffffffff


	//----- nvinfo : EIATTR_COOP_GROUP_INSTR_OFFSETS
	.align		4
.L_77:
        /*1b54*/ 	.byte	0x04, 0x28
        /*1b56*/ 	.short	(.L_79 - .L_78)


	//   ....[0]....
.L_78:
        /*1b58*/ 	.word	0x00000070


	//   ....[1]....
        /*1b5c*/ 	.word	0x00000330


	//   ....[2]....
        /*1b60*/ 	.word	0x00023530


	//   ....[3]....
        /*1b64*/ 	.word	0x000237a0


	//----- nvinfo : EIATTR_VRC_CTA_INIT_COUNT
	.align		4
.L_79:
        /*1b68*/ 	.byte	0x02, 0x4a
        /*1b6a*/ 	.byte	0x80
	.zero		1


	//----- nvinfo : EIATTR_MBARRIER_INSTR_OFFSETS
	.align		4
        /*1b6c*/ 	.byte	0x04, 0x39
        /*1b6e*/ 	.short	(.L_81 - .L_80)


	//   ....[0]....
.L_80:
        /*1b70*/ 	.word	0x00004220
        /*1b74*/ 	.word	0x000000ff
        /*1b78*/ 	.word	0x00000000
        /*1b7c*/ 	.short	0x0100
        /*1b7e*/ 	.byte	0x0b
	.zero		1


	//   ....[1]....
        /*1b80*/ 	.word	0x000057e0
        /*1b84*/ 	.word	0x000000ff
        /*1b88*/ 	.word	0x00020008
        /*1b8c*/ 	.short	0x0100
        /*1b8e*/ 	.byte	0x07
	.zero		1


	//   ....[2]....
        /*1b90*/ 	.word	0x00008630
        /*1b94*/ 	.word	0x000000ff
        /*1b98*/ 	.word	0x00010000
        /*1b9c*/ 	.short	0x0100
        /*1b9e*/ 	.byte	0x07
	.zero		1


	//   ....[3]....
        /*1ba0*/ 	.word	0x00008a00
        /*1ba4*/ 	.word	0x000000ff
        /*1ba8*/ 	.word	0x00010000
        /*1bac*/ 	.short	0x010a
        /*1bae*/ 	.byte	0x07
	.zero		1


	//   ....[4]....
        /*1bb0*/ 	.word	0x00008ae0
        /*1bb4*/ 	.word	0x000000ff
        /*1bb8*/ 	.word	0x00010000
        /*1bbc*/ 	.short	0x0108
        /*1bbe*/ 	.byte	0x07
	.zero		1


	//   ....[5]....
        /*1bc0*/ 	.word	0x00015db0
        /*1bc4*/ 	.word	0x000000ff
        /*1bc8*/ 	.word	0x00020010
        /*1bcc*/ 	.short	0x0100
        /*1bce*/ 	.byte	0x07
	.zero		1


	//   ....[6]....
        /*1bd0*/ 	.word	0x00016180
        /*1bd4*/ 	.word	0x000000ff
        /*1bd8*/ 	.word	0x00020010
        /*1bdc*/ 	.short	0x010a
        /*1bde*/ 	.byte	0x07
	.zero		1


	//   ....[7]....
        /*1be0*/ 	.word	0x00019da0
        /*1be4*/ 	.word	0x000000ff
        /*1be8*/ 	.word	0x00020010
        /*1bec*/ 	.short	0x0108
        /*1bee*/ 	.byte	0x07
	.zero		1


	//   ....[8]....
        /*1bf0*/ 	.word	0x00019e50
        /*1bf4*/ 	.word	0x000000ff
        /*1bf8*/ 	.word	0x00000000
        /*1bfc*/ 	.short	0x010a
        /*1bfe*/ 	.byte	0x0b
	.zero		1


	//   ....[9]....
        /*1c00*/ 	.word	0x0001ee30
        /*1c04*/ 	.word	0x000000ff
        /*1c08*/ 	.word	0x00000000
        /*1c0c*/ 	.short	0x010a
        /*1c0e*/ 	.byte	0x0b
	.zero		1


	//   ....[10]....
        /*1c10*/ 	.word	0x0001f080
        /*1c14*/ 	.word	0x000000ff
        /*1c18*/ 	.word	0x00020000
        /*1c1c*/ 	.short	0x0108
        /*1c1e*/ 	.byte	0x07
	.zero		1


	//   ....[11]....
        /*1c20*/ 	.word	0x0001f1d0
        /*1c24*/ 	.word	0x000000ff
        /*1c28*/ 	.word	0x00020008
        /*1c2c*/ 	.short	0x0108
        /*1c2e*/ 	.byte	0x07
	.zero		1


	//   ....[12]....
        /*1c30*/ 	.word	0x000237c0
        /*1c34*/ 	.word	0x000000ff
        /*1c38*/ 	.word	0x00010000
        /*1c3c*/ 	.short	0x010a
        /*1c3e*/ 	.byte	0x07
	.zero		1


	//   ....[13]....
        /*1c40*/ 	.word	0x000237f0
        /*1c44*/ 	.word	0x000000ff
        /*1c48*/ 	.word	0x00020010
        /*1c4c*/ 	.short	0x010a
        /*1c4e*/ 	.byte	0x07
	.zero		1


	//   ....[14]....
        /*1c50*/ 	.word	0x00023830
        /*1c54*/ 	.word	0x000000ff
        /*1c58*/ 	.word	0x00000000
        /*1c5c*/ 	.short	0x010a
        /*1c5e*/ 	.byte	0x0b
	.zero		1


	//   ....[15]....
        /*1c60*/ 	.word	0x00023860
        /*1c64*/ 	.word	0x000000ff
        /*1c68*/ 	.word	0x00000000
        /*1c6c*/ 	.short	0x010a
        /*1c6e*/ 	.byte	0x0b
	.zero		1


	//----- nvinfo : EIATTR_NUM_MBARRIERS
	.align		4
.L_81:
        /*1c70*/ 	.byte	0x03, 0x38
        /*1c72*/ 	.short	0xffff


	//----- nvinfo : EIATTR_EXIT_INSTR_OFFSETS
	.align		4
        /*1c74*/ 	.byte	0x04, 0x1c
        /*1c76*/ 	.short	(.L_83 - .L_82)


	//   ....[0]....
.L_82:
        /*1c78*/ 	.word	0x000237b0


	//----- nvinfo : EIATTR_REQNTID
	.align		4
.L_83:
        /*1c7c*/ 	.byte	0x04, 0x10
        /*1c7e*/ 	.short	(.L_85 - .L_84)
.L_84:
        /*1c80*/ 	.word	0x00000080
        /*1c84*/ 	.word	0x00000001
        /*1c88*/ 	.word	0x00000001


	//----- nvinfo : EIATTR_CRS_STACK_SIZE
	.align		4
.L_85:
        /*1c8c*/ 	.byte	0x04, 0x1e
        /*1c8e*/ 	.short	(.L_87 - .L_86)
.L_86:
        /*1c90*/ 	.word	0x00000000


	//----- nvinfo : EIATTR_CBANK_PARAM_SIZE
	.align		4
.L_87:
        /*1c94*/ 	.byte	0x03, 0x19
        /*1c96*/ 	.short	0x0088


	//----- nvinfo : EIATTR_PARAM_CBANK
	.align		4
        /*1c98*/ 	.byte	0x04, 0x0a
        /*1c9a*/ 	.short	(.L_89 - .L_88)
	.align		4
.L_88:
        /*1c9c*/ 	.word	index@(.nv.constant0.attn_fwd)
        /*1ca0*/ 	.short	0x0380
        /*1ca2*/ 	.short	0x0088


	//----- nvinfo : EIATTR_SW_WAR
	.align		4
.L_89:
        /*1ca4*/ 	.byte	0x04, 0x36
        /*1ca6*/ 	.short	(.L_91 - .L_90)
.L_90:
        /*1ca8*/ 	.word	0x00000008
.L_91:


//--------------------- .nv.compat                --------------------------
	.section	.nv.compat,"",@"SHT_CUDA_COMPAT_INFO"
	.align	4
        /*0000*/ 	.byte	0x02, 0x02, 0x02, 0x00, 0x02, 0x05, 0x05, 0x00, 0x02, 0x03, 0x00, 0x00, 0x02, 0x06, 0x01, 0x00


//--------------------- .nv.callgraph             --------------------------
	.section	.nv.callgraph,"",@"SHT_CUDA_CALLGRAPH"
	.align	4
	.sectionentsize	8
	.align		4
        /*0000*/ 	.word	0x00000000
	.align		4
        /*0004*/ 	.word	0xffffffff
	.align		4
        /*0008*/ 	.word	0x00000000
	.align		4
        /*000c*/ 	.word	0xfffffffe
	.align		4
        /*0010*/ 	.word	0x00000000
	.align		4
        /*0014*/ 	.word	0xfffffffd
	.align		4
        /*0018*/ 	.word	0x00000000
	.align		4
        /*001c*/ 	.word	0xfffffffc


//--------------------- .nv.constant4             --------------------------
	.section	.nv.constant4,"a",@progbits
	.align	8
	.align		8
.nv.constant4:
        /*0000*/ 	.dword	_$_str


//--------------------- .text.attn_fwd            --------------------------
	.section	.text.attn_fwd,"ax",@progbits
	.align	128
        .global         attn_fwd
        .type           attn_fwd,@function
        .size           attn_fwd,(.L_x_28 - attn_fwd)
        .other          attn_fwd,@"STO_CUDA_ENTRY STV_DEFAULT"
attn_fwd:
.text.attn_fwd:
[----:B------:R-:W0:Y:S01]  /*0000*/  LDC R1, c[0x0][0x37c] ;  /* 0x0000df00ff017b82 */ /* 0x000e220000000800 */
[----:B------:R-:W1:Y:S01]  /*0010*/  S2R R0, SR_TID.X ;  /* 0x0000000000007919 */ /* 0x000e620000002100 */
[----:B0-----:R-:W-:Y:S01]  /*0020*/  VIADD R1, R1, 0xfffff5f8 ;  /* 0xfffff5f801017836 */ /* 0x001fe20000000000 */
[----:B-1----:R-:W-:-:S13]  /*0030*/  ISETP.GE.U32.AND P0, PT, R0, 0x20, PT ;  /* 0x000000200000780c */ /* 0x002fda0003f06070 */
[----:B------:R-:W-:Y:S02]  /*0040*/  VOTEU.ANY UP1, P0 ;  /* 0x0000000000ff7886 */ /* 0x000fe40000020100 */
[----:B------:R-:W-:Y:S05]  /*0050*/  BRA.U UP1, `(.L_x_0) ;  /* 0x0000000101b87547 */ /* 0x000fea000b800000 */
[----:B------:R-:W0:Y:S01]  /*0060*/  S2UR UR6, SR_CgaCtaId ;  /* 0x00000000000679c3 */ /* 0x000e220000008800 */
[----:B------:R-:W-:Y:S01]  /*0070*/  NOP ;  /* 0x0000000000007918 */ /* 0x000fe20000000000 */
[----:B------:R-:W-:Y:S02]  /*0080*/  UMOV UR4, 0x40 ;  /* 0x0000004000047882 */ /* 0x000fe40000000000 */
[----:B0-----:R-:W-:-:S09]  /*0090*/  ULEA UR4, UR6, UR4, 0x18 ;  /* 0x0000000406047291 */ /* 0x001fd2000f8ec0ff */
[----:B------:R-:W0:Y:S01]  /*00a0*/  LDS.U8 R0, [UR4] ;  /* 0x00000004ff007984 */ /* 0x000e220008000000 */
[----:B------:R-:W-:Y:S02]  /*00b0*/  UMOV UR4, 0x400 ;  /* 0x0000040000047882 */ /* 0x000fe40000000000 */
[----:B------:R-:W-:Y:S01]  /*00c0*/  ULEA UR4, UR6, UR4, 0x18 ;  /* 0x0000000406047291 */ /* 0x000fe2000f8ec0ff */
[----:B0-----:R-:W-:-:S13]  /*00d0*/  ISETP.NE.AND P0, PT, R0, RZ, PT ;  /* 0x000000ff0000720c */ /* 0x001fda0003f05270 */
[----:B------:R-:W-:Y:S05]  /*00e0*/  @P0 BRA `(.L_x_1) ;  /* 0x00000000007c0947 */ /* 0x000fea0003800000 */
[----:B------:R-:W-:-:S13]  /*00f0*/  ELECT P0, URZ, PT ;  /* 0x0000000000ff782f */ /* 0x000fda0003800000 */
[----:B------:R-:W-:Y:S05]  /*0100*/  @!P0 BRA `(.L_x_2) ;  /* 0x0000000000848947 */ /* 0x000fea0003800000 */
[----:B------:R-:W-:Y:S01]  /*0110*/  UMOV UR5, 0x10 ;  /* 0x0000001000057882 */ /* 0x000fe20000000000 */
[----:B------:R-:W-:Y:S02]  /*0120*/  IMAD.MOV.U32 R4, RZ, RZ, 0x1 ;  /* 0x00000001ff047424 */ /* 0x000fe400078e00ff */
[----:B------:R-:W-:Y:S02]  /*0130*/  IMAD.MOV.U32 R5, RZ, RZ, 0xffff ;  /* 0x0000ffffff057424 */ /* 0x000fe400078e00ff */
[----:B------:R-:W-:Y:S04]  /*0140*/  DEPBAR.LE SB0, 0x36 ;  /* 0x00008d800000791a */ /* 0x000fe80000000000 */
[----:B------:R-:W0:Y:S02]  /*0150*/  UTCATOMSWS.FIND_AND_SET.ALIGN UP0, UR5, UR5 ;  /* 0x00000005000575e3 */ /* 0x000e240008000800 */
[----:B0-----:R-:W-:-:S04]  /*0160*/  PLOP3.LUT P0, PT, PT, PT, UP0, 0x80, 0x8 ;  /* 0x000000000008781c */ /* 0x001fc80003f0f008 */
[----:B------:R-:W-:-:S04]  /*0170*/  SEL R0, RZ, 0xffffffff, !P0 ;  /* 0xffffffffff007807 */ /* 0x000fc80004000000 */
[----:B------:R-:W-:Y:S01]  /*0180*/  ISETP.NE.AND P0, PT, R0, RZ, PT ;  /* 0x000000ff0000720c */ /* 0x000fe20003f05270 */
[----:B------:R-:W-:-:S12]  /*0190*/  IMAD.U32 R0, RZ, RZ, UR5 ;  /* 0x00000005ff007e24 */ /* 0x000fd8000f8e00ff */
[----:B------:R-:W-:Y:S05]  /*01a0*/  @P0 BRA `(.L_x_3) ;  /* 0x0000000000240947 */ /* 0x000fea0003800000 */
.L_x_4:
[----:B------:R-:W-:Y:S05]  /*01b0*/  NANOSLEEP 0x64 ;  /* 0x000000640000795d */ /* 0x000fea0003800000 */
[----:B------:R-:W-:-:S05]  /*01c0*/  UMOV UR5, 0x10 ;  /* 0x0000001000057882 */ /* 0x000fca0000000000 */
[----:B------:R-:W-:Y:S04]  /*01d0*/  DEPBAR.LE SB0, 0x36 ;  /* 0x00008d800000791a */ /* 0x000fe80000000000 */
[----:B------:R-:W0:Y:S02]  /*01e0*/  UTCATOMSWS.FIND_AND_SET.ALIGN UP0, UR5, UR5 ;  /* 0x00000005000575e3 */ /* 0x000e240008000800 */
[----:B0-----:R-:W-:-:S04]  /*01f0*/  PLOP3.LUT P0, PT, PT, PT, UP0, 0x80, 0x8 ;  /* 0x000000000008781c */ /* 0x001fc80003f0f008 */
[----:B------:R-:W-:-:S04]  /*0200*/  SEL R0, RZ, 0xffffffff, !P0 ;  /* 0xffffffffff007807 */ /* 0x000fc80004000000 */
[----:B------:R-:W-:Y:S02]  /*0210*/  ISETP.NE.AND P0, PT, R0, RZ, PT ;  /* 0x000000ff0000720c */ /* 0x000fe40003f05270 */
[----:B------:R-:W-:-:S11]  /*0220*/  MOV R0, UR5 ;  /* 0x0000000500007c02 */ /* 0x000fd60008000f00 */
[----:B------:R-:W-:Y:S05]  /*0230*/  @!P0 BRA `(.L_x_4) ;  /* 0xfffffffc00dc8947 */ /* 0x000fea000383ffff */
.L_x_3:
[C---:B------:R-:W-:Y:S01]  /*0240*/  VIADD R3, R0.reuse, 0x10 ;  /* 0x0000001000037836 */ /* 0x040fe20000000000 */
[----:B------:R-:W-:Y:S01]  /*0250*/  UMOV UR5, 0x50 ;  /* 0x0000005000057882 */ /* 0x000fe20000000000 */
[----:B------:R-:W-:Y:S01]  /*0260*/  SHF.L.U32 R2, R5, R0, RZ ;  /* 0x0000000005027219 */ /* 0x000fe200000006ff */
[----:B------:R-:W-:Y:S01]  /*0270*/  ULEA UR5, UR6, UR5, 0x18 ;  /* 0x0000000506057291 */ /* 0x000fe2000f8ec0ff */
[----:B------:R-:W-:Y:S01]  /*0280*/  IMAD.SHL.U32 R0, R0, 0x20, RZ ;  /* 0x0000002000007824 */ /* 0x000fe200078e00ff */
[----:B------:R-:W-:-:S04]  /*0290*/  SHF.L.U32 R3, R4, R3, RZ ;  /* 0x0000000304037219 */ /* 0x000fc800000006ff */
[----:B------:R-:W-:-:S05]  /*02a0*/  LOP3.LUT R2, R3, R2, RZ, 0xfc, !PT ;  /* 0x0000000203027212 */ /* 0x000fca00078efcff */
[----:B------:R0:W-:Y:S04]  /*02b0*/  ATOMS.OR RZ, [UR5], R2 ;  /* 0x00000002ffff798c */ /* 0x0001e8000b000005 */
[----:B------:R0:W-:Y:S01]  /*02c0*/  STS [UR4], R0 ;  /* 0x00000000ff007988 */ /* 0x0001e20008000804 */
[----:B------:R-:W-:Y:S05]  /*02d0*/  BRA `(.L_x_2) ;  /* 0x0000000000107947 */ /* 0x000fea0003800000 */
.L_x_1:
[----:B------:R-:W-:Y:S01]  /*02e0*/  IMAD.MOV.U32 R0, RZ, RZ, -0x1 ;  /* 0xffffffffff007424 */ /* 0x000fe200078e00ff */
[----:B------:R-:W-:-:S04]  /*02f0*/  MOV R2, 0x320 ;  /* 0x0000032000027802 */ /* 0x000fc80000000f00 */
[----:B------:R0:W-:Y:S03]  /*0300*/  STS [UR4], R0 ;  /* 0x00000000ff007988 */ /* 0x0001e60008000804 */
[----:B0-----:R-:W-:Y:S05]  /*0310*/  CALL.REL.NOINC `($__internal_1_$__cuda_sm10x_tcgen05_guardrail_trap_phase_invalid_during_alloc) ;  /* 0x0000023400687944 */ /* 0x001fea0003c00000 */
.L_x_2:
[----:B------:R-:W-:Y:S05]  /*0320*/  WARPSYNC.ALL ;  /* 0x0000000000007948 */ /* 0x000fea0003800000 */
[----:B------:R-:W-:Y:S01]  /*0330*/  NOP ;  /* 0x0000000000007918 */ /* 0x000fe20000000000 */
.L_x_0:
[----:B------:R-:W1:Y:S01]  /*0340*/  S2UR UR6, SR_CTAID.X ;  /* 0x00000000000679c3 */ /* 0x000e620000002500 */
[----:B0-----:R-:W0:Y:S01]  /*0350*/  S2R R0, SR_TID.X ;  /* 0x0000000000007919 */ /* 0x001e220000002100 */
[----:B------:R-:W2:Y:S01]  /*0360*/  LDCU.64 UR10, c[0x0][0x3b0] ;  /* 0x00007600ff0a77ac */ /* 0x000ea20008000a00 */
[----:B------:R-:W3:Y:S05]  /*0370*/  LDCU.64 UR8, c[0x0][0x3b0] ;  /* 0x00007600ff0877ac */ /* 0x000eea0008000a00 */
[----:B------:R-:W4:Y:S01]  /*0380*/  S2UR UR4, SR_CgaCtaId ;  /* 0x00000000000479c3 */ /* 0x000f220000008800 */
[----:B------:R-:W-:Y:S01]  /*0390*/  UMOV UR7, 0x400 ;  /* 0x0000040000077882 */ /* 0x000fe20000000000 */
[----:B------:R-:W0:Y:S06]  /*03a0*/  LDCU.64 UR14, c[0x0][0x358] ;  /* 0x00006b00ff0e77ac */ /* 0x000e2c0008000a00 */
[----:B------:R-:W2:Y:S01]  /*03b0*/  S2UR UR5, SR_CTAID.Y ;  /* 0x00000000000579c3 */ /* 0x000ea20000002600 */
[----:B-1----:R-:W-:-:S07]  /*03c0*/  USHF.L.U32 UR6, UR6, 0x7, URZ ;  /* 0x0000000706067899 */ /* 0x002fce00080006ff */
[----:B------:R-:W1:Y:S01]  /*03d0*/  LDC.64 R6, c[0x0][0x380] ;  /* 0x0000e000ff067b82 */ /* 0x000e620000000a00 */
[----:B------:R-:W-:Y:S01]  /*03e0*/  IMAD.U32 R136, RZ, RZ, UR6 ;  /* 0x00000006ff887e24 */ /* 0x000fe2000f8e00ff */
[----:B----4-:R-:W-:-:S06]  /*03f0*/  ULEA UR7, UR4, UR7, 0x18 ;  /* 0x0000000704077291 */ /* 0x010fcc000f8ec0ff */
[----:B------:R-:W-:Y:S01]  /*0400*/  BAR.SYNC.DEFER_BLOCKING 0x0 ;  /* 0x0000000000007b1d */ /* 0x000fe20000010000 */
[----:B0-----:R-:W-:-:S07]  /*0410*/  LOP3.LUT R136, R136, 0x7f, R0, 0xf8, !PT ;  /* 0x0000007f88887812 */ /* 0x001fce00078ef800 */
[----:B------:R-:W0:Y:S01]  /*0420*/  LDC.64 R250, c[0x0][0x380] ;  /* 0x0000e000fffa7b82 */ /* 0x000e220000000a00 */
[----:B--2---:R-:W-:Y:S01]  /*0430*/  UIMAD UR10, UR5, UR10, URZ ;  /* 0x0000000a050a72a4 */ /* 0x004fe2000f8e02ff */
[C---:B------:R-:W-:Y:S01]  /*0440*/  IMAD R4, R136.reuse, UR11, RZ ;  /* 0x0000000b88047c24 */ /* 0x040fe2000f8e02ff */
[----:B---3--:R-:W-:Y:S01]  /*0450*/  UIMAD UR8, UR5, UR8, URZ ;  /* 0x00000008050872a4 */ /* 0x008fe2000f8e02ff */
[----:B------:R-:W-:Y:S01]  /*0460*/  IMAD R0, R136, UR9, RZ ;  /* 0x0000000988007c24 */ /* 0x000fe2000f8e02ff */
[----:B------:R-:W-:Y:S02]  /*0470*/  USHF.L.U32 UR11, UR10, 0x1, URZ ;  /* 0x000000010a0b7899 */ /* 0x000fe400080006ff */
[C---:B------:R-:W-:Y:S01]  /*0480*/  SHF.L.U32 R3, R4.reuse, 0x1, RZ ;  /* 0x0000000104037819 */ /* 0x040fe200000006ff */
[----:B------:R-:W2:Y:S01]  /*0490*/  LDC R134, c[0x0][0x3b8] ;  /* 0x0000ee00ff867b82 */ /* 0x000ea20000000800 */
[----:B------:R-:W-:Y:S01]  /*04a0*/  USHF.L.U32 UR12, UR8, 0x1, URZ ;  /* 0x00000001080c7899 */ /* 0x000fe200080006ff */
[----:B------:R-:W-:Y:S01]  /*04b0*/  IMAD.HI R4, R4, 0x2, RZ ;  /* 0x0000000204047827 */ /* 0x000fe200078e02ff */
[----:B-1----:R-:W-:Y:S01]  /*04c0*/  IADD3 R2, P3, P2, R3, UR11, R6 ;  /* 0x0000000b03027c10 */ /* 0x002fe2000fa7e006 */
[----:B------:R-:W-:-:S02]  /*04d0*/  UIMAD.WIDE UR8, UR8, 0x2, URZ ;  /* 0x00000002080878a5 */ /* 0x000fc4000f8e02ff */
[C---:B------:R-:W-:Y:S01]  /*04e0*/  IMAD.SHL.U32 R3, R0.reuse, 0x2, RZ ;  /* 0x0000000200037824 */ /* 0x040fe200078e00ff */
[----:B------:R-:W-:Y:S01]  /*04f0*/  UIMAD.WIDE UR10, UR10, 0x2, URZ ;  /* 0x000000020a0a78a5 */ /* 0x000fe2000f8e02ff */
[----:B------:R-:W-:Y:S01]  /*0500*/  IMAD.HI R0, R0, 0x2, RZ ;  /* 0x0000000200007827 */ /* 0x000fe200078e02ff */
[----:B------:R-:W1:Y:S01]  /*0510*/  LDS R135, [UR7] ;  /* 0x00000007ff877984 */ /* 0x000e620008000800 */
[----:B------:R-:W-:Y:S01]  /*0520*/  BAR.SYNC.DEFER_BLOCKING 0x0 ;  /* 0x0000000000007b1d */ /* 0x000fe20000010000 */
[----:B0-----:R-:W-:Y:S02]  /*0530*/  IADD3 R250, P0, P1, R3, UR12, R250 ;  /* 0x0000000c03fa7c10 */ /* 0x001fe4000f91e0fa */
[----:B------:R-:W-:Y:S02]  /*0540*/  IADD3.X R3, PT, PT, R4, UR11, R7, P3, P2 ;  /* 0x0000000b04037c10 */ /* 0x000fe40009fe4407 */
[----:B------:R-:W-:Y:S01]  /*0550*/  IADD3.X R0, PT, PT, R0, UR9, R251, P0, P1 ;  /* 0x0000000900007c10 */ /* 0x000fe200087e24fb */
[----:B--2---:R-:W-:Y:S01]  /*0560*/  IMAD.SHL.U32 R11, R134, 0x8, RZ ;  /* 0x00000008860b7824 */ /* 0x004fe200078e00ff */
[----:B------:R-:W-:Y:S07]  /*0570*/  BRA.U UP1, `(.L_x_5) ;  /* 0x0000000101187547 */ /* 0x000fee000b800000 */
[----:B------:R-:W-:Y:S01]  /*0580*/  ELECT P0, URZ, PT ;  /* 0x0000000000ff782f */ /* 0x000fe20003800000 */
[----:B------:R-:W-:Y:S01]  /*0590*/  IMAD.MOV.U32 R4, RZ, RZ, 0x1 ;  /* 0x00000001ff047424 */ /* 0x000fe200078e00ff */
[----:B------:R-:W-:Y:S01]  /*05a0*/  UMOV UR8, 0x40 ;  /* 0x0000004000087882 */ /* 0x000fe20000000000 */
[----:B------:R-:W-:Y:S01]  /*05b0*/  UVIRTCOUNT.DEALLOC.SMPOOL 0x80 ;  /* 0x000000800000784c */ /* 0x000fe20000000000 */
[----:B------:R-:W-:-:S09]  /*05c0*/  ULEA UR8, UR4, UR8, 0x18 ;  /* 0x0000000804087291 */ /* 0x000fd2000f8ec0ff */
[----:B------:R0:W-:Y:S03]  /*05d0*/  @P0 STS.U8 [UR8], R4 ;  /* 0x00000004ff000988 */ /* 0x0001e60008000008 */
.L_x_5:
[C---:B------:R-:W-:Y:S01]  /*05e0*/  IMAD R25, R134.reuse, 0x90, RZ ;  /* 0x0000009086197824 */ /* 0x040fe200078e02ff */
[CC--:B------:R-:W-:Y:S01]  /*05f0*/  LEA R24, P3, R134.reuse, R250.reuse, 0x4 ;  /* 0x000000fa86187211 */ /* 0x0c0fe200078620ff */
[C---:B------:R-:W-:Y:S01]  /*0600*/  IMAD.SHL.U32 R21, R134.reuse, 0x10, RZ ;  /* 0x0000001086157824 */ /* 0x040fe200078e00ff */
[CC--:B------:R-:W-:Y:S01]  /*0610*/  LEA R10, P5, R134.reuse, R250.reuse, 0x5 ;  /* 0x000000fa860a7211 */ /* 0x0c0fe200078a28ff */
[C---:B------:R-:W-:Y:S01]  /*0620*/  IMAD.SHL.U32 R103, R134.reuse, 0x40, RZ ;  /* 0x0000004086677824 */ /* 0x040fe200078e00ff */
[-C--:B------:R-:W-:Y:S01]  /*0630*/  IADD3 R40, P0, PT, R25, R250.reuse, RZ ;  /* 0x000000fa19287210 */ /* 0x080fe20007f1e0ff */
[C---:B------:R-:W-:Y:S01]  /*0640*/  IMAD R139, R134.reuse, 0x48, RZ ;  /* 0x00000048868b7824 */ /* 0x040fe200078e02ff */
[C---:B------:R-:W-:Y:S01]  /*0650*/  SHF.L.U32 R23, R134.reuse, 0x5, RZ ;  /* 0x0000000586177819 */ /* 0x040fe200000006ff */
[C---:B------:R-:W-:Y:S01]  /*0660*/  IMAD R101, R134.reuse, 0x24, RZ ;  /* 0x0000002486657824 */ /* 0x040fe200078e02ff */
[C---:B------:R-:W-:Y:S01]  /*0670*/  LEA R20, P6, R134.reuse, R250, 0x6 ;  /* 0x000000fa86147211 */ /* 0x040fe200078c30ff */
[C---:B------:R-:W-:Y:S01]  /*0680*/  IMAD R41, R134.reuse, 0x12, RZ ;  /* 0x0000001286297824 */ /* 0x040fe200078e02ff */
[----:B------:R-:W-:Y:S01]  /*0690*/  LEA.HI.X.SX32 R25, R11, R0, 0x1, P3 ;  /* 0x000000000b197211 */ /* 0x000fe200018f0eff */
[C---:B------:R-:W-:Y:S01]  /*06a0*/  IMAD R45, R134.reuse, 0x14, RZ ;  /* 0x00000014862d7824 */ /* 0x040fe200078e02ff */
[C---:B------:R-:W-:Y:S01]  /*06b0*/  LEA R22, P3, R134.reuse, R250, 0x7 ;  /* 0x000000fa86167211 */ /* 0x040fe200078638ff */
[C---:B------:R-:W-:Y:S01]  /*06c0*/  IMAD R131, R134.reuse, 0xc0, RZ ;  /* 0x000000c086837824 */ /* 0x040fe200078e02ff */
[-C--:B------:R-:W-:Y:S01]  /*06d0*/  LEA.HI.X.SX32 R11, R21, R0.reuse, 0x1, P5 ;  /* 0x00000000150b7211 */ /* 0x080fe200028f0eff */
[C---:B------:R-:W-:Y:S01]  /*06e0*/  IMAD R35, R134.reuse, 0x9, RZ ;  /* 0x0000000986237824 */ /* 0x040fe200078e02ff */
[-C--:B------:R-:W-:Y:S01]  /*06f0*/  LEA.HI.X.SX32 R21, R23, R0.reuse, 0x1, P6 ;  /* 0x0000000017157211 */ /* 0x080fe200030f0eff */
[C---:B------:R-:W-:Y:S01]  /*0700*/  IMAD R43, R134.reuse, 0xa, RZ ;  /* 0x0000000a862b7824 */ /* 0x040fe200078e02ff */
[----:B------:R-:W-:Y:S01]  /*0710*/  LEA.HI.X.SX32 R23, R103, R0, 0x1, P3 ;  /* 0x0000000067177211 */ /* 0x000fe200018f0eff */
[C---:B------:R-:W-:Y:S01]  /*0720*/  IMAD R153, R134.reuse, 0xa0, RZ ;  /* 0x000000a086997824 */ /* 0x040fe200078e02ff */
[-C--:B------:R-:W-:Y:S01]  /*0730*/  IADD3 R100, P3, PT, R139, R250.reuse, RZ ;  /* 0x000000fa8b647210 */ /* 0x080fe20007f7e0ff */
[C---:B------:R-:W-:Y:S01]  /*0740*/  IMAD R140, R134.reuse, 0xe0, RZ ;  /* 0x000000e0868c7824 */ /* 0x040fe200078e02ff */
[-C--:B------:R-:W-:Y:S01]  /*0750*/  IADD3 R130, P6, PT, R101, R250.reuse, RZ ;  /* 0x000000fa65827210 */ /* 0x080fe20007fde0ff */
[C---:B------:R-:W-:Y:S01]  /*0760*/  IMAD R13, R134.reuse, 0x5, RZ ;  /* 0x00000005860d7824 */ /* 0x040fe200078e02ff */
[----:B------:R-:W-:Y:S01]  /*0770*/  IADD3 R156, P5, PT, R41, R250, RZ ;  /* 0x000000fa299c7210 */ /* 0x000fe20007fbe0ff */
[C---:B------:R-:W-:Y:S01]  /*0780*/  IMAD R141, R134.reuse, 0x50, RZ ;  /* 0x00000050868d7824 */ /* 0x040fe200078e02ff */
[----:B------:R-:W-:Y:S01]  /*0790*/  LEA.HI.X.SX32 R101, R101, R0, 0x1, P3 ;  /* 0x0000000065657211 */ /* 0x000fe200018f0eff */
[C---:B------:R-:W-:Y:S01]  /*07a0*/  IMAD R16, R134.reuse, 0x70, RZ ;  /* 0x0000007086107824 */ /* 0x040fe200078e02ff */
[-C--:B------:R-:W-:Y:S01]  /*07b0*/  IADD3 R34, P3, PT, R45, R250.reuse, RZ ;  /* 0x000000fa2d227210 */ /* 0x080fe20007f7e0ff */
[C---:B------:R-:W-:Y:S01]  /*07c0*/  IMAD R120, R134.reuse, 0xd2, RZ ;  /* 0x000000d286787824 */ /* 0x040fe200078e02ff */
[----:B------:R-:W-:Y:S01]  /*07d0*/  IADD3 R144, P2, PT, R131, R250, RZ ;  /* 0x000000fa83907210 */ /* 0x000fe20007f5e0ff */
[C---:B------:R-:W-:Y:S01]  /*07e0*/  IMAD R121, R134.reuse, 0x69, RZ ;  /* 0x0000006986797824 */ /* 0x040fe200078e02ff */
[-C--:B------:R-:W-:Y:S01]  /*07f0*/  LEA.HI.X.SX32 R131, R41, R0.reuse, 0x1, P6 ;  /* 0x0000000029837211 */ /* 0x080fe200030f0eff */
[C---:B------:R-:W-:Y:S01]  /*0800*/  IMAD R81, R134.reuse, 0x22, RZ ;  /* 0x0000002286517824 */ /* 0x040fe200078e02ff */
[----:B------:R-:W-:Y:S01]  /*0810*/  LEA.HI.X.SX32 R157, R35, R0, 0x1, P5 ;  /* 0x00000000239d7211 */ /* 0x000fe200028f0eff */
[C---:B------:R-:W-:Y:S01]  /*0820*/  IMAD R115, R134.reuse, 0x11, RZ ;  /* 0x0000001186737824 */ /* 0x040fe200078e02ff */
[-C--:B------:R-:W-:Y:S01]  /*0830*/  IADD3 R154, P6, PT, R43, R250.reuse, RZ ;  /* 0x000000fa2b9a7210 */ /* 0x080fe20007fde0ff */
[C---:B------:R-:W-:Y:S01]  /*0840*/  IMAD R91, R134.reuse, 0x52, RZ ;  /* 0x00000052865b7824 */ /* 0x040fe200078e02ff */
[----:B------:R-:W-:Y:S01]  /*0850*/  IADD3 R152, P1, PT, R153, R250, RZ ;  /* 0x000000fa99987210 */ /* 0x000fe20007f3e0ff */
[C---:B------:R-:W-:Y:S01]  /*0860*/  IMAD R109, R134.reuse, 0x29, RZ ;  /* 0x00000029866d7824 */ /* 0x040fe200078e02ff */
[----:B------:R-:W-:Y:S01]  /*0870*/  LEA.HI.X.SX32 R35, R43, R0, 0x1, P3 ;  /* 0x000000002b237211 */ /* 0x000fe200018f0eff */
[----:B------:R-:W-:Y:S01]  /*0880*/  IMAD.SHL.U32 R97, R134, 0x2, RZ ;  /* 0x0000000286617824 */ /* 0x000fe200078e00ff */
[----:B------:R-:W-:Y:S01]  /*0890*/  IADD3 R140, P3, PT, R140, R250, RZ ;  /* 0x000000fa8c8c7210 */ /* 0x000fe20007f7e0ff */
[C---:B------:R-:W-:Y:S01]  /*08a0*/  IMAD R31, R134.reuse, 0x2a, RZ ;  /* 0x0000002a861f7824 */ /* 0x040fe200078e02ff */
[----:B------:R-:W-:Y:S01]  /*08b0*/  LEA.HI.X.SX32 R155, R13, R0, 0x1, P6 ;  /* 0x000000000d9b7211 */ /* 0x000fe200030f0eff */
[C---:B------:R-:W-:Y:S01]  /*08c0*/  IMAD R127, R134.reuse, 0x28, RZ ;  /* 0x00000028867f7824 */ /* 0x040fe200078e02ff */
[C---:B------:R-:W-:Y:S01]  /*08d0*/  IADD3 R44, P6, PT, R141.reuse, R250, RZ ;  /* 0x000000fa8d2c7210 */ /* 0x040fe20007fde0ff */
[----:B------:R-:W-:Y:S01]  /*08e0*/  IMAD R138, R134, 0xf0, RZ ;  /* 0x000000f0868a7824 */ /* 0x000fe200078e02ff */
[-C--:B------:R-:W-:Y:S01]  /*08f0*/  LEA.HI.X.SX32 R153, R141, R0.reuse, 0x1, P1 ;  /* 0x000000008d997211 */ /* 0x080fe200008f0eff */
[----:B------:R2:W-:Y:S01]  /*0900*/  STL [R1+0x9e0], R31 ;  /* 0x0009e01f01007387 */ /* 0x0005e20000100800 */
[----:B------:R-:W-:Y:S01]  /*0910*/  LEA.HI.X.SX32 R141, R16, R0, 0x1, P3 ;  /* 0x00000000108d7211 */ /* 0x000fe200018f0eff */
[----:B------:R-:W-:Y:S01]  /*0920*/  IMAD R151, R134, 0xb0, RZ ;  /* 0x000000b086977824 */ /* 0x000fe200078e02ff */
        /* <DEDUP_REMOVED lines=19> */
[----:B------:R-:W-:Y:S01]  /*0a60*/  IMAD R126, R134, 0xa2, RZ ;  /* 0x000000a2867e7824 */ /* 0x000fe200078e02ff */
[----:B------:R-:W-:Y:S01]  /*0a70*/  IADD3 R138, P0, PT, R138, R250, RZ ;  /* 0x000000fa8a8a7210 */ /* 0x000fe20007f1e0ff */
[C---:B------:R-:W-:Y:S01]  /*0a80*/  IMAD R77, R134.reuse, 0x32, RZ ;  /* 0x00000032864d7824 */ /* 0x040fe200078e02ff */
[C---:B--2---:R-:W-:Y:S01]  /*0a90*/  LEA.HI.X.SX32 R31, R134.reuse, R0, 0x1, P3 ;  /* 0x00000000861f7211 */ /* 0x044fe200018f0eff */
[C---:B------:R-:W-:Y:S01]  /*0aa0*/  IMAD R28, R134.reuse, 0x18, RZ ;  /* 0x00000018861c7824 */ /* 0x040fe200078e02ff */
[-C--:B------:R-:W-:Y:S01]  /*0ab0*/  IADD3 R150, P4, PT, R151, R250.reuse, RZ ;  /* 0x000000fa97967210 */ /* 0x080fe20007f9e0ff */
[C---:B------:R-:W-:Y:S01]  /*0ac0*/  IMAD R147, R134.reuse, 0x92, RZ ;  /* 0x0000009286937824 */ /* 0x040fe200078e02ff */
[----:B------:R-:W-:Y:S01]  /*0ad0*/  IADD3 R142, P5, PT, R149, R250, RZ ;  /* 0x000000fa958e7210 */ /* 0x000fe20007fbe0ff */
[----:B------:R2:W-:Y:S01]  /*0ae0*/  STL.64 [R1+0x18], R30 ;  /* 0x0000181e01007387 */ /* 0x0005e20000100a00 */
[----:B------:R-:W-:Y:S01]  /*0af0*/  LEA.HI.X.SX32 R45, R127, R0, 0x1, P6 ;  /* 0x000000007f2d7211 */ /* 0x000fe200030f0eff */
[C---:B------:R-:W-:Y:S01]  /*0b00*/  IMAD R14, R134.reuse, 0x51, RZ ;  /* 0x00000051860e7824 */ /* 0x040fe200078e02ff */
[----:B------:R-:W-:Y:S01]  /*0b10*/  IADD3 R146, P1, PT, R143, R250, RZ ;  /* 0x000000fa8f927210 */ /* 0x000fe20007f3e0ff */
[----:B------:R-:W-:Y:S01]  /*0b20*/  IMAD R113, R134, 0x19, RZ ;  /* 0x0000001986717824 */ /* 0x000fe200078e02ff */
[----:B------:R3:W4:Y:S01]  /*0b30*/  LDG.E.U16 R252, desc[UR14][R2.64] ;  /* 0x0000000e02fc7981 */ /* 0x000722000c1e1500 */
[----:B------:R-:W-:Y:S01]  /*0b40*/  LEA.HI.X.SX32 R139, R36, R0, 0x1, P0 ;  /* 0x00000000248b7211 */ /* 0x000fe200000f0eff */
[----:B------:R-:W-:Y:S01]  /*0b50*/  IMAD R133, R134, 0x38, RZ ;  /* 0x0000003886857824 */ /* 0x000fe200078e02ff */
[----:B------:R-:W-:Y:S01]  /*0b60*/  IADD3 R118, P0, PT, R118, R250, RZ ;  /* 0x000000fa76767210 */ /* 0x000fe20007f1e0ff */
[----:B------:R-:W-:Y:S01]  /*0b70*/  IMAD R85, R134, 0x62, RZ ;  /* 0x0000006286557824 */ /* 0x000fe200078e02ff */
[----:B------:R-:W-:Y:S01]  /*0b80*/  LEA.HI.X.SX32 R151, R26, R0, 0x1, P4 ;  /* 0x000000001a977211 */ /* 0x000fe200020f0eff */
[C---:B0-----:R-:W-:Y:S01]  /*0b90*/  IMAD R4, R134.reuse, 0x41, RZ ;  /* 0x0000004186047824 */ /* 0x041fe200078e02ff */
[----:B--2---:R-:W2:Y:S01]  /*0ba0*/  LDL.LU R31, [R1+0x9e0] ;  /* 0x0009e000011f7983 */ /* 0x004ea20000300800 */
[-C--:B------:R-:W-:Y:S01]  /*0bb0*/  IADD3 R132, P4, PT, R145, R250.reuse, RZ ;  /* 0x000000fa91847210 */ /* 0x080fe20007f9e0ff */
[C---:B------:R-:W-:Y:S01]  /*0bc0*/  IMAD R116, R134.reuse, 0xf2, RZ ;  /* 0x000000f286747824 */ /* 0x040fe200078e02ff */
[----:B------:R-:W-:Y:S01]  /*0bd0*/  IADD3 R148, P6, PT, R129, R250, RZ ;  /* 0x000000fa81947210 */ /* 0x000fe20007fde0ff */
[C---:B------:R-:W-:Y:S01]  /*0be0*/  IMAD R15, R134.reuse, 0x31, RZ ;  /* 0x00000031860f7824 */ /* 0x040fe200078e02ff */
[-C--:B------:R-:W-:Y:S01]  /*0bf0*/  LEA.HI.X.SX32 R145, R143, R0.reuse, 0x1, P2 ;  /* 0x000000008f917211 */ /* 0x080fe200010f0eff */
[----:B------:R-:W-:Y:S01]  /*0c00*/  IMAD R33, R134, 0x1a, RZ ;  /* 0x0000001a86217824 */ /* 0x000fe200078e02ff */
[-C--:B------:R-:W-:Y:S01]  /*0c10*/  LEA.HI.X.SX32 R143, R98, R0.reuse, 0x1, P5 ;  /* 0x00000000628f7211 */ /* 0x080fe200028f0eff */
[C---:B------:R-:W-:Y:S01]  /*0c20*/  IMAD R117, R134.reuse, 0x79, RZ ;  /* 0x0000007986757824 */ /* 0x040fe200078e02ff */
[----:B------:R-:W-:Y:S01]  /*0c30*/  LEA.HI.X.SX32 R119, R119, R0, 0x1, P0 ;  /* 0x0000000077777211 */ /* 0x000fe200000f0eff */
[----:B------:R-:W-:Y:S01]  /*0c40*/  IMAD R95, R134, 0x42, RZ ;  /* 0x00000042865f7824 */ /* 0x000fe200078e02ff */
[-C--:B------:R-:W-:Y:S01]  /*0c50*/  IADD3 R126, P5, PT, R126, R250.reuse, RZ ;  /* 0x000000fa7e7e7210 */ /* 0x080fe20007fbe0ff */
[C---:B------:R-:W-:Y:S01]  /*0c60*/  IMAD R105, R134.reuse, 0xd, RZ ;  /* 0x0000000d86697824 */ /* 0x040fe200078e02ff */
[-C--:B------:R-:W-:Y:S01]  /*0c70*/  IADD3 R112, P0, PT, R77, R250.reuse, RZ ;  /* 0x000000fa4d707210 */ /* 0x080fe20007f1e0ff */
[----:B------:R-:W-:Y:S01]  /*0c80*/  IMAD R5, R134, 0x1c, RZ ;  /* 0x0000001c86057824 */ /* 0x000fe200078e02ff */
[----:B------:R-:W-:Y:S01]  /*0c90*/  IADD3 R42, P2, PT, R16, R250, RZ ;  /* 0x000000fa102a7210 */ /* 0x000fe20007f5e0ff */
[----:B------:R-:W-:Y:S01]  /*0ca0*/  IMAD R111, R134, 0x21, RZ ;  /* 0x00000021866f7824 */ /* 0x000fe200078e02ff */
[----:B------:R-:W-:Y:S01]  /*0cb0*/  LEA.HI.X.SX32 R149, R28, R0, 0x1, P6 ;  /* 0x000000001c957211 */ /* 0x000fe200030f0eff */
        /* <DEDUP_REMOVED lines=8> */
[C---:B------:R-:W-:Y:S01]  /*0d40*/  IMAD R107, R134.reuse, 0x39, RZ ;  /* 0x00000039866b7824 */ /* 0x040fe200078e02ff */
[C---:B------:R-:W-:Y:S01]  /*0d50*/  IADD3 R12, P1, PT, R133.reuse, R250, RZ ;  /* 0x000000fa850c7210 */ /* 0x040fe20007f3e0ff */
[C---:B------:R-:W-:Y:S01]  /*0d60*/  IMAD R96, R134.reuse, 0x84, RZ ;  /* 0x0000008486607824 */ /* 0x040fe200078e02ff */
[----:B------:R-:W-:Y:S01]  /*0d70*/  LEA.HI.X.SX32 R43, R133, R0, 0x1, P2 ;  /* 0x00000000852b7211 */ /* 0x000fe200010f0eff */
[C---:B------:R-:W-:Y:S01]  /*0d80*/  IMAD R99, R134.reuse, 0x34, RZ ;  /* 0x0000003486637824 */ /* 0x040fe200078e02ff */
[----:B------:R-:W-:Y:S01]  /*0d90*/  IADD3 R14, P0, PT, R85, R250, RZ ;  /* 0x000000fa550e7210 */ /* 0x000fe20007f1e0ff */
[----:B------:R-:W-:Y:S01]  /*0da0*/  IMAD R94, R134, 0x94, RZ ;  /* 0x00000094865e7824 */ /* 0x000fe200078e02ff */
[----:B------:R-:W-:Y:S01]  /*0db0*/  LEA.HI.X.SX32 R133, R4, R0, 0x1, P4 ;  /* 0x0000000004857211 */ /* 0x000fe200020f0eff */
[----:B------:R-:W-:Y:S01]  /*0dc0*/  IMAD R6, R134, 0x49, RZ ;  /* 0x0000004986067824 */ /* 0x000fe200078e02ff */
[----:B------:R-:W-:Y:S01]  /*0dd0*/  IADD3 R116, P4, PT, R116, R250, RZ ;  /* 0x000000fa74747210 */ /* 0x000fe20007f9e0ff */
[C---:B------:R-:W-:Y:S01]  /*0de0*/  IMAD R123, R134.reuse, 0x61, RZ ;  /* 0x00000061867b7824 */ /* 0x040fe200078e02ff */
[----:B------:R-:W-:Y:S01]  /*0df0*/  LEA.HI.X.SX32 R15, R15, R0, 0x1, P0 ;  /* 0x000000000f0f7211 */ /* 0x000fe200000f0eff */
        /* <DEDUP_REMOVED lines=9> */
[-C--:B------:R-:W-:Y:S01]  /*0e90*/  LEA.HI.X.SX32 R13, R5, R0.reuse, 0x1, P1 ;  /* 0x00000000050d7211 */ /* 0x080fe200008f0eff */
[C---:B------:R-:W-:Y:S01]  /*0ea0*/  IMAD R176, R134.reuse, 0x5a, RZ ;  /* 0x0000005a86b07824 */ /* 0x040fe200078e02ff */
[----:B------:R-:W-:Y:S01]  /*0eb0*/  LEA.HI.X.SX32 R111, R111, R0, 0x1, P4 ;  /* 0x000000006f6f7211 */ /* 0x000fe200020f0eff */
[----:B------:R-:W-:Y:S01]  /*0ec0*/  IMAD R86, R134, 0xd4, RZ ;  /* 0x000000d486567824 */ /* 0x000fe200078e02ff */
[-C--:B------:R-:W-:Y:S01]  /*0ed0*/  IADD3 R124, P1, PT, R124, R250.reuse, RZ ;  /* 0x000000fa7c7c7210 */ /* 0x080fe20007f3e0ff */
[----:B------:R0:W-:Y:S01]  /*0ee0*/  STL.64 [R1+0x9d8], R104 ;  /* 0x0009d86801007387 */ /* 0x0001e20000100a00 */
[-C--:B------:R-:W-:Y:S01]  /*0ef0*/  IADD3 R106, P4, PT, R83, R250.reuse, RZ ;  /* 0x000000fa536a7210 */ /* 0x080fe20007f9e0ff */
[----:B------:R-:W-:Y:S01]  /*0f00*/  IMAD R84, R134, 0xe4, RZ ;  /* 0x000000e486547824 */ /* 0x000fe200078e02ff */
[-C--:B------:R-:W-:Y:S01]  /*0f10*/  IADD3 R122, P2, PT, R122, R250.reuse, RZ ;  /* 0x000000fa7a7a7210 */ /* 0x080fe20007f5e0ff */
[----:B------:R-:W-:Y:S01]  /*0f20*/  IMAD R89, R134, 0xa6, RZ ;  /* 0x000000a686597824 */ /* 0x000fe200078e02ff */
[----:B------:R-:W-:Y:S01]  /*0f30*/  IADD3 R96, P5, PT, R96, R250, RZ ;  /* 0x000000fa60607210 */ /* 0x000fe20007fbe0ff */
[C---:B------:R-:W-:Y:S01]  /*0f40*/  IMAD R82, R134.reuse, 0xf4, RZ ;  /* 0x000000f486527824 */ /* 0x040fe200078e02ff */
[-C--:B------:R-:W-:Y:S01]  /*0f50*/  LEA.HI.X.SX32 R125, R125, R0.reuse, 0x1, P1 ;  /* 0x000000007d7d7211 */ /* 0x080fe200008f0eff */
[C---:B------:R-:W-:Y:S01]  /*0f60*/  IMAD R87, R134.reuse, 0xb6, RZ ;  /* 0x000000b686577824 */ /* 0x040fe200078e02ff */
[----:B------:R-:W-:Y:S01]  /*0f70*/  LEA.HI.X.SX32 R107, R107, R0, 0x1, P4 ;  /* 0x000000006b6b7211 */ /* 0x000fe200020f0eff */
[----:B------:R-:W-:Y:S01]  /*0f80*/  IMAD R178, R134, 0x6a, RZ ;  /* 0x0000006a86b27824 */ /* 0x000fe200078e02ff */
[-C--:B------:R-:W-:Y:S01]  /*0f90*/  IADD3 R94, P1, PT, R94, R250.reuse, RZ ;  /* 0x000000fa5e5e7210 */ /* 0x080fe20007f3e0ff */
[C---:B------:R-:W-:Y:S01]  /*0fa0*/  IMAD R9, R134.reuse, 0x44, RZ ;  /* 0x0000004486097824 */ /* 0x040fe200078e02ff */
[CC--:B0-----:R-:W-:Y:S01]  /*0fb0*/  LEA R104, P0, R134.reuse, R250.reuse, 0x2 ;  /* 0x000000fa86687211 */ /* 0x0c1fe200078010ff */
[C---:B------:R-:W-:Y:S01]  /*0fc0*/  IMAD R182, R134.reuse, 0x7a, RZ ;  /* 0x0000007a86b67824 */ /* 0x040fe200078e02ff */
[----:B------:R-:W-:Y:S01]  /*0fd0*/  IADD3 R32, P4, PT, R99, R250, RZ ;  /* 0x000000fa63207210 */ /* 0x000fe20007f9e0ff */
[----:B---3--:R-:W-:Y:S01]  /*0fe0*/  IMAD R3, R134, 0x54, RZ ;  /* 0x0000005486037824 */ /* 0x008fe200078e02ff */
[-C--:B------:R-:W-:Y:S01]  /*0ff0*/  LEA.HI.X.SX32 R129, R6, R0.reuse, 0x1, P6 ;  /* 0x0000000006817211 */ /* 0x080fe200030f0eff */
[C---:B------:R-:W-:Y:S01]  /*1000*/  IMAD R17, R134.reuse, 0x15, RZ ;  /* 0x0000001586117824 */ /* 0x040fe200078e02ff */
[----:B------:R-:W-:Y:S01]  /*1010*/  LEA.HI.X.SX32 R123, R123, R0, 0x1, P2 ;  /* 0x000000007b7b7211 */ /* 0x000fe200010f0eff */
[----:B------:R-:W-:Y:S01]  /*1020*/  IMAD R159, R134, 0x64, RZ ;  /* 0x00000064869f7824 */ /* 0x000fe200078e02ff */
[-C--:B------:R-:W-:Y:S01]  /*1030*/  IADD3 R98, P6, PT, R98, R250.reuse, RZ ;  /* 0x000000fa62627210 */ /* 0x080fe20007fde0ff */
[----:B------:R-:W-:Y:S01]  /*1040*/  IMAD R165, R134, 0x74, RZ ;  /* 0x0000007486a57824 */ /* 0x000fe200078e02ff */
[----:B------:R-:W-:Y:S01]  /*1050*/  IADD3 R92, P2, PT, R92, R250, RZ ;  /* 0x000000fa5c5c7210 */ /* 0x000fe20007f5e0ff */
[C---:B------:R-:W-:Y:S01]  /*1060*/  IMAD R79, R134.reuse, 0xc6, RZ ;  /* 0x000000c6864f7824 */ /* 0x040fe200078e02ff */
[----:B------:R-:W-:Y:S01]  /*1070*/  LEA.HI.X.SX32 R105, R97, R0, 0x1, P0 ;  /* 0x0000000061697211 */ /* 0x000fe200000f0eff */
[----:B------:R-:W-:Y:S01]  /*1080*/  IMAD R171, R134, 0x3a, RZ ;  /* 0x0000003a86ab7824 */ /* 0x000fe200078e02ff */
[----:B------:R-:W-:Y:S01]  /*1090*/  IADD3 R90, P3, PT, R90, R250, RZ ;  /* 0x000000fa5a5a7210 */ /* 0x000fe20007f7e0ff */
[C---:B------:R-:W-:Y:S01]  /*10a0*/  IMAD R62, R134.reuse, 0xe6, RZ ;  /* 0x000000e6863e7824 */ /* 0x040fe200078e02ff */
[-C--:B------:R-:W-:Y:S01]  /*10b0*/  LEA.HI.X.SX32 R97, R95, R0.reuse, 0x1, P5 ;  /* 0x000000005f617211 */ /* 0x080fe200028f0eff */
[C---:B------:R-:W-:Y:S01]  /*10c0*/  IMAD R63, R134.reuse, 0x73, RZ ;  /* 0x00000073863f7824 */ /* 0x040fe200078e02ff */
[-C--:B------:R-:W-:Y:S01]  /*10d0*/  LEA.HI.X.SX32 R33, R33, R0.reuse, 0x1, P4 ;  /* 0x0000000021217211 */ /* 0x080fe200020f0eff */
[----:B------:R-:W-:Y:S01]  /*10e0*/  IMAD R39, R134, 0x16, RZ ;  /* 0x0000001686277824 */ /* 0x000fe200078e02ff */
[----:B------:R-:W-:Y:S01]  /*10f0*/  LEA.HI.X.SX32 R95, R174, R0, 0x1, P1 ;  /* 0x00000000ae5f7211 */ /* 0x000fe200008f0eff */
[----:B------:R-:W-:Y:S01]  /*1100*/  IMAD R59, R134, 0xb, RZ ;  /* 0x0000000b863b7824 */ /* 0x000fe200078e02ff */
[-C--:B------:R-:W-:Y:S01]  /*1110*/  IADD3 R88, P4, PT, R88, R250.reuse, RZ ;  /* 0x000000fa58587210 */ /* 0x080fe20007f9e0ff */
[C---:B------:R-:W-:Y:S01]  /*1120*/  IMAD R64, R134.reuse, 0xd6, RZ ;  /* 0x000000d686407824 */ /* 0x040fe200078e02ff */
[----:B------:R-:W-:Y:S01]  /*1130*/  IADD3 R74, P1, PT, R93, R250, RZ ;  /* 0x000000fa5d4a7210 */ /* 0x000fe20007f3e0ff */
[C---:B------:R-:W-:Y:S01]  /*1140*/  IMAD R215, R134.reuse, 0x46, RZ ;  /* 0x0000004686d77824 */ /* 0x040fe200078e02ff */
[-C--:B------:R-:W-:Y:S01]  /*1150*/  LEA.HI.X.SX32 R99, R99, R0.reuse, 0x1, P6 ;  /* 0x0000000063637211 */ /* 0x080fe200030f0eff */
[C---:B------:R-:W-:Y:S01]  /*1160*/  IMAD R65, R134.reuse, 0x6b, RZ ;  /* 0x0000006b86417824 */ /* 0x040fe200078e02ff */
[----:B------:R-:W-:Y:S01]  /*1170*/  LEA.HI.X.SX32 R93, R91, R0, 0x1, P2 ;  /* 0x000000005b5d7211 */ /* 0x000fe200010f0eff */
[----:B------:R-:W-:Y:S01]  /*1180*/  IMAD R53, R134, 0x23, RZ ;  /* 0x0000002386357824 */ /* 0x000fe200078e02ff */
[----:B------:R-:W-:Y:S01]  /*1190*/  IADD3 R86, P6, PT, R86, R250, RZ ;  /* 0x000000fa56567210 */ /* 0x000fe20007fde0ff */
[----:B------:R-:W-:Y:S01]  /*11a0*/  IMAD R47, R134, 0x6, RZ ;  /* 0x00000006862f7824 */ /* 0x000fe200078e02ff */
[----:B------:R-:W-:Y:S01]  /*11b0*/  LEA.HI.X.SX32 R91, R176, R0, 0x1, P3 ;  /* 0x00000000b05b7211 */ /* 0x000fe200018f0eff */
[----:B------:R-:W-:Y:S01]  /*11c0*/  IMAD R229, R134, 0x76, RZ ;  /* 0x0000007686e57824 */ /* 0x000fe200078e02ff */
[-C--:B------:R-:W-:Y:S01]  /*11d0*/  IADD3 R84, P0, PT, R84, R250.reuse, RZ ;  /* 0x000000fa54547210 */ /* 0x080fe20007f1e0ff */
[C---:B------:R-:W-:Y:S01]  /*11e0*/  IMAD R2, R134.reuse, 0x3, RZ ;  /* 0x0000000386027824 */ /* 0x040fe200078e02ff */
[----:B------:R-:W-:Y:S01]  /*11f0*/  IADD3 R70, P3, PT, R89, R250, RZ ;  /* 0x000000fa59467210 */ /* 0x000fe20007f7e0ff */
[----:B------:R-:W-:Y:S01]  /*1200*/  IMAD R49, R134, 0x3b, RZ ;  /* 0x0000003b86317824 */ /* 0x000fe200078e02ff */
[----:B------:R-:W-:Y:S01]  /*1210*/  LEA.HI.X.SX32 R89, R85, R0, 0x1, P4 ;  /* 0x0000000055597211 */ /* 0x000fe200020f0eff */
[----:B------:R0:W-:Y:S01]  /*1220*/  STL.64 [R1+0x10], R104 ;  /* 0x0000106801007387 */ /* 0x0001e20000100a00 */
[-C--:B------:R-:W-:Y:S01]  /*1230*/  IADD3 R82, P5, PT, R82, R250.reuse, RZ ;  /* 0x000000fa52527210 */ /* 0x080fe20007fbe0ff */
[C---:B------:R-:W-:Y:S01]  /*1240*/  IMAD R27, R134.reuse, 0x2c, RZ ;  /* 0x0000002c861b7824 */ /* 0x040fe200078e02ff */
[----:B------:R-:W-:Y:S01]  /*1250*/  IADD3 R68, P4, PT, R87, R250, RZ ;  /* 0x000000fa57447210 */ /* 0x000fe20007f9e0ff */
[----:B------:R-:W-:Y:S01]  /*1260*/  IMAD.SHL.U32 R241, R134, 0x4, RZ ;  /* 0x0000000486f17824 */ /* 0x000fe200078e00ff */
[----:B------:R-:W-:Y:S01]  /*1270*/  LEA.HI.X.SX32 R87, R178, R0, 0x1, P6 ;  /* 0x00000000b2577211 */ /* 0x000fe200030f0eff */
[----:B------:R-:W3:Y:S01]  /*1280*/  LDG.E.U16 R10, desc[UR14][R10.64] ;  /* 0x0000000e0a0a7981 */ /* 0x000ee2000c1e1500 */
[----:B------:R-:W-:Y:S01]  /*1290*/  IADD3 R80, P6, PT, R9, R250, RZ ;  /* 0x000000fa09507210 */ /* 0x000fe20007fde0ff */
[----:B------:R-:W-:Y:S01]  /*12a0*/  IMAD R72, R134, 0x96, RZ ;  /* 0x0000009686487824 */ /* 0x000fe200078e02ff */
[-C--:B------:R-:W-:Y:S01]  /*12b0*/  LEA.HI.X.SX32 R85, R83, R0.reuse, 0x1, P0 ;  /* 0x0000000053557211 */ /* 0x080fe200000f0eff */
[----:B------:R-:W5:Y:S01]  /*12c0*/  LDG.E.U16 R12, desc[UR14][R12.64] ;  /* 0x0000000e0c0c7981 */ /* 0x000f62000c1e1500 */
[----:B------:R-:W-:Y:S01]  /*12d0*/  LEA.HI.X.SX32 R83, R182, R0, 0x1, P5 ;  /* 0x00000000b6537211 */ /* 0x000fe200028f0eff */
[C---:B------:R-:W-:Y:S01]  /*12e0*/  IMAD R75, R134.reuse, 0x43, RZ ;  /* 0x00000043864b7824 */ /* 0x040fe200078e02ff */
[----:B------:R-:W-:Y:S01]  /*12f0*/  IADD3 R30, P5, PT, R3, R250, RZ ;  /* 0x000000fa031e7210 */ /* 0x000fe20007fbe0ff */
[----:B------:R-:W3:Y:S01]  /*1300*/  LDG.E.U16 R20, desc[UR14][R20.64] ;  /* 0x0000000e14147981 */ /* 0x000ee2000c1e1500 */
[----:B------:R-:W-:Y:S01]  /*1310*/  LEA.HI.X.SX32 R81, R81, R0, 0x1, P6 ;  /* 0x0000000051517211 */ /* 0x000fe200030f0eff */
[C---:B------:R-:W-:Y:S01]  /*1320*/  IMAD R60, R134.reuse, 0xf6, RZ ;  /* 0x000000f6863c7824 */ /* 0x040fe200078e02ff */
[----:B------:R-:W-:Y:S01]  /*1330*/  IADD3 R78, P6, PT, R159, R250, RZ ;  /* 0x000000fa9f4e7210 */ /* 0x000fe20007fde0ff */
[----:B------:R-:W3:Y:S01]  /*1340*/  LDG.E.U16 R11, desc[UR14][R138.64] ;  /* 0x0000000e8a0b7981 */ /* 0x000ee2000c1e1500 */
[C---:B------:R-:W-:Y:S01]  /*1350*/  IMAD R73, R134.reuse, 0x4b, RZ ;  /* 0x0000004b86497824 */ /* 0x040fe200078e02ff */
[----:B------:R-:W1:Y:S01]  /*1360*/  LDCU UR4, c[0x0][0x3c8] ;  /* 0x00007900ff0477ac */ /* 0x000e620008000800 */
[C---:B------:R-:W-:Y:S01]  /*1370*/  IMAD R71, R134.reuse, 0x53, RZ ;  /* 0x0000005386477824 */ /* 0x040fe200078e02ff */
[----:B------:R-:W3:Y:S01]  /*1380*/  LDG.E.U16 R14, desc[UR14][R14.64] ;  /* 0x0000000e0e0e7981 */ /* 0x000ee2000c1e1500 */
[----:B------:R-:W-:-:S02]  /*1390*/  IMAD R69, R134, 0x5b, RZ ;  /* 0x0000005b86457824 */ /* 0x000fc400078e02ff */
[C---:B------:R-:W-:Y:S01]  /*13a0*/  IMAD R61, R134.reuse, 0x7b, RZ ;  /* 0x0000007b863d7824 */ /* 0x040fe200078e02ff */
[----:B------:R-:W3:Y:S01]  /*13b0*/  LDG.E.U16 R24, desc[UR14][R24.64] ;  /* 0x0000000e18187981 */ /* 0x000ee2000c1e1500 */
[C---:B------:R-:W-:Y:S02]  /*13c0*/  IMAD R67, R134.reuse, 0x63, RZ ;  /* 0x0000006386437824 */ /* 0x040fe400078e02ff */
[C---:B------:R-:W-:Y:S01]  /*13d0*/  IMAD R161, R134.reuse, 0x26, RZ ;  /* 0x0000002686a17824 */ /* 0x040fe200078e02ff */
[----:B------:R0:W3:Y:S01]  /*13e0*/  LDG.E.U16 R22, desc[UR14][R22.64] ;  /* 0x0000000e16167981 */ /* 0x0000e2000c1e1500 */
[C---:B------:R-:W-:Y:S02]  /*13f0*/  IMAD R167, R134.reuse, 0x36, RZ ;  /* 0x0000003686a77824 */ /* 0x040fe400078e02ff */
[C---:B------:R-:W-:Y:S01]  /*1400*/  IMAD R57, R134.reuse, 0x13, RZ ;  /* 0x0000001386397824 */ /* 0x040fe200078e02ff */
[----:B------:R-:W3:Y:S01]  /*1410*/  LDG.E.U16 R40, desc[UR14][R40.64] ;  /* 0x0000000e28287981 */ /* 0x000ee2000c1e1500 */
[----:B------:R-:W-:-:S02]  /*1420*/  IMAD R55, R134, 0x1b, RZ ;  /* 0x0000001b86377824 */ /* 0x000fc400078e02ff */
[C---:B------:R-:W-:Y:S01]  /*1430*/  IMAD R219, R134.reuse, 0x56, RZ ;  /* 0x0000005686db7824 */ /* 0x040fe200078e02ff */
[----:B------:R-:W3:Y:S01]  /*1440*/  LDG.E.U16 R44, desc[UR14][R44.64] ;  /* 0x0000000e2c2c7981 */ /* 0x000ee2000c1e1500 */
[C---:B------:R-:W-:Y:S02]  /*1450*/  IMAD R223, R134.reuse, 0x66, RZ ;  /* 0x0000006686df7824 */ /* 0x040fe400078e02ff */
[C---:B------:R-:W-:Y:S01]  /*1460*/  IMAD R19, R134.reuse, 0x2b, RZ ;  /* 0x0000002b86137824 */ /* 0x040fe200078e02ff */
[----:B------:R-:W3:Y:S01]  /*1470*/  LDG.E.U16 R152, desc[UR14][R152.64] ;  /* 0x0000000e98987981 */ /* 0x000ee2000c1e1500 */
        /* <DEDUP_REMOVED lines=102> */
[----:B------:R-:W-:Y:S01]  /*1ae0*/  IMAD R251, R134, 0xee, RZ ;  /* 0x000000ee86fb7824 */ /* 0x000fe200078e02ff */
[----:B--2---:R-:W-:-:S02]  /*1af0*/  IADD3 R16, P0, PT, R31, R250, RZ ;  /* 0x000000fa1f107210 */ /* 0x004fc40007f1e0ff */
[----:B------:R-:W2:Y:S01]  /*1b00*/  LDG.E.U16 R84, desc[UR14][R84.64] ;  /* 0x0000000e54547981 */ /* 0x000ea2000c1e1500 */
[----:B------:R-:W-:Y:S02]  /*1b10*/  LEA.HI.X.SX32 R31, R31, R0, 0x1, P5 ;  /* 0x000000001f1f7211 */ /* 0x000fe400028f0eff */
[----:B------:R-:W-:Y:S01]  /*1b20*/  IADD3 R72, P2, PT, R72, R250, RZ ;  /* 0x000000fa48487210 */ /* 0x000fe20007f5e0ff */
[----:B------:R-:W2:Y:S01]  /*1b30*/  LDG.E.U16 R82, desc[UR14][R82.64] ;  /* 0x0000000e52527981 */ /* 0x000ea2000c1e1500 */
[-C--:B------:R-:W-:Y:S02]  /*1b40*/  LEA.HI.X.SX32 R17, R17, R0.reuse, 0x1, P0 ;  /* 0x0000000011117211 */ /* 0x080fe400000f0eff */
[----:B------:R-:W-:Y:S01]  /*1b50*/  LEA.HI.X.SX32 R75, R75, R0, 0x1, P1 ;  /* 0x000000004b4b7211 */ /* 0x000fe200008f0eff */
[----:B------:R-:W2:Y:S01]  /*1b60*/  LDG.E.U16 R80, desc[UR14][R80.64] ;  /* 0x0000000e50507981 */ /* 0x000ea2000c1e1500 */
[----:B------:R-:W-:Y:S02]  /*1b70*/  IADD3 R76, P0, PT, R165, R250, RZ ;  /* 0x000000faa54c7210 */ /* 0x000fe40007f1e0ff */
[----:B------:R-:W-:Y:S01]  /*1b80*/  LEA.HI.X.SX32 R71, R71, R0, 0x1, P3 ;  /* 0x0000000047477211 */ /* 0x000fe200018f0eff */
[----:B------:R1:W2:Y:S01]  /*1b90*/  LDG.E.U16 R30, desc[UR14][R30.64] ;  /* 0x0000000e1e1e7981 */ /* 0x0002a2000c1e1500 */
[----:B------:R-:W-:-:S02]  /*1ba0*/  IADD3 R66, P5, PT, R79, R250, RZ ;  /* 0x000000fa4f427210 */ /* 0x000fc40007fbe0ff */
[-C--:B------:R-:W-:Y:S01]  /*1bb0*/  LEA.HI.X.SX32 R69, R69, R0.reuse, 0x1, P4 ;  /* 0x0000000045457211 */ /* 0x080fe200020f0eff */
[----:B------:R-:W2:Y:S01]  /*1bc0*/  LDG.E.U16 R74, desc[UR14][R74.64] ;  /* 0x0000000e4a4a7981 */ /* 0x000ea2000c1e1500 */
[-C--:B------:R-:W-:Y:S01]  /*1bd0*/  LEA.HI.X.SX32 R79, R77, R0.reuse, 0x1, P6 ;  /* 0x000000004d4f7211 */ /* 0x080fe200030f0eff */
[----:B0-----:R-:W-:Y:S01]  /*1be0*/  IMAD R23, R134, 0x77, RZ ;  /* 0x0000007786177824 */ /* 0x001fe200078e02ff */
[----:B------:R-:W-:Y:S01]  /*1bf0*/  LEA.HI.X.SX32 R77, R171, R0, 0x1, P0 ;  /* 0x00000000ab4d7211 */ /* 0x000fe200000f0eff */
[----:B------:R-:W2:Y:S01]  /*1c00*/  LDG.E.U16 R70, desc[UR14][R70.64] ;  /* 0x0000000e46467981 */ /* 0x000ea2000c1e1500 */
[----:B------:R-:W-:Y:S02]  /*1c10*/  IADD3 R62, P0, PT, R62, R250, RZ ;  /* 0x000000fa3e3e7210 */ /* 0x000fe40007f1e0ff */
[----:B-1----:R-:W-:Y:S01]  /*1c20*/  R2UR UR8, R135 ;  /* 0x00000000870872ca */ /* 0x002fe200000e0000 */
[----:B------:R-:W2:Y:S01]  /*1c30*/  LDG.E.U16 R78, desc[UR14][R78.64] ;  /* 0x0000000e4e4e7981 */ /* 0x000ea2000c1e1500 */
[----:B------:R-:W-:Y:S01]  /*1c40*/  LEA.HI.X.SX32 R63, R63, R0, 0x1, P0 ;  /* 0x000000003f3f7211 */ /* 0x000fe200000f0eff */
[----:B------:R-:W-:Y:S01]  /*1c50*/  UMOV UR16, 0x1 ;  /* 0x0000000100107882 */ /* 0x000fe20000000000 */
[-C--:B------:R-:W-:Y:S01]  /*1c60*/  IADD3 R58, P0, PT, R39, R250.reuse, RZ ;  /* 0x000000fa273a7210 */ /* 0x080fe20007f1e0ff */
[----:B------:R-:W2:Y:S01]  /*1c70*/  LDG.E.U16 R76, desc[UR14][R76.64] ;  /* 0x0000000e4c4c7981 */ /* 0x000ea2000c1e1500 */
[----:B------:R-:W-:Y:S01]  /*1c80*/  IADD3 R64, P6, PT, R64, R250, RZ ;  /* 0x000000fa40407210 */ /* 0x000fe20007fde0ff */
[----:B------:R-:W-:Y:S01]  /*1c90*/  UIADD3 UR11, UPT, UPT, UR7, 0x20000, URZ ;  /* 0x00020000070b7890 */ /* 0x000fe2000fffe0ff */
[----:B------:R-:W-:Y:S01]  /*1ca0*/  LEA.HI.X.SX32 R59, R59, R0, 0x1, P0 ;  /* 0x000000003b3b7211 */ /* 0x000fe200000f0eff */
[----:B------:R-:W2:Y:S01]  /*1cb0*/  LDG.E.U16 R68, desc[UR14][R68.64] ;  /* 0x0000000e44447981 */ /* 0x000ea2000c1e1500 */
[----:B------:R-:W-:Y:S01]  /*1cc0*/  IADD3 R52, P0, PT, R215, R250, RZ ;  /* 0x000000fad7347210 */ /* 0x000fe20007f1e0ff */
[----:B------:R-:W-:Y:S01]  /*1cd0*/  UIADD3 UR9, UPT, UPT, UR6, 0x80, URZ ;  /* 0x0000008006097890 */ /* 0x000fe2000fffe0ff */
[-C--:B------:R-:W-:Y:S01]  /*1ce0*/  LEA.HI.X.SX32 R65, R65, R0.reuse, 0x1, P6 ;  /* 0x0000000041417211 */ /* 0x080fe200030f0eff */
[----:B------:R-:W2:Y:S01]  /*1cf0*/  LDG.E.U16 R62, desc[UR14][R62.64] ;  /* 0x0000000e3e3e7981 */ /* 0x000ea2000c1e1500 */
[----:B------:R-:W-:Y:S01]  /*1d00*/  LEA.HI.X.SX32 R53, R53, R0, 0x1, P0 ;  /* 0x0000000035357211 */ /* 0x000fe200000f0eff */
[----:B------:R-:W0:Y:S01]  /*1d10*/  LDC R31, c[0x0][0x3c4] ;  /* 0x0000f100ff1f7b82 */ /* 0x000e220000000800 */
[-C--:B------:R-:W-:Y:S01]  /*1d20*/  IADD3 R104, P6, PT, R47, R250.reuse, RZ ;  /* 0x000000fa2f687210 */ /* 0x080fe20007fde0ff */
[----:B------:R-:W-:Y:S01]  /*1d30*/  STL.64 [R1+0x9d0], R58 ;  /* 0x0009d03a01007387 */ /* 0x000fe20000100a00 */
[----:B------:R-:W-:-:S02]  /*1d40*/  IADD3 R48, P0, PT, R229, R250, RZ ;  /* 0x000000fae5307210 */ /* 0x000fc40007f1e0ff */
[-C--:B------:R-:W-:Y:S01]  /*1d50*/  LEA.HI.X.SX32 R105, R2, R0.reuse, 0x1, P6 ;  /* 0x0000000002697211 */ /* 0x080fe200030f0eff */
[----:B------:R-:W2:Y:S01]  /*1d60*/  LDG.E.U16 R64, desc[UR14][R64.64] ;  /* 0x0000000e40407981 */ /* 0x000ea2000c1e1500 */
[----:B------:R-:W-:Y:S01]  /*1d70*/  LEA.HI.X.SX32 R49, R49, R0, 0x1, P0 ;  /* 0x0000000031317211 */ /* 0x000fe200000f0eff */
[----:B------:R-:W1:Y:S01]  /*1d80*/  LDC R155, c[0x0][0x3c4] ;  /* 0x0000f100ff9b7b82 */ /* 0x000e620000000800 */
[----:B------:R-:W-:Y:S01]  /*1d90*/  IADD3 R38, P0, PT, R27, R250, RZ ;  /* 0x000000fa1b267210 */ /* 0x000fe20007f1e0ff */
[----:B------:R4:W-:Y:S03]  /*1da0*/  STL.64 [R1+0x8], R104 ;  /* 0x0000086801007387 */ /* 0x0009e60000100a00 */
[----:B------:R-:W-:Y:S01]  /*1db0*/  LEA.HI.X.SX32 R39, R39, R0, 0x1, P0 ;  /* 0x0000000027277211 */ /* 0x000fe200000f0eff */
[----:B------:R-:W2:Y:S01]  /*1dc0*/  LDG.E.U16 R52, desc[UR14][R52.64] ;  /* 0x0000000e34347981 */ /* 0x000ea2000c1e1500 */
[----:B------:R-:W-:Y:S01]  /*1dd0*/  IADD3 R60, P1, PT, R60, R250, RZ ;  /* 0x000000fa3c3c7210 */ /* 0x000fe20007f3e0ff */
[----:B------:R-:W0:Y:S01]  /*1de0*/  LDC R143, c[0x0][0x3c4] ;  /* 0x0000f100ff8f7b82 */ /* 0x000e220000000800 */
[----:B------:R-:W-:Y:S01]  /*1df0*/  LEA.HI.X.SX32 R73, R73, R0, 0x1, P2 ;  /* 0x0000000049497211 */ /* 0x000fe200010f0eff */
[----:B------:R-:W2:Y:S01]  /*1e00*/  LDG.E.U16 R48, desc[UR14][R48.64] ;  /* 0x0000000e30307981 */ /* 0x000ea2000c1e1500 */
[----:B----4-:R-:W-:-:S03]  /*1e10*/  LEA R104, P0, R134, R250, 0x3 ;  /* 0x000000fa86687211 */ /* 0x010fc600078018ff */
[----:B------:R-:W4:Y:S01]  /*1e20*/  LDG.E.U16 R72, desc[UR14][R72.64] ;  /* 0x0000000e48487981 */ /* 0x000f22000c1e1500 */
[----:B------:R-:W-:Y:S01]  /*1e30*/  PRMT R25, RZ, 0x7610, R25 ;  /* 0x00007610ff197816 */ /* 0x000fe20000000019 */
[----:B------:R-:W0:Y:S01]  /*1e40*/  LDC R153, c[0x0][0x3c4] ;  /* 0x0000f100ff997b82 */ /* 0x000e220000000800 */
[-C--:B------:R-:W-:Y:S01]  /*1e50*/  LEA.HI.X.SX32 R105, R241, R0.reuse, 0x1, P0 ;  /* 0x00000000f1697211 */ /* 0x080fe200000f0eff */
[----:B------:R-:W2:Y:S04]  /*1e60*/  LDG.E.U16 R16, desc[UR14][R16.64] ;  /* 0x0000000e10107981 */ /* 0x000ea8000c1e1500 */
[----:B------:R1:W-:Y:S01]  /*1e70*/  STL.64 [R1], R104 ;  /* 0x0000006801007387 */ /* 0x0003e20000100a00 */
[-C--:B------:R-:W-:Y:S01]  /*1e80*/  LEA.HI.X.SX32 R67, R67, R0.reuse, 0x1, P5 ;  /* 0x0000000043437211 */ /* 0x080fe200028f0eff */
[----:B------:R-:W0:Y:S01]  /*1e90*/  LDC R145, c[0x0][0x3c4] ;  /* 0x0000f100ff917b82 */ /* 0x000e220000000800 */
[----:B------:R-:W-:Y:S01]  /*1ea0*/  LEA.HI.X.SX32 R61, R61, R0, 0x1, P1 ;  /* 0x000000003d3d7211 */ /* 0x000fe200008f0eff */
[----:B------:R-:W2:Y:S01]  /*1eb0*/  LDG.E.U16 R38, desc[UR14][R38.64] ;  /* 0x0000000e26267981 */ /* 0x000ea2000c1e1500 */
[----:B------:R-:W-:-:S02]  /*1ec0*/  PRMT R43, RZ, 0x7610, R43 ;  /* 0x00007610ff2b7816 */ /* 0x000fc4000000002b */
[----:B------:R-:W-:Y:S01]  /*1ed0*/  PRMT R45, RZ, 0x7610, R45 ;  /* 0x00007610ff2d7816 */ /* 0x000fe2000000002d */
[----:B------:R-:W2:Y:S02]  /*1ee0*/  LDG.E.U16 R66, desc[UR14][R66.64] ;  /* 0x0000000e42427981 */ /* 0x000ea4000c1e1500 */
[----:B------:R-:W0:Y:S02]  /*1ef0*/  LDC R149, c[0x0][0x3c4] ;  /* 0x0000f100ff957b82 */ /* 0x000e240000000800 */
[----:B-1----:R-:W2:Y:S04]  /*1f00*/  LDL.LU.64 R104, [R1+0x18] ;  /* 0x0000180001687983 */ /* 0x002ea80000300a00 */
[----:B------:R-:W3:Y:S02]  /*1f10*/  LDL.LU.64 R58, [R1+0x8] ;  /* 0x00000800013a7983 */ /* 0x000ee40000300a00 */
[----:B------:R-:W1:Y:S02]  /*1f20*/  LDC R147, c[0x0][0x3c4] ;  /* 0x0000f100ff937b82 */ /* 0x000e640000000800 */
[----:B------:R-:W4:Y:S01]  /*1f30*/  LDL.LU.64 R138, [R1+0x10] ;  /* 0x00001000018a7983 */ /* 0x000f220000300a00 */
[----:B------:R-:W-:-:S02]  /*1f40*/  IADD3 R56, P1, PT, R161, R250, RZ ;  /* 0x000000faa1387210 */ /* 0x000fc40007f3e0ff */
[----:B------:R-:W-:Y:S01]  /*1f50*/  IADD3 R54, P6, PT, R167, R250, RZ ;  /* 0x000000faa7367210 */ /* 0x000fe20007fde0ff */
[----:B------:R-:W5:Y:S02]  /*1f60*/  LDG.E.U16 R60, desc[UR14][R60.64] ;  /* 0x0000000e3c3c7981 */ /* 0x000f64000c1e1500 */
[----:B------:R-:W0:Y:S02]  /*1f70*/  LDC R141, c[0x0][0x3c4] ;  /* 0x0000f100ff8d7b82 */ /* 0x000e240000000800 */
[----:B--2---:R-:W2:Y:S04]  /*1f80*/  LDG.E.U16 R13, desc[UR14][R104.64] ;  /* 0x0000000e680d7981 */ /* 0x004ea8000c1e1500 */
[----:B---3--:R-:W3:Y:S04]  /*1f90*/  LDG.E.U16 R15, desc[UR14][R58.64] ;  /* 0x0000000e3a0f7981 */ /* 0x008ee8000c1e1500 */
[----:B----4-:R-:W4:Y:S04]  /*1fa0*/  LDG.E.U16 R21, desc[UR14][R138.64] ;  /* 0x0000000e8a157981 */ /* 0x010f28000c1e1500 */
[----:B------:R-:W2:Y:S04]  /*1fb0*/  LDL.LU.64 R104, [R1+0x9d8] ;  /* 0x0009d80001687983 */ /* 0x000ea80000300a00 */
[----:B------:R-:W3:Y:S04]  /*1fc0*/  LDL.LU.64 R138, [R1] ;  /* 0x00000000018a7983 */ /* 0x000ee80000300a00 */
[----:B------:R-:W4:Y:S01]  /*1fd0*/  LDL.LU.64 R58, [R1+0x9d0] ;  /* 0x0009d000013a7983 */ /* 0x000f220000300a00 */
[----:B------:R-:W-:-:S02]  /*1fe0*/  LEA.HI.X.SX32 R57, R57, R0, 0x1, P1 ;  /* 0x0000000039397211 */ /* 0x000fc400008f0eff */
[----:B------:R-:W-:Y:S02]  /*1ff0*/  IADD3 R18, P1, PT, R219, R250, RZ ;  /* 0x000000fadb127210 */ /* 0x000fe40007f3e0ff */
[----:B------:R-:W-:Y:S01]  /*2000*/  LEA.HI.X.SX32 R55, R55, R0, 0x1, P6 ;  /* 0x0000000037377211 */ /* 0x000fe200030f0eff */
[----:B------:R-:W5:Y:S01]  /*2010*/  LDG.E.U16 R56, desc[UR14][R56.64] ;  /* 0x0000000e38387981 */ /* 0x000f62000c1e1500 */
[-C--:B------:R-:W-:Y:S02]  /*2020*/  IADD3 R50, P6, PT, R223, R250.reuse, RZ ;  /* 0x000000fadf327210 */ /* 0x080fe40007fde0ff */
[----:B------:R-:W-:Y:S01]  /*2030*/  IADD3 R26, P3, PT, R26, R250, RZ ;  /* 0x000000fa1a1a7210 */ /* 0x000fe20007f7e0ff */
[----:B------:R-:W5:Y:S01]  /*2040*/  LDG.E.U16 R54, desc[UR14][R54.64] ;  /* 0x0000000e36367981 */ /* 0x000f62000c1e1500 */
[----:B------:R-:W-:Y:S02]  /*2050*/  LEA.HI.X.SX32 R19, R19, R0, 0x1, P1 ;  /* 0x0000000013137211 */ /* 0x000fe400008f0eff */
[----:B------:R-:W-:-:S02]  /*2060*/  IADD3 R46, P1, PT, R29, R250, RZ ;  /* 0x000000fa1d2e7210 */ /* 0x000fc40007f3e0ff */
[----:B------:R-:W-:Y:S01]  /*2070*/  LEA.HI.X.SX32 R51, R51, R0, 0x1, P6 ;  /* 0x0000000033337211 */ /* 0x000fe200030f0eff */
[----:B------:R-:W5:Y:S01]  /*2080*/  LDG.E.U16 R18, desc[UR14][R18.64] ;  /* 0x0000000e12127981 */ /* 0x000f62000c1e1500 */
[-C--:B------:R-:W-:Y:S02]  /*2090*/  IADD3 R36, P4, PT, R36, R250.reuse, RZ ;  /* 0x000000fa24247210 */ /* 0x080fe40007f9e0ff */
[-C--:B------:R-:W-:Y:S01]  /*20a0*/  IADD3 R28, P2, PT, R28, R250.reuse, RZ ;  /* 0x000000fa1c1c7210 */ /* 0x080fe20007f5e0ff */
[----:B------:R-:W5:Y:S01]  /*20b0*/  LDG.E.U16 R50, desc[UR14][R50.64] ;  /* 0x0000000e32327981 */ /* 0x000f62000c1e1500 */
[----:B------:R-:W-:Y:S02]  /*20c0*/  IADD3 R6, P6, PT, R249, R250, RZ ;  /* 0x000000faf9067210 */ /* 0x000fe40007fde0ff */
[-C--:B------:R-:W-:Y:S02]  /*20d0*/  LEA.HI.X.SX32 R27, R27, R0.reuse, 0x1, P3 ;  /* 0x000000001b1b7211 */ /* 0x080fe400018f0eff */
[----:B------:R-:W-:-:S02]  /*20e0*/  LEA.HI.X.SX32 R47, R47, R0, 0x1, P1 ;  /* 0x000000002f2f7211 */ /* 0x000fc400008f0eff */
[-C--:B------:R-:W-:Y:S01]  /*20f0*/  IADD3 R158, P3, PT, R37, R250.reuse, RZ ;  /* 0x000000fa259e7210 */ /* 0x080fe20007f7e0ff */
[----:B------:R-:W5:Y:S01]  /*2100*/  LDG.E.U16 R26, desc[UR14][R26.64] ;  /* 0x0000000e1a1a7981 */ /* 0x000f62000c1e1500 */
[----:B------:R-:W-:Y:S02]  /*2110*/  IADD3 R4, P1, PT, R247, R250, RZ ;  /* 0x000000faf7047210 */ /* 0x000fe40007f3e0ff */
[----:B------:R-:W-:Y:S01]  /*2120*/  LEA.HI.X.SX32 R37, R186, R0, 0x1, P4 ;  /* 0x00000000ba257211 */ /* 0x000fe200020f0eff */
[----:B------:R-:W5:Y:S01]  /*2130*/  LDG.E.U16 R46, desc[UR14][R46.64] ;  /* 0x0000000e2e2e7981 */ /* 0x000f62000c1e1500 */
[----:B------:R-:W-:Y:S02]  /*2140*/  IADD3 R8, P5, PT, R8, R250, RZ ;  /* 0x000000fa08087210 */ /* 0x000fe40007fbe0ff */
[----:B------:R-:W-:Y:S01]  /*2150*/  LEA.HI.X.SX32 R29, R29, R0, 0x1, P2 ;  /* 0x000000001d1d7211 */ /* 0x000fe200010f0eff */
[----:B------:R-:W5:Y:S01]  /*2160*/  LDG.E.U16 R36, desc[UR14][R36.64] ;  /* 0x0000000e24247981 */ /* 0x000f62000c1e1500 */
[----:B------:R-:W-:-:S02]  /*2170*/  IADD3 R160, P4, PT, R7, R250, RZ ;  /* 0x000000fa07a07210 */ /* 0x000fc40007f9e0ff */
[----:B------:R-:W-:Y:S01]  /*2180*/  LEA.HI.X.SX32 R7, R7, R0, 0x1, P6 ;  /* 0x0000000007077211 */ /* 0x000fe200030f0eff */
[----:B------:R0:W5:Y:S01]  /*2190*/  LDG.E.U16 R28, desc[UR14][R28.64] ;  /* 0x0000000e1c1c7981 */ /* 0x000162000c1e1500 */
[-C--:B------:R-:W-:Y:S02]  /*21a0*/  IADD3 R2, P2, PT, R245, R250.reuse, RZ ;  /* 0x000000faf5027210 */ /* 0x080fe40007f5e0ff */
[----:B------:R-:W-:Y:S01]  /*21b0*/  IADD3 R168, P6, PT, R5, R250, RZ ;  /* 0x000000fa05a87210 */ /* 0x000fe20007fde0ff */
[----:B------:R-:W5:Y:S01]  /*21c0*/  LDG.E.U16 R6, desc[UR14][R6.64] ;  /* 0x0000000e06067981 */ /* 0x000f62000c1e1500 */
[-C--:B------:R-:W-:Y:S02]  /*21d0*/  LEA.HI.X.SX32 R5, R3, R0.reuse, 0x1, P1 ;  /* 0x0000000003057211 */ /* 0x080fe400008f0eff */
[-C--:B------:R-:W-:Y:S02]  /*21e0*/  LEA.HI.X.SX32 R9, R9, R0.reuse, 0x1, P5 ;  /* 0x0000000009097211 */ /* 0x080fe400028f0eff */
[----:B------:R-:W-:Y:S01]  /*21f0*/  LEA.HI.X.SX32 R161, R161, R0, 0x1, P4 ;  /* 0x00000000a1a17211 */ /* 0x000fe200020f0eff */
[----:B------:R1:W5:Y:S01]  /*2200*/  LDG.E.U16 R4, desc[UR14][R4.64] ;  /* 0x0000000e04047981 */ /* 0x000362000c1e1500 */
[-C--:B------:R-:W-:Y:S01]  /*2210*/  IADD3 R170, P1, PT, R163, R250.reuse, RZ ;  /* 0x000000faa3aa7210 */ /* 0x080fe20007f3e0ff */
[----:B0-----:R-:W0:Y:S01]  /*2220*/  LDC R29, c[0x0][0x3c4] ;  /* 0x0000f100ff1d7b82 */ /* 0x001e220000000800 */
[-C--:B------:R-:W-:Y:S01]  /*2230*/  IADD3 R162, P0, PT, R243, R250.reuse, RZ ;  /* 0x000000faf3a27210 */ /* 0x080fe20007f1e0ff */
[----:B------:R1:W5:Y:S01]  /*2240*/  LDG.E.U16 R8, desc[UR14][R8.64] ;  /* 0x0000000e08087981 */ /* 0x000362000c1e1500 */
[----:B------:R-:W-:-:S02]  /*2250*/  IADD3 R166, P4, PT, R231, R250, RZ ;  /* 0x000000fae7a67210 */ /* 0x000fc40007f9e0ff */
[----:B------:R-:W-:Y:S01]  /*2260*/  IADD3 R164, P5, PT, R237, R250, RZ ;  /* 0x000000faeda47210 */ /* 0x000fe20007fbe0ff */
[----:B------:R-:W5:Y:S01]  /*2270*/  LDG.E.U16 R160, desc[UR14][R160.64] ;  /* 0x0000000ea0a07981 */ /* 0x000f62000c1e1500 */
[----:B------:R-:W-:Y:S02]  /*2280*/  LEA.HI.X.SX32 R3, R198, R0, 0x1, P2 ;  /* 0x00000000c6037211 */ /* 0x000fe400010f0eff */
[----:B------:R-:W-:Y:S02]  /*2290*/  IADD3 R172, P2, PT, R171, R250, RZ ;  /* 0x000000faabac7210 */ /* 0x000fe40007f5e0ff */
[-C--:B------:R-:W-:Y:S01]  /*22a0*/  LEA.HI.X.SX32 R159, R159, R0.reuse, 0x1, P3 ;  /* 0x000000009f9f7211 */ /* 0x080fe200018f0eff */
[----:B------:R1:W5:Y:S01]  /*22b0*/  LDG.E.U16 R19, desc[UR14][R2.64] ;  /* 0x0000000e02137981 */ /* 0x000362000c1e1500 */
[-C--:B------:R-:W-:Y:S02]  /*22c0*/  LEA.HI.X.SX32 R171, R167, R0.reuse, 0x1, P1 ;  /* 0x00000000a7ab7211 */ /* 0x080fe400008f0eff */
[-C--:B------:R-:W-:Y:S01]  /*22d0*/  LEA.HI.X.SX32 R163, R163, R0.reuse, 0x1, P0 ;  /* 0x00000000a3a37211 */ /* 0x080fe200000f0eff */
[----:B------:R1:W5:Y:S01]  /*22e0*/  LDG.E.U16 R158, desc[UR14][R158.64] ;  /* 0x0000000e9e9e7981 */ /* 0x000362000c1e1500 */
[-C--:B------:R-:W-:Y:S01]  /*22f0*/  LEA.HI.X.SX32 R167, R200, R0.reuse, 0x1, P4 ;  /* 0x00000000c8a77211 */ /* 0x080fe200020f0eff */
[----:B-1----:R-:W-:Y:S01]  /*2300*/  IMAD R5, R134, 0x4f, RZ ;  /* 0x0000004f86057824 */ /* 0x002fe200078e02ff */
[----:B------:R-:W-:Y:S01]  /*2310*/  LEA.HI.X.SX32 R165, R165, R0, 0x1, P5 ;  /* 0x00000000a5a57211 */ /* 0x000fe200028f0eff */
[----:B------:R-:W5:Y:S01]  /*2320*/  LDG.E.U16 R162, desc[UR14][R162.64] ;  /* 0x0000000ea2a27981 */ /* 0x000f62000c1e1500 */
[-C--:B------:R-:W-:Y:S01]  /*2330*/  IADD3 R182, P4, PT, R182, R250.reuse, RZ ;  /* 0x000000fab6b67210 */ /* 0x080fe20007f9e0ff */
[----:B------:R-:W-:Y:S01]  /*2340*/  IMAD R7, R134, 0x67, RZ ;  /* 0x0000006786077824 */ /* 0x000fe200078e02ff */
[-C--:B------:R-:W-:Y:S01]  /*2350*/  IADD3 R174, P3, PT, R174, R250.reuse, RZ ;  /* 0x000000faaeae7210 */ /* 0x080fe20007f7e0ff */
[----:B------:R-:W5:Y:S01]  /*2360*/  LDG.E.U16 R164, desc[UR14][R164.64] ;  /* 0x0000000ea4a47981 */ /* 0x000f62000c1e1500 */
[-C--:B------:R-:W-:Y:S01]  /*2370*/  IADD3 R176, P1, PT, R176, R250.reuse, RZ ;  /* 0x000000fab0b07210 */ /* 0x080fe20007f3e0ff */
[----:B------:R-:W-:Y:S01]  /*2380*/  IMAD R9, R134, 0x6f, RZ ;  /* 0x0000006f86097824 */ /* 0x000fe200078e02ff */
[----:B------:R-:W-:Y:S01]  /*2390*/  IADD3 R178, P0, PT, R178, R250, RZ ;  /* 0x000000fab2b27210 */ /* 0x000fe20007f1e0ff */
[----:B------:R-:W5:Y:S01]  /*23a0*/  LDG.E.U16 R166, desc[UR14][R166.64] ;  /* 0x0000000ea6a67981 */ /* 0x000f62000c1e1500 */
[-C--:B------:R-:W-:Y:S01]  /*23b0*/  LEA.HI.X.SX32 R183, R183, R0.reuse, 0x1, P4 ;  /* 0x00000000b7b77211 */ /* 0x080fe200020f0eff */
[----:B------:R-:W1:Y:S01]  /*23c0*/  S2R R157, SR_TID.X ;  /* 0x00000000009d7919 */ /* 0x000e620000002100 */
[----:B------:R-:W-:Y:S01]  /*23d0*/  LEA.HI.X.SX32 R173, R173, R0, 0x1, P2 ;  /* 0x00000000adad7211 */ /* 0x000fe200010f0eff */
[----:B------:R-:W-:Y:S01]  /*23e0*/  IMAD R3, R134, 0x47, RZ ;  /* 0x0000004786037824 */ /* 0x000fe200078e02ff */
[-C--:B------:R-:W-:Y:S01]  /*23f0*/  IADD3 R196, P4, PT, R187, R250.reuse, RZ ;  /* 0x000000fabbc47210 */ /* 0x080fe20007f9e0ff */
[----:B------:R-:W5:Y:S01]  /*2400*/  LDG.E.U16 R182, desc[UR14][R182.64] ;  /* 0x0000000eb6b67981 */ /* 0x000f62000c1e1500 */
[----:B------:R-:W-:Y:S01]  /*2410*/  IADD3 R188, P2, PT, R188, R250, RZ ;  /* 0x000000fabcbc7210 */ /* 0x000fe20007f5e0ff */
[----:B------:R-:W0:Y:S01]  /*2420*/  LDC R159, c[0x0][0x3c4] ;  /* 0x0000f100ff9f7b82 */ /* 0x000e220000000800 */
[----:B------:R-:W-:Y:S01]  /*2430*/  LEA.HI.X.SX32 R175, R175, R0, 0x1, P3 ;  /* 0x00000000afaf7211 */ /* 0x000fe200018f0eff */
[----:B------:R-:W5:Y:S01]  /*2440*/  LDG.E.U16 R172, desc[UR14][R172.64] ;  /* 0x0000000eacac7981 */ /* 0x000f62000c1e1500 */
[----:B------:R-:W-:-:S02]  /*2450*/  IADD3 R180, P5, PT, R169, R250, RZ ;  /* 0x000000faa9b47210 */ /* 0x000fc40007fbe0ff */
[----:B------:R-:W-:Y:S01]  /*2460*/  IADD3 R190, P3, PT, R190, R250, RZ ;  /* 0x000000fabebe7210 */ /* 0x000fe20007f7e0ff */
[----:B------:R-:W5:Y:S01]  /*2470*/  LDG.E.U16 R174, desc[UR14][R174.64] ;  /* 0x0000000eaeae7981 */ /* 0x000f62000c1e1500 */
[-C--:B------:R-:W-:Y:S02]  /*2480*/  LEA.HI.X.SX32 R177, R177, R0.reuse, 0x1, P1 ;  /* 0x00000000b1b17211 */ /* 0x080fe400008f0eff */
[----:B------:R-:W-:Y:S01]  /*2490*/  PRMT R33, RZ, 0x7610, R33 ;  /* 0x00007610ff217816 */ /* 0x000fe20000000021 */
[----:B------:R-:W5:Y:S01]  /*24a0*/  LDG.E.U16 R170, desc[UR14][R170.64] ;  /* 0x0000000eaaaa7981 */ /* 0x000f62000c1e1500 */
[-C--:B------:R-:W-:Y:S02]  /*24b0*/  LEA.HI.X.SX32 R179, R179, R0.reuse, 0x1, P0 ;  /* 0x00000000b3b37211 */ /* 0x080fe400000f0eff */
[----:B------:R-:W-:Y:S01]  /*24c0*/  PRMT R35, RZ, 0x7610, R35 ;  /* 0x00007610ff237816 */ /* 0x000fe20000000023 */
[----:B------:R-:W5:Y:S01]  /*24d0*/  LDG.E.U16 R176, desc[UR14][R176.64] ;  /* 0x0000000eb0b07981 */ /* 0x000f62000c1e1500 */
[----:B------:R-:W-:-:S02]  /*24e0*/  LEA.HI.X.SX32 R169, R169, R0, 0x1, P6 ;  /* 0x00000000a9a97211 */ /* 0x000fc400030f0eff */
[----:B------:R-:W-:Y:S01]  /*24f0*/  PRMT R63, RZ, 0x7610, R63 ;  /* 0x00007610ff3f7816 */ /* 0x000fe2000000003f */
[----:B------:R-:W5:Y:S01]  /*2500*/  LDG.E.U16 R178, desc[UR14][R178.64] ;  /* 0x0000000eb2b27981 */ /* 0x000f62000c1e1500 */
[-C--:B------:R-:W-:Y:S02]  /*2510*/  IADD3 R192, P1, PT, R192, R250.reuse, RZ ;  /* 0x000000fac0c07210 */ /* 0x080fe40007f3e0ff */
[----:B------:R-:W-:Y:S01]  /*2520*/  PRMT R65, RZ, 0x7610, R65 ;  /* 0x00007610ff417816 */ /* 0x000fe20000000041 */
[----:B------:R1:W5:Y:S01]  /*2530*/  LDG.E.U16 R168, desc[UR14][R168.64] ;  /* 0x0000000ea8a87981 */ /* 0x000362000c1e1500 */
[----:B------:R-:W-:Y:S02]  /*2540*/  IADD3 R194, P0, PT, R194, R250, RZ ;  /* 0x000000fac2c27210 */ /* 0x000fe40007f1e0ff */
[----:B------:R-:W-:Y:S02]  /*2550*/  PRMT R49, RZ, 0x7610, R49 ;  /* 0x00007610ff317816 */ /* 0x000fe40000000031 */
[----:B------:R-:W-:-:S02]  /*2560*/  PRMT R53, RZ, 0x7610, R53 ;  /* 0x00007610ff357816 */ /* 0x000fc40000000035 */
[----:B------:R-:W-:Y:S02]  /*2570*/  PRMT R69, RZ, 0x7610, R69 ;  /* 0x00007610ff457816 */ /* 0x000fe40000000045 */
[----:B------:R-:W-:Y:S01]  /*2580*/  PRMT R71, RZ, 0x7610, R71 ;  /* 0x00007610ff477816 */ /* 0x000fe20000000047 */
[----:B-1----:R-:W1:Y:S01]  /*2590*/  LDC R169, c[0x0][0x3c4] ;  /* 0x0000f100ffa97b82 */ /* 0x002e620000000800 */
[----:B------:R-:W-:Y:S02]  /*25a0*/  IADD3 R184, P6, PT, R184, R250, RZ ;  /* 0x000000fab8b87210 */ /* 0x000fe40007fde0ff */
[----:B------:R-:W-:Y:S02]  /*25b0*/  LEA.HI.X.SX32 R197, R197, R0, 0x1, P4 ;  /* 0x00000000c5c57211 */ /* 0x000fe400020f0eff */
[----:B------:R-:W-:Y:S02]  /*25c0*/  IADD3 R202, P4, PT, R202, R250, RZ ;  /* 0x000000facaca7210 */ /* 0x000fe40007f9e0ff */
[----:B------:R-:W-:Y:S01]  /*25d0*/  LEA.HI.X.SX32 R189, R189, R0, 0x1, P2 ;  /* 0x00000000bdbd7211 */ /* 0x000fe200010f0eff */
[----:B------:R-:W5:Y:S01]  /*25e0*/  LDG.E.U16 R196, desc[UR14][R196.64] ;  /* 0x0000000ec4c47981 */ /* 0x000f62000c1e1500 */
[----:B------:R-:W-:-:S02]  /*25f0*/  IADD3 R204, P2, PT, R204, R250, RZ ;  /* 0x000000facccc7210 */ /* 0x000fc40007f5e0ff */
[----:B------:R-:W-:Y:S01]  /*2600*/  PRMT R73, RZ, 0x7610, R73 ;  /* 0x00007610ff497816 */ /* 0x000fe20000000049 */
[----:B------:R-:W5:Y:S01]  /*2610*/  LDG.E.U16 R188, desc[UR14][R188.64] ;  /* 0x0000000ebcbc7981 */ /* 0x000f62000c1e1500 */
[-C--:B------:R-:W-:Y:S02]  /*2620*/  LEA.HI.X.SX32 R191, R191, R0.reuse, 0x1, P3 ;  /* 0x00000000bfbf7211 */ /* 0x080fe400018f0eff */
[----:B------:R-:W-:Y:S02]  /*2630*/  PRMT R75, RZ, 0x7610, R75 ;  /* 0x00007610ff4b7816 */ /* 0x000fe4000000004b */
[----:B------:R-:W-:Y:S01]  /*2640*/  PRMT R77, RZ, 0x7610, R77 ;  /* 0x00007610ff4d7816 */ /* 0x000fe2000000004d */
[----:B------:R-:W5:Y:S01]  /*2650*/  LDG.E.U16 R190, desc[UR14][R190.64] ;  /* 0x0000000ebebe7981 */ /* 0x000f62000c1e1500 */
[----:B------:R-:W-:Y:S02]  /*2660*/  LEA.HI.X.SX32 R181, R181, R0, 0x1, P5 ;  /* 0x00000000b5b57211 */ /* 0x000fe400028f0eff */
[----:B------:R-:W-:-:S02]  /*2670*/  PRMT R79, RZ, 0x7610, R79 ;  /* 0x00007610ff4f7816 */ /* 0x000fc4000000004f */
[----:B------:R-:W-:Y:S01]  /*2680*/  PRMT R81, RZ, 0x7610, R81 ;  /* 0x00007610ff517816 */ /* 0x000fe20000000051 */
[----:B------:R0:W5:Y:S01]  /*2690*/  LDG.E.U16 R180, desc[UR14][R180.64] ;  /* 0x0000000eb4b47981 */ /* 0x000162000c1e1500 */
[----:B------:R-:W-:Y:S02]  /*26a0*/  IADD3 R206, P3, PT, R206, R250, RZ ;  /* 0x000000facece7210 */ /* 0x000fe40007f7e0ff */
[----:B------:R-:W-:Y:S02]  /*26b0*/  PRMT R83, RZ, 0x7610, R83 ;  /* 0x00007610ff537816 */ /* 0x000fe40000000053 */
[----:B------:R-:W-:Y:S02]  /*26c0*/  PRMT R85, RZ, 0x7610, R85 ;  /* 0x00007610ff557816 */ /* 0x000fe40000000055 */
[----:B------:R-:W-:Y:S02]  /*26d0*/  PRMT R87, RZ, 0x7610, R87 ;  /* 0x00007610ff577816 */ /* 0x000fe40000000057 */
[----:B------:R-:W-:Y:S01]  /*26e0*/  PRMT R89, RZ, 0x7610, R89 ;  /* 0x00007610ff597816 */ /* 0x000fe20000000059 */
[----:B0-----:R-:W0:Y:S01]  /*26f0*/  LDC R181, c[0x0][0x3c4] ;  /* 0x0000f100ffb57b82 */ /* 0x001e220000000800 */
[----:B------:R-:W-:-:S02]  /*2700*/  LEA.HI.X.SX32 R193, R193, R0, 0x1, P1 ;  /* 0x00000000c1c17211 */ /* 0x000fc400008f0eff */
[----:B------:R-:W-:Y:S02]  /*2710*/  LEA.HI.X.SX32 R195, R195, R0, 0x1, P0 ;  /* 0x00000000c3c37211 */ /* 0x000fe400000f0eff */
[----:B------:R-:W-:Y:S01]  /*2720*/  IADD3 R186, P5, PT, R186, R250, RZ ;  /* 0x000000fababa7210 */ /* 0x000fe20007fbe0ff */
[----:B------:R1:W5:Y:S01]  /*2730*/  LDG.E.U16 R192, desc[UR14][R192.64] ;  /* 0x0000000ec0c07981 */ /* 0x000362000c1e1500 */
[----:B------:R-:W-:Y:S02]  /*2740*/  LEA.HI.X.SX32 R185, R185, R0, 0x1, P6 ;  /* 0x00000000b9b97211 */ /* 0x000fe400030f0eff */
[----:B------:R-:W-:Y:S01]  /*2750*/  PRMT R91, RZ, 0x7610, R91 ;  /* 0x00007610ff5b7816 */ /* 0x000fe2000000005b */
[----:B------:R1:W5:Y:S01]  /*2760*/  LDG.E.U16 R194, desc[UR14][R194.64] ;  /* 0x0000000ec2c27981 */ /* 0x000362000c1e1500 */
[-C--:B------:R-:W-:Y:S02]  /*2770*/  IADD3 R210, P0, PT, R210, R250.reuse, RZ ;  /* 0x000000fad2d27210 */ /* 0x080fe40007f1e0ff */
[----:B------:R-:W-:Y:S01]  /*2780*/  PRMT R93, RZ, 0x7610, R93 ;  /* 0x00007610ff5d7816 */ /* 0x000fe2000000005d */
[----:B------:R-:W5:Y:S01]  /*2790*/  LDG.E.U16 R184, desc[UR14][R184.64] ;  /* 0x0000000eb8b87981 */ /* 0x000f62000c1e1500 */
[----:B------:R-:W-:Y:S01]  /*27a0*/  IADD3 R198, P6, PT, R198, R250, RZ ;  /* 0x000000fac6c67210 */ /* 0x000fe20007fde0ff */
[----:B-1----:R-:W1:Y:S01]  /*27b0*/  LDC R193, c[0x0][0x3c4] ;  /* 0x0000f100ffc17b82 */ /* 0x002e620000000800 */
[----:B------:R-:W-:-:S02]  /*27c0*/  LEA.HI.X.SX32 R203, R203, R0, 0x1, P4 ;  /* 0x00000000cbcb7211 */ /* 0x000fc400020f0eff */
[-C--:B------:R-:W-:Y:S02]  /*27d0*/  LEA.HI.X.SX32 R205, R205, R0.reuse, 0x1, P2 ;  /* 0x00000000cdcd7211 */ /* 0x080fe400010f0eff */
[-C--:B------:R-:W-:Y:S01]  /*27e0*/  LEA.HI.X.SX32 R207, R207, R0.reuse, 0x1, P3 ;  /* 0x00000000cfcf7211 */ /* 0x080fe200018f0eff */
[----:B------:R-:W5:Y:S01]  /*27f0*/  LDG.E.U16 R202, desc[UR14][R202.64] ;  /* 0x0000000ecaca7981 */ /* 0x000f62000c1e1500 */
[----:B------:R-:W-:Y:S01]  /*2800*/  LEA.HI.X.SX32 R187, R187, R0, 0x1, P5 ;  /* 0x00000000bbbb7211 */ /* 0x000fe200028f0eff */
[----:B------:R-:W0:Y:S01]  /*2810*/  LDC R195, c[0x0][0x3c4] ;  /* 0x0000f100ffc37b82 */ /* 0x000e220000000800 */
[-C--:B------:R-:W-:Y:S01]  /*2820*/  IADD3 R208, P1, PT, R199, R250.reuse, RZ ;  /* 0x000000fac7d07210 */ /* 0x080fe20007f3e0ff */
[----:B------:R-:W5:Y:S01]  /*2830*/  LDG.E.U16 R204, desc[UR14][R204.64] ;  /* 0x0000000ecccc7981 */ /* 0x000f62000c1e1500 */
[----:B------:R-:W-:Y:S02]  /*2840*/  IADD3 R224, P3, PT, R217, R250, RZ ;  /* 0x000000fad9e07210 */ /* 0x000fe40007f7e0ff */
[----:B------:R-:W-:Y:S01]  /*2850*/  LEA.HI.X.SX32 R211, R211, R0, 0x1, P0 ;  /* 0x00000000d3d37211 */ /* 0x000fe200000f0eff */
[----:B------:R-:W5:Y:S01]  /*2860*/  LDG.E.U16 R206, desc[UR14][R206.64] ;  /* 0x0000000ecece7981 */ /* 0x000f62000c1e1500 */
[----:B------:R-:W-:-:S02]  /*2870*/  IADD3 R200, P5, PT, R200, R250, RZ ;  /* 0x000000fac8c87210 */ /* 0x000fc40007fbe0ff */
[----:B------:R-:W-:Y:S01]  /*2880*/  PRMT R95, RZ, 0x7610, R95 ;  /* 0x00007610ff5f7816 */ /* 0x000fe2000000005f */
[----:B------:R1:W5:Y:S01]  /*2890*/  LDG.E.U16 R210, desc[UR14][R210.64] ;  /* 0x0000000ed2d27981 */ /* 0x000362000c1e1500 */
[----:B------:R-:W-:Y:S02]  /*28a0*/  LEA.HI.X.SX32 R199, R199, R0, 0x1, P6 ;  /* 0x00000000c7c77211 */ /* 0x000fe400030f0eff */
[----:B------:R-:W-:Y:S01]  /*28b0*/  PRMT R97, RZ, 0x7610, R97 ;  /* 0x00007610ff617816 */ /* 0x000fe20000000061 */
[----:B------:R-:W5:Y:S01]  /*28c0*/  LDG.E.U16 R186, desc[UR14][R186.64] ;  /* 0x0000000ebaba7981 */ /* 0x000f62000c1e1500 */
[----:B------:R-:W-:Y:S02]  /*28d0*/  IADD3 R212, P6, PT, R201, R250, RZ ;  /* 0x000000fac9d47210 */ /* 0x000fe40007fde0ff */
[----:B------:R-:W-:Y:S01]  /*28e0*/  PRMT R99, RZ, 0x7610, R99 ;  /* 0x00007610ff637816 */ /* 0x000fe20000000063 */
[----:B------:R1:W5:Y:S01]  /*28f0*/  LDG.E.U16 R198, desc[UR14][R198.64] ;  /* 0x0000000ec6c67981 */ /* 0x000362000c1e1500 */
[-C--:B------:R-:W-:Y:S01]  /*2900*/  LEA.HI.X.SX32 R209, R209, R0.reuse, 0x1, P1 ;  /* 0x00000000d1d17211 */ /* 0x080fe200008f0eff */
[----:B-1----:R-:W1:Y:S01]  /*2910*/  LDC R211, c[0x0][0x3c4] ;  /* 0x0000f100ffd37b82 */ /* 0x002e620000000800 */
[----:B------:R-:W-:-:S02]  /*2920*/  LEA.HI.X.SX32 R225, R225, R0, 0x1, P3 ;  /* 0x00000000e1e17211 */ /* 0x000fc400018f0eff */
[----:B------:R-:W-:Y:S01]  /*2930*/  IADD3 R214, P1, PT, R214, R250, RZ ;  /* 0x000000fad6d67210 */ /* 0x000fe20007f3e0ff */
[----:B------:R-:W5:Y:S01]  /*2940*/  LDG.E.U16 R208, desc[UR14][R208.64] ;  /* 0x0000000ed0d07981 */ /* 0x000f62000c1e1500 */
[----:B------:R-:W-:Y:S02]  /*2950*/  LEA.HI.X.SX32 R201, R201, R0, 0x1, P5 ;  /* 0x00000000c9c97211 */ /* 0x000fe400028f0eff */
[-C--:B------:R-:W-:Y:S01]  /*2960*/  IADD3 R230, P3, PT, R221, R250.reuse, RZ ;  /* 0x000000fadde67210 */ /* 0x080fe20007f7e0ff */
[----:B------:R-:W5:Y:S01]  /*2970*/  LDG.E.U16 R224, desc[UR14][R224.64] ;  /* 0x0000000ee0e07981 */ /* 0x000f62000c1e1500 */
[----:B------:R-:W-:Y:S01]  /*2980*/  IADD3 R216, P5, PT, R216, R250, RZ ;  /* 0x000000fad8d87210 */ /* 0x000fe20007fbe0ff */
[----:B------:R-:W0:Y:S01]  /*2990*/  LDC R199, c[0x0][0x3c4] ;  /* 0x0000f100ffc77b82 */ /* 0x000e220000000800 */
[----:B------:R-:W-:Y:S01]  /*29a0*/  LEA.HI.X.SX32 R213, R213, R0, 0x1, P6 ;  /* 0x00000000d5d57211 */ /* 0x000fe200030f0eff */
[----:B------:R-:W5:Y:S01]  /*29b0*/  LDG.E.U16 R200, desc[UR14][R200.64] ;  /* 0x0000000ec8c87981 */ /* 0x000f62000c1e1500 */
[----:B------:R-:W-:-:S02]  /*29c0*/  IADD3 R218, P6, PT, R218, R250, RZ ;  /* 0x000000fadada7210 */ /* 0x000fc40007fde0ff */
[-C--:B------:R-:W-:Y:S01]  /*29d0*/  IADD3 R220, P4, PT, R220, R250.reuse, RZ ;  /* 0x000000fadcdc7210 */ /* 0x080fe20007f9e0ff */
[----:B------:R-:W5:Y:S01]  /*29e0*/  LDG.E.U16 R212, desc[UR14][R212.64] ;  /* 0x0000000ed4d47981 */ /* 0x000f62000c1e1500 */
[----:B------:R-:W-:Y:S01]  /*29f0*/  IADD3 R222, P2, PT, R222, R250, RZ ;  /* 0x000000fadede7210 */ /* 0x000fe20007f5e0ff */
[----:B------:R-:W0:Y:S01]  /*2a00*/  LDC R187, c[0x0][0x3c4] ;  /* 0x0000f100ffbb7b82 */ /* 0x000e220000000800 */
[-C--:B------:R-:W-:Y:S02]  /*2a10*/  LEA.HI.X.SX32 R215, R215, R0.reuse, 0x1, P1 ;  /* 0x00000000d7d77211 */ /* 0x080fe400008f0eff */
[----:B------:R-:W-:Y:S02]  /*2a20*/  LEA.HI.X.SX32 R231, R227, R0, 0x1, P3 ;  /* 0x00000000e3e77211 */ /* 0x000fe400018f0eff */
[----:B------:R-:W-:Y:S01]  /*2a30*/  IADD3 R226, P0, PT, R226, R250, RZ ;  /* 0x000000fae2e27210 */ /* 0x000fe20007f1e0ff */
[----:B------:R-:W5:Y:S01]  /*2a40*/  LDG.E.U16 R214, desc[UR14][R214.64] ;  /* 0x0000000ed6d67981 */ /* 0x000f62000c1e1500 */
[----:B------:R-:W-:-:S02]  /*2a50*/  LEA.HI.X.SX32 R217, R217, R0, 0x1, P5 ;  /* 0x00000000d9d97211 */ /* 0x000fc400028f0eff */
[----:B------:R-:W-:Y:S01]  /*2a60*/  PRMT R101, RZ, 0x7610, R101 ;  /* 0x00007610ff657816 */ /* 0x000fe20000000065 */
[----:B------:R-:W5:Y:S01]  /*2a70*/  LDG.E.U16 R230, desc[UR14][R230.64] ;  /* 0x0000000ee6e67981 */ /* 0x000f62000c1e1500 */
[-C--:B------:R-:W-:Y:S02]  /*2a80*/  IADD3 R236, P3, PT, R137, R250.reuse, RZ ;  /* 0x000000fa89ec7210 */ /* 0x080fe40007f7e0ff */
[----:B------:R-:W-:Y:S01]  /*2a90*/  PRMT R103, RZ, 0x7610, R103 ;  /* 0x00007610ff677816 */ /* 0x000fe20000000067 */
[----:B------:R-:W5:Y:S01]  /*2aa0*/  LDG.E.U16 R216, desc[UR14][R216.64] ;  /* 0x0000000ed8d87981 */ /* 0x000f62000c1e1500 */
[----:B------:R-:W-:Y:S02]  /*2ab0*/  IADD3 R228, P1, PT, R228, R250, RZ ;  /* 0x000000fae4e47210 */ /* 0x000fe40007f3e0ff */
[----:B------:R-:W-:Y:S02]  /*2ac0*/  PRMT R107, RZ, 0x7610, R107 ;  /* 0x00007610ff6b7816 */ /* 0x000fe4000000006b */
[----:B------:R-:W-:-:S02]  /*2ad0*/  PRMT R109, RZ, 0x7610, R109 ;  /* 0x00007610ff6d7816 */ /* 0x000fc4000000006d */
[----:B------:R-:W-:Y:S02]  /*2ae0*/  PRMT R111, RZ, 0x7610, R111 ;  /* 0x00007610ff6f7816 */ /* 0x000fe4000000006f */
[----:B------:R-:W-:Y:S02]  /*2af0*/  PRMT R113, RZ, 0x7610, R113 ;  /* 0x00007610ff717816 */ /* 0x000fe40000000071 */
[----:B------:R-:W-:Y:S02]  /*2b00*/  PRMT R115, RZ, 0x7610, R115 ;  /* 0x00007610ff737816 */ /* 0x000fe40000000073 */
[----:B------:R-:W-:Y:S02]  /*2b10*/  PRMT R117, RZ, 0x7610, R117 ;  /* 0x00007610ff757816 */ /* 0x000fe40000000075 */
[----:B------:R-:W-:Y:S02]  /*2b20*/  PRMT R127, RZ, 0x7610, R127 ;  /* 0x00007610ff7f7816 */ /* 0x000fe4000000007f */
[----:B------:R-:W-:-:S02]  /*2b30*/  PRMT R125, RZ, 0x7610, R125 ;  /* 0x00007610ff7d7816 */ /* 0x000fc4000000007d */
[----:B------:R-:W-:Y:S02]  /*2b40*/  PRMT R123, RZ, 0x7610, R123 ;  /* 0x00007610ff7b7816 */ /* 0x000fe4000000007b */
[----:B------:R-:W-:Y:S02]  /*2b50*/  PRMT R121, RZ, 0x7610, R121 ;  /* 0x00007610ff797816 */ /* 0x000fe40000000079 */
[----:B------:R-:W-:Y:S01]  /*2b60*/  PRMT R119, RZ, 0x7610, R119 ;  /* 0x00007610ff777816 */ /* 0x000fe20000000077 */
[----:B------:R-:W-:Y:S01]  /*2b70*/  IMAD R155, R155, 0x72, RZ ;  /* 0x000000729b9b7824 */ /* 0x000fe200078e02ff */
[----:B--2---:R-:W2:Y:S04]  /*2b80*/  LDG.E.U16 R104, desc[UR14][R104.64] ;  /* 0x0000000e68687981 */ /* 0x004ea8000c1e1500 */
[----:B---3--:R3:W2:Y:S04]  /*2b90*/  LDG.E.U16 R17, desc[UR14][R138.64] ;  /* 0x0000000e8a117981 */ /* 0x0086a8000c1e1500 */
[----:B----4-:R-:W4:Y:S01]  /*2ba0*/  LDG.E.U16 R58, desc[UR14][R58.64] ;  /* 0x0000000e3a3a7981 */ /* 0x010f22000c1e1500 */
[----:B------:R-:W-:Y:S01]  /*2bb0*/  LEA.HI.X.SX32 R219, R219, R0, 0x1, P6 ;  /* 0x00000000dbdb7211 */ /* 0x000fe200030f0eff */
[----:B------:R-:W-:Y:S01]  /*2bc0*/  IMAD R143, R143, 0x2a, RZ ;  /* 0x0000002a8f8f7824 */ /* 0x000fe200078e02ff */
[----:B------:R-:W-:Y:S01]  /*2bd0*/  IADD3 R232, P5, PT, R232, R250, RZ ;  /* 0x000000fae8e87210 */ /* 0x000fe20007fbe0ff */
[----:B------:R-:W-:Y:S01]  /*2be0*/  IMAD R153, R153, 0x74, RZ ;  /* 0x0000007499997824 */ /* 0x000fe200078e02ff */
[-C--:B------:R-:W-:Y:S01]  /*2bf0*/  LEA.HI.X.SX32 R221, R221, R0.reuse, 0x1, P4 ;  /* 0x00000000dddd7211 */ /* 0x080fe200020f0eff */
[----:B------:R0:W2:Y:S01]  /*2c00*/  LDG.E.U16 R218, desc[UR14][R218.64] ;  /* 0x0000000edada7981 */ /* 0x0000a2000c1e1500 */
[-C--:B------:R-:W-:Y:S01]  /*2c10*/  LEA.HI.X.SX32 R223, R223, R0.reuse, 0x1, P2 ;  /* 0x00000000dfdf7211 */ /* 0x080fe200010f0eff */
[----:B---3--:R-:W3:Y:S01]  /*2c20*/  LDC.64 R138, c[0x0][0x388] ;  /* 0x0000e200ff8a7b82 */ /* 0x008ee20000000a00 */
[-C--:B------:R-:W-:Y:S01]  /*2c30*/  LEA.HI.X.SX32 R237, R235, R0.reuse, 0x1, P3 ;  /* 0x00000000ebed7211 */ /* 0x080fe200018f0eff */
[----:B------:R-:W2:Y:S01]  /*2c40*/  LDG.E.U16 R220, desc[UR14][R220.64] ;  /* 0x0000000edcdc7981 */ /* 0x000ea2000c1e1500 */
[----:B------:R-:W-:-:S02]  /*2c50*/  LEA.HI.X.SX32 R227, R137, R0, 0x1, P0 ;  /* 0x0000000089e37211 */ /* 0x000fc400000f0eff */
[----:B------:R-:W-:Y:S01]  /*2c60*/  IADD3 R242, P3, PT, R233, R250, RZ ;  /* 0x000000fae9f27210 */ /* 0x000fe20007f7e0ff */
[----:B------:R-:W2:Y:S01]  /*2c70*/  LDG.E.U16 R222, desc[UR14][R222.64] ;  /* 0x0000000edede7981 */ /* 0x000ea2000c1e1500 */
[-C--:B------:R-:W-:Y:S01]  /*2c80*/  LEA.HI.X.SX32 R229, R229, R0.reuse, 0x1, P1 ;  /* 0x00000000e5e57211 */ /* 0x080fe200008f0eff */
[----:B0-----:R-:W0:Y:S01]  /*2c90*/  LDC R219, c[0x0][0x3c4] ;  /* 0x0000f100ffdb7b82 */ /* 0x001e220000000800 */
[----:B------:R-:W-:Y:S01]  /*2ca0*/  LEA.HI.X.SX32 R233, R233, R0, 0x1, P5 ;  /* 0x00000000e9e97211 */ /* 0x000fe200028f0eff */
[----:B------:R-:W2:Y:S01]  /*2cb0*/  LDG.E.U16 R226, desc[UR14][R226.64] ;  /* 0x0000000ee2e27981 */ /* 0x000ea2000c1e1500 */
[-C--:B------:R-:W-:Y:S02]  /*2cc0*/  IADD3 R234, P6, PT, R234, R250.reuse, RZ ;  /* 0x000000faeaea7210 */ /* 0x080fe40007fde0ff */
[----:B------:R-:W-:Y:S01]  /*2cd0*/  IADD3 R238, P4, PT, R238, R250, RZ ;  /* 0x000000faeeee7210 */ /* 0x000fe20007f9e0ff */
[----:B------:R-:W2:Y:S01]  /*2ce0*/  LDG.E.U16 R228, desc[UR14][R228.64] ;  /* 0x0000000ee4e47981 */ /* 0x000ea2000c1e1500 */
[-C--:B------:R-:W-:Y:S01]  /*2cf0*/  LEA.HI.X.SX32 R243, R239, R0.reuse, 0x1, P3 ;  /* 0x00000000eff37211 */ /* 0x080fe200018f0eff */
[----:B------:R-:W-:Y:S01]  /*2d00*/  IMAD R145, R145, 0x36, RZ ;  /* 0x0000003691917824 */ /* 0x000fe200078e02ff */
[-C--:B------:R-:W-:Y:S01]  /*2d10*/  LEA.HI.X.SX32 R235, R3, R0.reuse, 0x1, P6 ;  /* 0x0000000003eb7211 */ /* 0x080fe200030f0eff */
[----:B------:R0:W2:Y:S01]  /*2d20*/  LDG.E.U16 R232, desc[UR14][R232.64] ;  /* 0x0000000ee8e87981 */ /* 0x0000a2000c1e1500 */
[----:B------:R-:W-:Y:S01]  /*2d30*/  LEA.HI.X.SX32 R239, R5, R0, 0x1, P4 ;  /* 0x0000000005ef7211 */ /* 0x000fe200020f0eff */
[----:B------:R-:W-:Y:S01]  /*2d40*/  IMAD R3, R134, 0x57, RZ ;  /* 0x0000005786037824 */ /* 0x000fe200078e02ff */
[-C--:B------:R-:W-:Y:S01]  /*2d50*/  IADD3 R240, P2, PT, R240, R250.reuse, RZ ;  /* 0x000000faf0f07210 */ /* 0x080fe20007f5e0ff */
[----:B------:R-:W-:Y:S01]  /*2d60*/  IMAD R5, R134, 0x5f, RZ ;  /* 0x0000005f86057824 */ /* 0x000fe200078e02ff */
[-C--:B------:R-:W-:Y:S01]  /*2d70*/  IADD3 R244, P0, PT, R244, R250.reuse, RZ ;  /* 0x000000faf4f47210 */ /* 0x080fe20007f1e0ff */
[----:B------:R-:W2:Y:S01]  /*2d80*/  LDG.E.U16 R236, desc[UR14][R236.64] ;  /* 0x0000000eecec7981 */ /* 0x000ea2000c1e1500 */
[-C--:B------:R-:W-:Y:S01]  /*2d90*/  IADD3 R246, P1, PT, R246, R250.reuse, RZ ;  /* 0x000000faf6f67210 */ /* 0x080fe20007f3e0ff */
[----:B------:R-:W-:Y:S01]  /*2da0*/  IMAD R137, R157, 0x80, R157 ;  /* 0x000000809d897824 */ /* 0x000fe200078e029d */
[-C--:B------:R-:W-:Y:S01]  /*2db0*/  IADD3 R248, P3, PT, R248, R250.reuse, RZ ;  /* 0x000000faf8f87210 */ /* 0x080fe20007f7e0ff */
[----:B------:R-:W2:Y:S01]  /*2dc0*/  LDG.E.U16 R242, desc[UR14][R242.64] ;  /* 0x0000000ef2f27981 */ /* 0x000ea2000c1e1500 */
[----:B------:R-:W-:Y:S01]  /*2dd0*/  IADD3 R250, P5, PT, R251, R250, RZ ;  /* 0x000000fafbfa7210 */ /* 0x000fe20007fbe0ff */
[----:B------:R-:W0:Y:S01]  /*2de0*/  LDC R134, c[0x0][0x3c4] ;  /* 0x0000f100ff867b82 */ /* 0x000e220000000800 */
[-C--:B------:R-:W-:Y:S01]  /*2df0*/  LEA.HI.X.SX32 R241, R3, R0.reuse, 0x1, P2 ;  /* 0x0000000003f17211 */ /* 0x080fe200010f0eff */
[----:B------:R-:W2:Y:S01]  /*2e00*/  LDG.E.U16 R234, desc[UR14][R234.64] ;  /* 0x0000000eeaea7981 */ /* 0x000ea2000c1e1500 */
[----:B------:R-:W-:-:S02]  /*2e10*/  LEA.HI.X.SX32 R245, R5, R0, 0x1, P0 ;  /* 0x0000000005f57211 */ /* 0x000fc400000f0eff */
[-C--:B------:R-:W-:Y:S01]  /*2e20*/  LEA.HI.X.SX32 R247, R7, R0.reuse, 0x1, P1 ;  /* 0x0000000007f77211 */ /* 0x080fe200008f0eff */
[----:B------:R0:W2:Y:S01]  /*2e30*/  LDG.E.U16 R238, desc[UR14][R238.64] ;  /* 0x0000000eeeee7981 */ /* 0x0000a2000c1e1500 */
[-C--:B------:R-:W-:Y:S01]  /*2e40*/  LEA.HI.X.SX32 R249, R9, R0.reuse, 0x1, P3 ;  /* 0x0000000009f97211 */ /* 0x080fe200018f0eff */
[----:B------:R-:W0:Y:S01]  /*2e50*/  LDC.64 R2, c[0x0][0x3c0] ;  /* 0x0000f000ff027b82 */ /* 0x000e220000000a00 */
[----:B------:R-:W-:Y:S01]  /*2e60*/  LEA.HI.X.SX32 R251, R23, R0, 0x1, P5 ;  /* 0x0000000017fb7211 */ /* 0x000fe200028f0eff */
[----:B------:R-:W2:Y:S04]  /*2e70*/  LDG.E.U16 R240, desc[UR14][R240.64] ;  /* 0x0000000ef0f07981 */ /* 0x000ea8000c1e1500 */
[----:B------:R0:W2:Y:S01]  /*2e80*/  LDG.E.U16 R244, desc[UR14][R244.64] ;  /* 0x0000000ef4f47981 */ /* 0x0000a2000c1e1500 */
[----:B------:R-:W-:Y:S01]  /*2e90*/  IMAD.SHL.U32 R137, R137, 0x2, RZ ;  /* 0x0000000289897824 */ /* 0x000fe200078e00ff */
[C---:B------:R-:W-:Y:S01]  /*2ea0*/  LOP3.LUT R132, R157.reuse, 0x7f, RZ, 0xc0, !PT ;  /* 0x0000007f9d847812 */ /* 0x040fe200078ec0ff */
[----:B------:R-:W1:Y:S01]  /*2eb0*/  LDC R23, c[0x0][0x3c4] ;  /* 0x0000f100ff177b82 */ /* 0x000e620000000800 */
[----:B------:R-:W2:Y:S04]  /*2ec0*/  LDG.E.U16 R246, desc[UR14][R246.64] ;  /* 0x0000000ef6f67981 */ /* 0x000ea8000c1e1500 */
[----:B------:R0:W2:Y:S01]  /*2ed0*/  LDG.E.U16 R248, desc[UR14][R248.64] ;  /* 0x0000000ef8f87981 */ /* 0x0000a2000c1e1500 */
[----:B------:R-:W-:-:S02]  /*2ee0*/  LOP3.LUT P6, RZ, R157, 0x7f, RZ, 0xc0, !PT ;  /* 0x0000007f9dff7812 */ /* 0x000fc400078cc0ff */
[----:B------:R-:W-:Y:S01]  /*2ef0*/  PRMT R27, RZ, 0x7610, R27 ;  /* 0x00007610ff1b7816 */ /* 0x000fe2000000001b */
[----:B------:R0:W2:Y:S01]  /*2f00*/  LDG.E.U16 R250, desc[UR14][R250.64] ;  /* 0x0000000efafa7981 */ /* 0x0000a2000c1e1500 */
[----:B------:R-:W-:Y:S01]  /*2f10*/  LOP3.LUT R137, R137, 0x407e, RZ, 0xc0, !PT ;  /* 0x0000407e89897812 */ /* 0x000fe200078ec0ff */
[----:B------:R-:W-:Y:S01]  /*2f20*/  IMAD R0, R132, UR4, RZ ;  /* 0x0000000484007c24 */ /* 0x000fe2000f8e02ff */
[----:B------:R-:W-:Y:S02]  /*2f30*/  PRMT R47, RZ, 0x7610, R47 ;  /* 0x00007610ff2f7816 */ /* 0x000fe4000000002f */
[----:B------:R-:W-:Y:S01]  /*2f40*/  PRMT R51, RZ, 0x7610, R51 ;  /* 0x00007610ff337816 */ /* 0x000fe20000000033 */
[----:B0-----:R-:W-:Y:S01]  /*2f50*/  IMAD R2, R2, UR5, RZ ;  /* 0x0000000502027c24 */ /* 0x001fe2000f8e02ff */
[----:B------:R-:W-:Y:S01]  /*2f60*/  LOP3.LUT R9, R137, 0x10, RZ, 0x3c, !PT ;  /* 0x0000001089097812 */ /* 0x000fe200078e3cff */
[----:B------:R-:W-:Y:S01]  /*2f70*/  STS.U16 [R137+UR7], R252 ;  /* 0x000000fc89007988 */ /* 0x000fe20008000407 */
[----:B------:R-:W-:Y:S01]  /*2f80*/  PRMT R55, RZ, 0x7610, R55 ;  /* 0x00007610ff377816 */ /* 0x000fe20000000037 */
[----:B------:R-:W-:Y:S01]  /*2f90*/  VOTEU.ALL UP0, P6 ;  /* 0x0000000000ff7886 */ /* 0x000fe20003000000 */
[----:B------:R-:W-:Y:S01]  /*2fa0*/  VOTEU.ALL UP2, P6 ;  /* 0x0000000000ff7886 */ /* 0x000fe20003040000 */
[----:B------:R-:W-:Y:S01]  /*2fb0*/  STS.U16 [R137+UR7+0x400], R24 ;  /* 0x0004001889007988 */ /* 0x000fe20008000407 */
[----:B------:R-:W-:-:S02]  /*2fc0*/  PRMT R57, RZ, 0x7610, R57 ;  /* 0x00007610ff397816 */ /* 0x000fc40000000039 */
[----:B------:R-:W-:Y:S01]  /*2fd0*/  PRMT R61, RZ, 0x7610, R61 ;  /* 0x00007610ff3d7816 */ /* 0x000fe2000000003d */
[----:B------:R-:W-:Y:S01]  /*2fe0*/  STS.U16 [R137+UR7+0x800], R10 ;  /* 0x0008000a89007988 */ /* 0x000fe20008000407 */
[----:B------:R-:W-:Y:S02]  /*2ff0*/  PRMT R59, RZ, 0x7610, R59 ;  /* 0x00007610ff3b7816 */ /* 0x000fe4000000003b */
[----:B------:R-:W-:Y:S01]  /*3000*/  PRMT R67, RZ, 0x7610, R67 ;  /* 0x00007610ff437816 */ /* 0x000fe20000000043 */
[----:B------:R-:W-:Y:S01]  /*3010*/  STS.U16 [R137+UR7+0x1000], R20 ;  /* 0x0010001489007988 */ /* 0x000fe20008000407 */
[----:B------:R-:W-:Y:S01]  /*3020*/  PRMT R105, RZ, 0x7610, R105 ;  /* 0x00007610ff697816 */ /* 0x000fe20000000069 */
[C---:B------:R-:W-:Y:S01]  /*3030*/  IMAD R151, R3.reuse, 0xb, RZ ;  /* 0x0000000b03977824 */ /* 0x040fe200078e02ff */
[----:B------:R-:W0:Y:S01]  /*3040*/  LDC R201, c[0x0][0x3c4] ;  /* 0x0000f100ffc97b82 */ /* 0x000e220000000800 */
[----:B------:R-:W-:Y:S04]  /*3050*/  STS.U16 [R137+UR7+0x2000], R22 ;  /* 0x0020001689007988 */ /* 0x000fe80008000407 */
[----:B------:R-:W-:Y:S01]  /*3060*/  STS.U16 [R137+UR7+0x2400], R40 ;  /* 0x0024002889007988 */ /* 0x000fe20008000407 */
[----:B------:R-:W-:-:S02]  /*3070*/  IMAD R129, R3, 0xc, RZ ;  /* 0x0000000c03817824 */ /* 0x000fc400078e02ff */
[----:B------:R-:W-:Y:S01]  /*3080*/  IMAD R131, R3, 0x7, RZ ;  /* 0x0000000703837824 */ /* 0x000fe200078e02ff */
[----:B------:R-:W-:Y:S01]  /*3090*/  STS.U16 [R137+UR7+0x1400], R44 ;  /* 0x0014002c89007988 */ /* 0x000fe20008000407 */
[----:B-1----:R-:W-:Y:S01]  /*30a0*/  IMAD R211, R211, 0x28, RZ ;  /* 0x00000028d3d37824 */ /* 0x002fe200078e02ff */
[----:B------:R-:W1:Y:S02]  /*30b0*/  LDC R189, c[0x0][0x3c4] ;  /* 0x0000f100ffbd7b82 */ /* 0x000e640000000800 */
[----:B------:R-:W-:Y:S04]  /*30c0*/  STS.U16 [R137+UR7+0x2800], R152 ;  /* 0x0028009889007988 */ /* 0x000fe80008000407 */
[----:B------:R-:W-:Y:S01]  /*30d0*/  STS.U16 [R137+UR7+0x2c00], R150 ;  /* 0x002c009689007988 */ /* 0x000fe20008000407 */
[----:B------:R-:W-:Y:S01]  /*30e0*/  IMAD R219, R219, 0xf0, RZ ;  /* 0x000000f0dbdb7824 */ /* 0x000fe200078e02ff */
[----:B------:R-:W0:Y:S02]  /*30f0*/  LDC R209, c[0x0][0x3c4] ;  /* 0x0000f100ffd17b82 */ /* 0x000e240000000800 */
[----:B------:R3:W-:Y:S04]  /*3100*/  STS.U16 [R137+UR7+0xc00], R148 ;  /* 0x000c009489007988 */ /* 0x0007e80008000407 */
[----:B------:R-:W-:Y:S01]  /*3110*/  STS.U16 [R137+UR7+0x1800], R146 ;  /* 0x0018009289007988 */ /* 0x000fe20008000407 */
[----:B------:R-:W-:Y:S01]  /*3120*/  IMAD R134, R134, 0x78, RZ ;  /* 0x0000007886867824 */ /* 0x000fe200078e02ff */
[----:B------:R-:W0:Y:S02]  /*3130*/  LDC R173, c[0x0][0x3c4] ;  /* 0x0000f100ffad7b82 */ /* 0x000e240000000800 */
        /* <DEDUP_REMOVED lines=10> */
[----:B------:R-:W-:Y:S01]  /*31e0*/  IMAD.SHL.U32 R7, R0, 0x2, RZ ;  /* 0x0000000200077824 */ /* 0x000fe200078e00ff */
[----:B------:R-:W-:Y:S01]  /*31f0*/  SHF.L.U32 R5, R2, 0x1, RZ ;  /* 0x0000000102057819 */ /* 0x000fe200000006ff */
[----:B---3--:R-:W3:Y:S01]  /*3200*/  LDC R148, c[0x0][0x3c4] ;  /* 0x0000f100ff947b82 */ /* 0x008ee20000000800 */
[----:B------:R-:W-:Y:S04]  /*3210*/  STS.U16 [R9+UR7+0x2080], R133 ;  /* 0x0020808509007988 */ /* 0x000fe80008000407 */
[----:B------:R-:W-:Y:S01]  /*3220*/  STS.U16 [R9+UR7+0x2480], R128 ;  /* 0x0024808009007988 */ /* 0x000fe20008000407 */
[----:B------:R-:W-:-:S04]  /*3230*/  @!UP0 UIADD3 UR12, UPT, UPT, -UR16, 0x100000, URZ ;  /* 0x00100000100c8890 */ /* 0x000fc8000fffe1ff */
[----:B------:R-:W-:Y:S02]  /*3240*/  @!UP0 USHF.L.U32 UR13, UR12, 0xb, URZ ;  /* 0x0000000b0c0d8899 */ /* 0x000fe400080006ff */
[----:B------:R-:W-:Y:S01]  /*3250*/  @!UP0 USHF.L.U32 UR12, UR12, 0x1, URZ ;  /* 0x000000010c0c8899 */ /* 0x000fe200080006ff */
[----:B------:R-:W-:Y:S01]  /*3260*/  PRMT R24, RZ, 0x7610, R24 ;  /* 0x00007610ff187816 */ /* 0x000fe20000000018 */
[----:B------:R-:W-:Y:S01]  /*3270*/  STS.U16 [R9+UR7+0x2880], R126 ;  /* 0x0028807e09007988 */ /* 0x000fe20008000407 */
[----:B------:R-:W-:Y:S01]  /*3280*/  IADD3 R138, P0, P1, R7, R138, R5 ;  /* 0x0000008a078a7210 */ /* 0x000fe2000791e005 */
[----:B------:R-:W-:Y:S01]  /*3290*/  IMAD.HI R0, R0, 0x2, RZ ;  /* 0x0000000200007827 */ /* 0x000fe200078e02ff */
[----:B------:R-:W0:Y:S01]  /*32a0*/  LDC R175, c[0x0][0x3c4] ;  /* 0x0000f100ffaf7b82 */ /* 0x000e220000000800 */
[----:B------:R-:W-:Y:S04]  /*32b0*/  STS.U16 [R9+UR7+0x2c80], R124 ;  /* 0x002c807c09007988 */ /* 0x000fe80008000407 */
[----:B------:R-:W-:Y:S01]  /*32c0*/  STS.U16 [R9+UR7+0x3080], R122 ;  /* 0x0030807a09007988 */ /* 0x000fe20008000407 */
[----:B------:R-:W-:Y:S01]  /*32d0*/  IMAD.HI R2, R2, 0x2, RZ ;  /* 0x0000000202027827 */ /* 0x000fe200078e02ff */
[----:B-1----:R-:W-:Y:S01]  /*32e0*/  PRMT R42, RZ, 0x7610, R42 ;  /* 0x00007610ff2a7816 */ /* 0x002fe2000000002a */
[----:B------:R-:W1:Y:S01]  /*32f0*/  LDC R146, c[0x0][0x3c4] ;  /* 0x0000f100ff927b82 */ /* 0x000e620000000800 */
[----:B------:R-:W-:Y:S04]  /*3300*/  STS.U16 [R9+UR7+0x3480], R120 ;  /* 0x0034807809007988 */ /* 0x000fe80008000407 */
[----:B------:R-:W-:Y:S01]  /*3310*/  STS.U16 [R9+UR7+0x3880], R118 ;  /* 0x0038807609007988 */ /* 0x000fe20008000407 */
[----:B------:R-:W-:Y:S01]  /*3320*/  LOP3.LUT R7, R137, 0x20, RZ, 0x3c, !PT ;  /* 0x0000002089077812 */ /* 0x000fe200078e3cff */
[----:B------:R-:W-:Y:S01]  /*3330*/  IMAD R193, R193, 0x59, RZ ;  /* 0x00000059c1c17824 */ /* 0x000fe200078e02ff */
[----:B------:R-:W0:Y:S01]  /*3340*/  LDC R233, c[0x0][0x3c4] ;  /* 0x0000f100ffe97b82 */ /* 0x000e220000000800 */
[----:B------:R-:W-:Y:S04]  /*3350*/  STS.U16 [R9+UR7+0x3c80], R116 ;  /* 0x003c807409007988 */ /* 0x000fe80008000407 */
[----:B------:R-:W-:Y:S01]  /*3360*/  STS.U16 [R9+UR7+0x880], R114 ;  /* 0x0008807209007988 */ /* 0x000fe20008000407 */
[----:B------:R-:W-:Y:S01]  /*3370*/  PRMT R44, RZ, 0x7610, R44 ;  /* 0x00007610ff2c7816 */ /* 0x000fe2000000002c */
[----:B------:R-:W-:Y:S01]  /*3380*/  IMAD R159, R159, 0x62, RZ ;  /* 0x000000629f9f7824 */ /* 0x000fe200078e02ff */
[----:B------:R-:W0:Y:S01]  /*3390*/  LDC R231, c[0x0][0x3c4] ;  /* 0x0000f100ffe77b82 */ /* 0x000e220000000800 */
[----:B------:R-:W-:Y:S04]  /*33a0*/  STS.U16 [R9+UR7+0xc80], R112 ;  /* 0x000c807009007988 */ /* 0x000fe80008000407 */
[----:B------:R-:W-:Y:S01]  /*33b0*/  STS.U16 [R9+UR7+0x1080], R110 ;  /* 0x0010806e09007988 */ /* 0x000fe20008000407 */
[----:B------:R-:W-:-:S02]  /*33c0*/  IMAD R187, R187, 0x71, RZ ;  /* 0x00000071bbbb7824 */ /* 0x000fc400078e02ff */
[----:B------:R-:W-:Y:S01]  /*33d0*/  IMAD R195, R195, 0x51, RZ ;  /* 0x00000051c3c37824 */ /* 0x000fe200078e02ff */
[----:B------:R-:W-:Y:S01]  /*33e0*/  STS.U16 [R9+UR7+0x1480], R108 ;  /* 0x0014806c09007988 */ /* 0x000fe20008000407 */
[----:B------:R-:W-:Y:S01]  /*33f0*/  IMAD R181, R181, 0x24, RZ ;  /* 0x00000024b5b57824 */ /* 0x000fe200078e02ff */
[----:B------:R-:W0:Y:S02]  /*3400*/  LDC R185, c[0x0][0x3c4] ;  /* 0x0000f100ffb97b82 */ /* 0x000e240000000800 */
[----:B------:R3:W-:Y:S04]  /*3410*/  STS.U16 [R9+UR7+0x1880], R14 ;  /* 0x0018800e09007988 */ /* 0x0007e80008000407 */
[----:B------:R-:W-:Y:S02]  /*3420*/  STS.U16 [R9+UR7+0x1c80], R106 ;  /* 0x001c806a09007988 */ /* 0x000fe40008000407 */
[----:B------:R-:W0:Y:S02]  /*3430*/  LDC R217, c[0x0][0x3c4] ;  /* 0x0000f100ffd97b82 */ /* 0x000e240000000800 */
[----:B------:R-:W-:Y:S04]  /*3440*/  STS.U16 [R9+UR7+0x80], R13 ;  /* 0x0000800d09007988 */ /* 0x000fe80008000407 */
[----:B------:R-:W-:Y:S01]  /*3450*/  STS.U16 [R7+UR7+0x500], R34 ;  /* 0x0005002207007988 */ /* 0x000fe20008000407 */
[----:B------:R-:W-:Y:S01]  /*3460*/  IADD3.X R139, PT, PT, R0, R139, R2, P0, P1 ;  /* 0x0000008b008b7210 */ /* 0x000fe200007e2402 */
[----:B---3--:R-:W3:Y:S02]  /*3470*/  LDC R14, c[0x0][0x3c4] ;  /* 0x0000f100ff0e7b82 */ /* 0x008ee40000000800 */
[----:B------:R-:W-:Y:S04]  /*3480*/  STS.U16 [R7+UR7+0x900], R130 ;  /* 0x0009008207007988 */ /* 0x000fe80008000407 */
[----:B------:R-:W-:Y:S02]  /*3490*/  STS.U16 [R7+UR7+0xd00], R32 ;  /* 0x000d002007007988 */ /* 0x000fe40008000407 */
[----:B------:R-:W0:Y:S02]  /*34a0*/  LDC R239, c[0x0][0x3c4] ;  /* 0x0000f100ffef7b82 */ /* 0x000e240000000800 */
[----:B------:R1:W-:Y:S04]  /*34b0*/  STS.U16 [R7+UR7+0x100], R21 ;  /* 0x0001001507007988 */ /* 0x0003e80008000407 */
[----:B------:R-:W-:Y:S02]  /*34c0*/  STS.U16 [R7+UR7+0x2100], R96 ;  /* 0x0021006007007988 */ /* 0x000fe40008000407 */
[----:B------:R-:W0:Y:S02]  /*34d0*/  LDC R227, c[0x0][0x3c4] ;  /* 0x0000f100ffe37b82 */ /* 0x000e240000000800 */
[----:B------:R-:W-:Y:S04]  /*34e0*/  STS.U16 [R7+UR7+0x2500], R94 ;  /* 0x0025005e07007988 */ /* 0x000fe80008000407 */
[----:B------:R-:W-:Y:S01]  /*34f0*/  STS.U16 [R7+UR7+0x2900], R92 ;  /* 0x0029005c07007988 */ /* 0x000fe20008000407 */
[C---:B------:R-:W-:Y:S01]  /*3500*/  LOP3.LUT R0, R137.reuse, 0x30, RZ, 0x3c, !PT ;  /* 0x0000003089007812 */ /* 0x040fe200078e3cff */
[----:B-1----:R-:W1:Y:S02]  /*3510*/  LDC R21, c[0x0][0x3c4] ;  /* 0x0000f100ff157b82 */ /* 0x002e640000000800 */
[----:B------:R-:W-:Y:S04]  /*3520*/  STS.U16 [R7+UR7+0x2d00], R90 ;  /* 0x002d005a07007988 */ /* 0x000fe80008000407 */
[----:B------:R-:W-:Y:S02]  /*3530*/  STS.U16 [R7+UR7+0x3100], R88 ;  /* 0x0031005807007988 */ /* 0x000fe40008000407 */
[----:B------:R-:W0:Y:S02]  /*3540*/  LDC R225, c[0x0][0x3c4] ;  /* 0x0000f100ffe17b82 */ /* 0x000e240000000800 */
        /* <DEDUP_REMOVED lines=21> */
[----:B-----5:R-:W-:Y:S01]  /*36a0*/  STS.U16 [R0+UR7+0x3d80], R60 ;  /* 0x003d803c00007988 */ /* 0x020fe20008000407 */
[----:B------:R-:W-:-:S03]  /*36b0*/  LOP3.LUT R2, R137, 0x40, RZ, 0x3c, !PT ;  /* 0x0000004089027812 */ /* 0x000fc600078e3cff */
[----:B------:R5:W-:Y:S02]  /*36c0*/  STS.U16 [R0+UR7+0x180], R15 ;  /* 0x0001800f00007988 */ /* 0x000be40008000407 */
[----:B------:R-:W0:Y:S02]  /*36d0*/  LDC R223, c[0x0][0x3c4] ;  /* 0x0000f100ffdf7b82 */ /* 0x000e240000000800 */
[----:B----4-:R-:W-:Y:S04]  /*36e0*/  STS.U16 [R0+UR7+0x580], R58 ;  /* 0x0005803a00007988 */ /* 0x010fe80008000407 */
[----:B------:R-:W-:Y:S01]  /*36f0*/  STS.U16 [R0+UR7+0x980], R56 ;  /* 0x0009803800007988 */ /* 0x000fe20008000407 */
[----:B------:R-:W-:Y:S01]  /*3700*/  SHF.R.U32.HI R5, RZ, 0x5, R157 ;  /* 0x00000005ff057819 */ /* 0x000fe2000001169d */
[----:B-----5:R-:W4:Y:S02]  /*3710*/  LDC R15, c[0x0][0x3c4] ;  /* 0x0000f100ff0f7b82 */ /* 0x020f240000000800 */
[----:B------:R-:W-:Y:S04]  /*3720*/  STS.U16 [R0+UR7+0xd80], R54 ;  /* 0x000d803600007988 */ /* 0x000fe80008000407 */
[----:B------:R-:W-:Y:S01]  /*3730*/  STS.U16 [R0+UR7+0x1180], R52 ;  /* 0x0011803400007988 */ /* 0x000fe20008000407 */
[----:B------:R-:W-:Y:S01]  /*3740*/  ISETP.LT.AND P0, PT, RZ, UR9, PT ;  /* 0x00000009ff007c0c */ /* 0x000fe2000bf01270 */
[----:B------:R-:W5:Y:S02]  /*3750*/  LDC R203, c[0x0][0x3c4] ;  /* 0x0000f100ffcb7b82 */ /* 0x000f640000000800 */
[----:B------:R1:W-:Y:S04]  /*3760*/  STS.U16 [R0+UR7+0x1580], R18 ;  /* 0x0015801200007988 */ /* 0x0003e80008000407 */
[----:B------:R-:W-:Y:S01]  /*3770*/  STS.U16 [R0+UR7+0x1980], R50 ;  /* 0x0019803200007988 */ /* 0x000fe20008000407 */
[----:B------:R-:W-:Y:S01]  /*3780*/  PRMT R128, RZ, 0x7610, R128 ;  /* 0x00007610ff807816 */ /* 0x000fe20000000080 */
[----:B------:R-:W0:Y:S02]  /*3790*/  LDC R197, c[0x0][0x3c4] ;  /* 0x0000f100ffc57b82 */ /* 0x000e240000000800 */
[----:B------:R2:W-:Y:S04]  /*37a0*/  STS.U16 [R0+UR7+0x1d80], R48 ;  /* 0x001d803000007988 */ /* 0x0005e80008000407 */
[----:B------:R-:W-:Y:S01]  /*37b0*/  STS.U16 [R2+UR7+0xa00], R102 ;  /* 0x000a006602007988 */ /* 0x000fe20008000407 */
[----:B------:R-:W-:Y:S01]  /*37c0*/  R2UR UR26, R5 ;  /* 0x00000000051a72ca */ /* 0x000fe200000e0000 */
[----:B-1----:R-:W1:Y:S02]  /*37d0*/  LDC R18, c[0x0][0x3c4] ;  /* 0x0000f100ff127b82 */ /* 0x002e640000000800 */
[----:B------:R2:W-:Y:S04]  /*37e0*/  STS.U16 [R2+UR7+0xe00], R12 ;  /* 0x000e000c02007988 */ /* 0x0005e80008000407 */
[----:B------:R-:W-:Y:S01]  /*37f0*/  STS.U16 [R2+UR7+0x1200], R100 ;  /* 0x0012006402007988 */ /* 0x000fe20008000407 */
[----:B------:R-:W-:Y:S01]  /*3800*/  PRMT R30, RZ, 0x7610, R30 ;  /* 0x00007610ff1e7816 */ /* 0x000fe2000000001e */
[----:B------:R-:W0:Y:S02]  /*3810*/  LDC R191, c[0x0][0x3c4] ;  /* 0x0000f100ffbf7b82 */ /* 0x000e240000000800 */
[----:B------:R-:W-:Y:S04]  /*3820*/  STS.U16 [R2+UR7+0x1a00], R98 ;  /* 0x001a006202007988 */ /* 0x000fe80008000407 */
[----:B------:R-:W-:Y:S01]  /*3830*/  STS.U16 [R2+UR7+0x600], R28 ;  /* 0x0006001c02007988 */ /* 0x000fe20008000407 */
[----:B--2---:R-:W-:Y:S01]  /*3840*/  LOP3.LUT R0, R137, 0x50, RZ, 0x3c, !PT ;  /* 0x0000005089007812 */ /* 0x004fe200078e3cff */
[----:B------:R-:W-:Y:S01]  /*3850*/  USHF.L.U32 UR4, UR26, 0x15, URZ ;  /* 0x000000151a047899 */ /* 0x000fe200080006ff */
[----:B------:R-:W2:Y:S01]  /*3860*/  LDC R12, c[0x0][0x3c4] ;  /* 0x0000f100ff0c7b82 */ /* 0x000ea20000000800 */
[----:B------:R-:W-:Y:S04]  /*3870*/  STS.U16 [R2+UR7+0x1600], R26 ;  /* 0x0016001a02007988 */ /* 0x000fe80008000407 */
[----:B------:R-:W-:Y:S01]  /*3880*/  STS.U16 [R2+UR7+0x1e00], R36 ;  /* 0x001e002402007988 */ /* 0x000fe20008000407 */
[----:B------:R-:W-:-:S02]  /*3890*/  PRMT R32, RZ, 0x7610, R32 ;  /* 0x00007610ff207816 */ /* 0x000fc40000000020 */
[----:B------:R-:W-:Y:S01]  /*38a0*/  PRMT R34, RZ, 0x7610, R34 ;  /* 0x00007610ff227816 */ /* 0x000fe20000000022 */
[----:B------:R-:W-:Y:S01]  /*38b0*/  STS.U16 [R2+UR7+0x200], R17 ;  /* 0x0002001102007988 */ /* 0x000fe20008000407 */
[----:B------:R-:W0:Y:S03]  /*38c0*/  LDC R205, c[0x0][0x3c4] ;  /* 0x0000f100ffcd7b82 */ /* 0x000e260000000800 */
[----:B------:R-:W-:Y:S04]  /*38d0*/  STS.U16 [R2+UR7+0x2200], R8 ;  /* 0x0022000802007988 */ /* 0x000fe80008000407 */
[----:B------:R-:W-:Y:S01]  /*38e0*/  STS.U16 [R2+UR7+0x2600], R6 ;  /* 0x0026000602007988 */ /* 0x000fe20008000407 */
[----:B------:R-:W0:Y:S03]  /*38f0*/  LDC R251, c[0x0][0x3c4] ;  /* 0x0000f100fffb7b82 */ /* 0x000e260000000800 */
[----:B------:R-:W-:Y:S04]  /*3900*/  STS.U16 [R2+UR7+0x2a00], R4 ;  /* 0x002a000402007988 */ /* 0x000fe80008000407 */
[----:B------:R1:W-:Y:S01]  /*3910*/  STS.U16 [R2+UR7+0x2e00], R19 ;  /* 0x002e001302007988 */ /* 0x0003e20008000407 */
[----:B------:R-:W0:Y:S03]  /*3920*/  LDC R213, c[0x0][0x3c4] ;  /* 0x0000f100ffd57b82 */ /* 0x000e260000000800 */
[----:B------:R-:W-:Y:S04]  /*3930*/  STS.U16 [R2+UR7+0x3200], R158 ;  /* 0x0032009e02007988 */ /* 0x000fe80008000407 */
[----:B------:R-:W-:Y:S01]  /*3940*/  STS.U16 [R2+UR7+0x3600], R162 ;  /* 0x003600a202007988 */ /* 0x000fe20008000407 */
[----:B------:R-:W-:Y:S01]  /*3950*/  ULOP3.LUT UR4, UR4, 0x600000, URZ, 0xc0, !UPT ;  /* 0x0060000004047892 */ /* 0x000fe2000f8ec0ff */
[----:B-1----:R-:W1:Y:S02]  /*3960*/  LDC R19, c[0x0][0x3c4] ;  /* 0x0000f100ff137b82 */ /* 0x002e640000000800 */
[----:B------:R-:W-:Y:S04]  /*3970*/  STS.U16 [R2+UR7+0x3a00], R164 ;  /* 0x003a00a402007988 */ /* 0x000fe80008000407 */
[----:B------:R3:W-:Y:S01]  /*3980*/  STS.U16 [R2+UR7+0x3e00], R166 ;  /* 0x003e00a602007988 */ /* 0x0007e20008000407 */
[C---:B--2---:R-:W-:Y:S01]  /*3990*/  IMAD R5, R12.reuse, 0xa, RZ ;  /* 0x0000000a0c057824 */ /* 0x044fe200078e02ff */
[----:B------:R-:W2:Y:S02]  /*39a0*/  LDC R221, c[0x0][0x3c4] ;  /* 0x0000f100ffdd7b82 */ /* 0x000ea40000000800 */
[----:B------:R-:W-:Y:S04]  /*39b0*/  STS.U16 [R0+UR7+0x280], R154 ;  /* 0x0002809a00007988 */ /* 0x000fe80008000407 */
[----:B------:R-:W-:Y:S01]  /*39c0*/  STS.U16 [R0+UR7+0x680], R104 ;  /* 0x0006806800007988 */ /* 0x000fe20008000407 */
[C---:B------:R-:W-:Y:S01]  /*39d0*/  IMAD R9, R12.reuse, 0x6, RZ ;  /* 0x000000060c097824 */ /* 0x040fe200078e02ff */
[----:B------:R-:W0:Y:S02]  /*39e0*/  LDC R183, c[0x0][0x3c4] ;  /* 0x0000f100ffb77b82 */ /* 0x000e240000000800 */
[----:B------:R4:W-:Y:S04]  /*39f0*/  STS.U16 [R0+UR7+0xa80], R16 ;  /* 0x000a801000007988 */ /* 0x0009e80008000407 */
[----:B------:R-:W-:Y:S01]  /*3a00*/  STS.U16 [R0+UR7+0xe80], R172 ;  /* 0x000e80ac00007988 */ /* 0x000fe20008000407 */
[----:B---3--:R-:W-:Y:S01]  /*3a10*/  LOP3.LUT R2, R137, 0x60, RZ, 0x3c, !PT ;  /* 0x0000006089027812 */ /* 0x008fe200078e3cff */
[----:B------:R-:W-:Y:S01]  /*3a20*/  UIADD3 UR10, UPT, UPT, UR8, UR4, URZ ;  /* 0x00000004080a7290 */ /* 0x000fe2000fffe0ff */
[C---:B------:R-:W-:Y:S01]  /*3a30*/  IMAD R7, R12.reuse, 0x5, RZ ;  /* 0x000000050c077824 */ /* 0x040fe200078e02ff */
[----:B------:R-:W-:Y:S01]  /*3a40*/  STS.U16 [R0+UR7+0x1280], R174 ;  /* 0x001280ae00007988 */ /* 0x000fe20008000407 */
[-C--:B------:R-:W-:Y:S01]  /*3a50*/  IADD3 R6, P2, PT, R5, R138.reuse, RZ ;  /* 0x0000008a05067210 */ /* 0x080fe20007f5e0ff */
[C---:B------:R-:W-:Y:S01]  /*3a60*/  IMAD R11, R12.reuse, 0xc, RZ ;  /* 0x0000000c0c0b7824 */ /* 0x040fe200078e02ff */
[----:B------:R-:W-:Y:S01]  /*3a70*/  IADD3 R4, P1, PT, R9, R138, RZ ;  /* 0x0000008a09047210 */ /* 0x000fe20007f3e0ff */
[----:B------:R-:W-:Y:S01]  /*3a80*/  STS.U16 [R0+UR7+0x1680], R176 ;  /* 0x001680b000007988 */ /* 0x000fe20008000407 */
[----:B------:R-:W-:Y:S01]  /*3a90*/  PRMT R26, RZ, 0x7610, R26 ;  /* 0x00007610ff1a7816 */ /* 0x000fe2000000001a */
[C---:B------:R-:W-:Y:S01]  /*3aa0*/  IMAD.SHL.U32 R13, R12.reuse, 0x2, RZ ;  /* 0x000000020c0d7824 */ /* 0x040fe200078e00ff */
[----:B----4-:R-:W3:Y:S01]  /*3ab0*/  LDC R16, c[0x0][0x3c4] ;  /* 0x0000f100ff107b82 */ /* 0x010ee20000000800 */
[----:B------:R-:W-:Y:S01]  /*3ac0*/  STS.U16 [R0+UR7+0x1a80], R178 ;  /* 0x001a80b200007988 */ /* 0x000fe20008000407 */
[----:B------:R-:W-:Y:S01]  /*3ad0*/  IMAD.SHL.U32 R17, R12, 0x4, RZ ;  /* 0x000000040c117824 */ /* 0x000fe200078e00ff */
[----:B------:R-:W-:Y:S01]  /*3ae0*/  PRMT R28, RZ, 0x7610, R28 ;  /* 0x00007610ff1c7816 */ /* 0x000fe2000000001c */
[----:B------:R-:W4:Y:S01]  /*3af0*/  LDCU UR4, c[0x0][0x3c4] ;  /* 0x00007880ff0477ac */ /* 0x000f220008000800 */
[----:B------:R-:W-:Y:S01]  /*3b00*/  STS.U16 [R0+UR7+0x1e80], R182 ;  /* 0x001e80b600007988 */ /* 0x000fe20008000407 */
[----:B------:R-:W-:-:S02]  /*3b10*/  IMAD R149, R149, 0x64, RZ ;  /* 0x0000006495957824 */ /* 0x000fc400078e02ff */
[----:B------:R-:W-:Y:S01]  /*3b20*/  IMAD R147, R147, 0x4c, RZ ;  /* 0x0000004c93937824 */ /* 0x000fe200078e02ff */
[----:B------:R-:W-:Y:S01]  /*3b30*/  STS.U16 [R0+UR7+0x2280], R188 ;  /* 0x002280bc00007988 */ /* 0x000fe20008000407 */
[----:B------:R-:W1:Y:S03]  /*3b40*/  LDC R235, c[0x0][0x3c4] ;  /* 0x0000f100ffeb7b82 */ /* 0x000e660000000800 */
[----:B------:R-:W-:Y:S04]  /*3b50*/  STS.U16 [R0+UR7+0x2680], R190 ;  /* 0x002680be00007988 */ /* 0x000fe80008000407 */
[----:B------:R-:W-:Y:S01]  /*3b60*/  STS.U16 [R0+UR7+0x2a80], R192 ;  /* 0x002a80c000007988 */ /* 0x000fe20008000407 */
[----:B------:R-:W1:Y:S03]  /*3b70*/  LDC R241, c[0x0][0x3c4] ;  /* 0x0000f100fff17b82 */ /* 0x000e660000000800 */
[----:B------:R-:W-:Y:S04]  /*3b80*/  STS.U16 [R0+UR7+0x2e80], R194 ;  /* 0x002e80c200007988 */ /* 0x000fe80008000407 */
[----:B------:R-:W-:Y:S01]  /*3b90*/  STS.U16 [R0+UR7+0x3280], R202 ;  /* 0x003280ca00007988 */ /* 0x000fe20008000407 */
[----:B------:R-:W1:Y:S03]  /*3ba0*/  LDC R247, c[0x0][0x3c4] ;  /* 0x0000f100fff77b82 */ /* 0x000e660000000800 */
[----:B------:R-:W-:Y:S04]  /*3bb0*/  STS.U16 [R0+UR7+0x3680], R204 ;  /* 0x003680cc00007988 */ /* 0x000fe80008000407 */
[----:B------:R-:W-:Y:S04]  /*3bc0*/  STS.U16 [R0+UR7+0x3a80], R206 ;  /* 0x003a80ce00007988 */ /* 0x000fe80008000407 */
[----:B------:R-:W-:Y:S01]  /*3bd0*/  STL.64 [R1+0x7e8], R136 ;  /* 0x0007e88801007387 */ /* 0x000fe20000100a00 */
[----:B------:R-:W-:Y:S01]  /*3be0*/  PRMT R48, RZ, 0x7610, R48 ;  /* 0x00007610ff307816 */ /* 0x000fe20000000030 */
[----:B------:R-:W1:Y:S02]  /*3bf0*/  LDC R252, c[0x0][0x3c4] ;  /* 0x0000f100fffc7b82 */ /* 0x000e640000000800 */
[----:B------:R0:W-:Y:S04]  /*3c00*/  STS.U16 [R0+UR7+0x3e80], R210 ;  /* 0x003e80d200007988 */ /* 0x0001e80008000407 */
[----:B------:R-:W-:Y:S01]  /*3c10*/  STS.U16 [R2+UR7+0x300], R46 ;  /* 0x0003002e02007988 */ /* 0x000fe20008000407 */
[----:B------:R-:W-:-:S02]  /*3c20*/  PRMT R50, RZ, 0x7610, R50 ;  /* 0x00007610ff327816 */ /* 0x000fc40000000032 */
[----:B------:R-:W-:Y:S01]  /*3c30*/  PRMT R20, RZ, 0x7610, R20 ;  /* 0x00007610ff147816 */ /* 0x000fe20000000014 */
[----:B------:R-:W-:Y:S01]  /*3c40*/  STS.U16 [R2+UR7+0x700], R168 ;  /* 0x000700a802007988 */ /* 0x000fe20008000407 */
[----:B------:R-:W-:Y:S01]  /*3c50*/  PRMT R52, RZ, 0x7610, R52 ;  /* 0x00007610ff347816 */ /* 0x000fe20000000034 */
[----:B0-----:R-:W-:Y:S01]  /*3c60*/  IMAD R201, R201, 0x31, RZ ;  /* 0x00000031c9c97824 */ /* 0x001fe200078e02ff */
[----:B------:R-:W-:Y:S01]  /*3c70*/  PRMT R54, RZ, 0x7610, R54 ;  /* 0x00007610ff367816 */ /* 0x000fe20000000036 */
[----:B------:R-:W-:Y:S01]  /*3c80*/  STS.U16 [R2+UR7+0xb00], R38 ;  /* 0x000b002602007988 */ /* 0x000fe20008000407 */
[----:B------:R-:W-:Y:S01]  /*3c90*/  PRMT R56, RZ, 0x7610, R56 ;  /* 0x00007610ff387816 */ /* 0x000fe20000000038 */
[----:B------:R-:W0:Y:S02]  /*3ca0*/  LDC R152, c[0x0][0x3c4] ;  /* 0x0000f100ff987b82 */ /* 0x000e240000000800 */
[----:B------:R-:W-:Y:S04]  /*3cb0*/  STS.U16 [R2+UR7+0xf00], R186 ;  /* 0x000f00ba02007988 */ /* 0x000fe80008000407 */
[----:B------:R-:W-:Y:S01]  /*3cc0*/  STS.U16 [R2+UR7+0x1300], R160 ;  /* 0x001300a002007988 */ /* 0x000fe20008000407 */
[----:B------:R-:W-:Y:S01]  /*3cd0*/  LOP3.LUT R0, R137, 0x70, RZ, 0x3c, !PT ;  /* 0x0000007089007812 */ /* 0x000fe200078e3cff */
[----:B------:R-:W0:Y:S02]  /*3ce0*/  LDC R156, c[0x0][0x3c4] ;  /* 0x0000f100ff9c7b82 */ /* 0x000e240000000800 */
[----:B------:R-:W-:Y:S04]  /*3cf0*/  STS.U16 [R2+UR7+0x1700], R198 ;  /* 0x001700c602007988 */ /* 0x000fe80008000407 */
[----:B------:R-:W-:Y:S01]  /*3d00*/  STS.U16 [R2+UR7+0x1b00], R170 ;  /* 0x001b00aa02007988 */ /* 0x000fe20008000407 */
[----:B------:R-:W-:Y:S01]  /*3d10*/  PRMT R58, RZ, 0x7610, R58 ;  /* 0x00007610ff3a7816 */ /* 0x000fe2000000003a */
[----:B------:R-:W-:Y:S01]  /*3d20*/  IMAD R148, R148, 0x54, RZ ;  /* 0x0000005494947824 */ /* 0x000fe200078e02ff */
[----:B------:R-:W-:Y:S01]  /*3d30*/  PRMT R60, RZ, 0x7610, R60 ;  /* 0x00007610ff3c7816 */ /* 0x000fe2000000003c */
[----:B------:R-:W-:Y:S01]  /*3d40*/  STS.U16 [R2+UR7+0x1f00], R200 ;  /* 0x001f00c802007988 */ /* 0x000fe20008000407 */
[----:B------:R-:W-:Y:S01]  /*3d50*/  PRMT R62, RZ, 0x7610, R62 ;  /* 0x00007610ff3e7816 */ /* 0x000fe2000000003e */
[----:B------:R-:W-:Y:S01]  /*3d60*/  IMAD R189, R189, 0x94, RZ ;  /* 0x00000094bdbd7824 */ /* 0x000fe200078e02ff */
[----:B------:R-:W-:Y:S01]  /*3d70*/  PRMT R64, RZ, 0x7610, R64 ;  /* 0x00007610ff407816 */ /* 0x000fe20000000040 */
[----:B------:R-:W-:Y:S01]  /*3d80*/  STS.U16 [R2+UR7+0x2300], R214 ;  /* 0x002300d602007988 */ /* 0x000fe20008000407 */
[----:B------:R-:W-:Y:S01]  /*3d90*/  PRMT R66, RZ, 0x7610, R66 ;  /* 0x00007610ff427816 */ /* 0x000fe20000000042 */
        /* <DEDUP_REMOVED lines=18> */
[----:B------:R0:W-:Y:S01]  /*3ec0*/  STS.U16 [R2+UR7+0x3f00], R232 ;  /* 0x003f00e802007988 */ /* 0x0001e20008000407 */
[----:B------:R-:W-:Y:S01]  /*3ed0*/  PRMT R82, RZ, 0x7610, R82 ;  /* 0x00007610ff527816 */ /* 0x000fe20000000052 */
[----:B------:R-:W0:Y:S02]  /*3ee0*/  LDC R140, c[0x0][0x3c4] ;  /* 0x0000f100ff8c7b82 */ /* 0x000e240000000800 */
[----:B------:R-:W-:Y:S04]  /*3ef0*/  STS.U16 [R0+UR7+0x380], R180 ;  /* 0x000380b400007988 */ /* 0x000fe80008000407 */
        /* <DEDUP_REMOVED lines=13> */
[----:B------:R-:W-:-:S02]  /*3fd0*/  PRMT R92, RZ, 0x7610, R92 ;  /* 0x00007610ff5c7816 */ /* 0x000fc4000000005c */
[----:B------:R-:W-:Y:S01]  /*3fe0*/  PRMT R106, RZ, 0x7610, R106 ;  /* 0x00007610ff6a7816 */ /* 0x000fe2000000006a */
[----:B------:R-:W-:Y:S01]  /*3ff0*/  STS.U16 [R0+UR7+0x1f80], R242 ;  /* 0x001f80f200007988 */ /* 0x000fe20008000407 */
[----:B------:R-:W-:Y:S02]  /*4000*/  PRMT R94, RZ, 0x7610, R94 ;  /* 0x00007610ff5e7816 */ /* 0x000fe4000000005e */
[----:B------:R-:W-:Y:S01]  /*4010*/  PRMT R108, RZ, 0x7610, R108 ;  /* 0x00007610ff6c7816 */ /* 0x000fe2000000006c */
[----:B------:R-:W-:Y:S01]  /*4020*/  STS.U16 [R0+UR7+0x3f80], R184 ;  /* 0x003f80b800007988 */ /* 0x000fe20008000407 */
[----:B------:R-:W-:Y:S02]  /*4030*/  PRMT R96, RZ, 0x7610, R96 ;  /* 0x00007610ff607816 */ /* 0x000fe40000000060 */
[----:B------:R-:W-:Y:S01]  /*4040*/  PRMT R110, RZ, 0x7610, R110 ;  /* 0x00007610ff6e7816 */ /* 0x000fe2000000006e */
[----:B------:R-:W-:Y:S01]  /*4050*/  STS.U16 [R0+UR7+0x2380], R234 ;  /* 0x002380ea00007988 */ /* 0x000fe20008000407 */
[----:B------:R-:W-:-:S02]  /*4060*/  PRMT R98, RZ, 0x7610, R98 ;  /* 0x00007610ff627816 */ /* 0x000fc40000000062 */
[----:B------:R-:W-:Y:S01]  /*4070*/  PRMT R112, RZ, 0x7610, R112 ;  /* 0x00007610ff707816 */ /* 0x000fe20000000070 */
[----:B------:R-:W-:Y:S01]  /*4080*/  STS.U16 [R0+UR7+0x2780], R238 ;  /* 0x002780ee00007988 */ /* 0x000fe20008000407 */
[----:B------:R-:W-:Y:S01]  /*4090*/  PRMT R100, RZ, 0x7610, R100 ;  /* 0x00007610ff647816 */ /* 0x000fe20000000064 */
[----:B------:R-:W-:Y:S01]  /*40a0*/  IMAD R130, R3, 0xd, RZ ;  /* 0x0000000d03827824 */ /* 0x000fe200078e02ff */
[----:B------:R-:W-:Y:S01]  /*40b0*/  PRMT R102, RZ, 0x7610, R102 ;  /* 0x00007610ff667816 */ /* 0x000fe20000000066 */
[----:B------:R-:W-:Y:S01]  /*40c0*/  STS.U16 [R0+UR7+0x2b80], R240 ;  /* 0x002b80f000007988 */ /* 0x000fe20008000407 */
[----:B------:R-:W-:Y:S01]  /*40d0*/  PRMT R104, RZ, 0x7610, R104 ;  /* 0x00007610ff687816 */ /* 0x000fe20000000068 */
[----:B------:R-:W1:Y:S02]  /*40e0*/  LDC R154, c[0x0][0x3c4] ;  /* 0x0000f100ff9a7b82 */ /* 0x000e640000000800 */
[----:B------:R-:W-:Y:S04]  /*40f0*/  STS.U16 [R0+UR7+0x2f80], R244 ;  /* 0x002f80f400007988 */ /* 0x000fe80008000407 */
[----:B------:R-:W-:Y:S01]  /*4100*/  STS.U16 [R0+UR7+0x3380], R246 ;  /* 0x003380f600007988 */ /* 0x000fe20008000407 */
[----:B------:R-:W-:Y:S01]  /*4110*/  PRMT R114, RZ, 0x7610, R114 ;  /* 0x00007610ff727816 */ /* 0x000fe20000000072 */
[----:B------:R-:W1:Y:S02]  /*4120*/  LDC R158, c[0x0][0x3c4] ;  /* 0x0000f100ff9e7b82 */ /* 0x000e640000000800 */
[----:B------:R-:W-:Y:S04]  /*4130*/  STS.U16 [R0+UR7+0x3780], R248 ;  /* 0x003780f800007988 */ /* 0x000fe80008000407 */
[----:B------:R0:W-:Y:S01]  /*4140*/  STS.U16 [R0+UR7+0x3b80], R250 ;  /* 0x003b80fa00007988 */ /* 0x0001e20008000407 */
[----:B------:R-:W-:-:S02]  /*4150*/  PRMT R116, RZ, 0x7610, R116 ;  /* 0x00007610ff747816 */ /* 0x000fc40000000074 */
[----:B------:R-:W-:Y:S01]  /*4160*/  PRMT R126, RZ, 0x7610, R126 ;  /* 0x00007610ff7e7816 */ /* 0x000fe2000000007e */
[----:B------:R-:W-:Y:S01]  /*4170*/  STTM.x128 tmem[UR10], RZ ;  /* 0x000000ff000079ed */ /* 0x000fe200083c000a */
[----:B------:R-:W0:Y:S02]  /*4180*/  FENCE.VIEW.ASYNC.T ;  /* 0x00000000000073c6 */ /* 0x000e240000000200 */
[----:B0-----:R-:W-:Y:S01]  /*4190*/  BAR.SYNC.DEFER_BLOCKING 0x0 ;  /* 0x0000000000007b1d */ /* 0x001fe20000010000 */
[----:B------:R-:W-:Y:S01]  /*41a0*/  IMAD R5, R12, 0x3, RZ ;  /* 0x000000030c057824 */ /* 0x000fe200078e02ff */
[----:B------:R-:W-:Y:S02]  /*41b0*/  LEA.HI.X.SX32 R7, R7, R139, 0x1, P2 ;  /* 0x0000008b07077211 */ /* 0x000fe400010f0eff */
[----:B------:R-:W-:-:S04]  /*41c0*/  IADD3 R8, P3, PT, R11, R138, RZ ;  /* 0x0000008a0b087210 */ /* 0x000fc80007f7e0ff */
[----:B------:R-:W0:Y:S08]  /*41d0*/  LDC R2, c[0x0][0x3c4] ;  /* 0x0000f100ff027b82 */ /* 0x000e300000000800 */
[----:B------:R-:W0:Y:S01]  /*41e0*/  LDC R0, c[0x0][0x3c4] ;  /* 0x0000f100ff007b82 */ /* 0x000e220000000800 */
[----:B------:R-:W-:-:S07]  /*41f0*/  PRMT R46, RZ, 0x7610, R46 ;  /* 0x00007610ff2e7816 */ /* 0x000fce000000002e */
[----:B------:R-:W0:Y:S01]  /*4200*/  LDC R224, c[0x0][0x3c4] ;  /* 0x0000f100ffe07b82 */ /* 0x000e220000000800 */
[----:B------:R-:W1:Y:S02]  /*4210*/  FENCE.VIEW.ASYNC.S ;  /* 0x00000000000073c6 */ /* 0x000e640000000000 */
[----:B-1----:R1:W1:Y:S05]  /*4220*/  @!UP2 SYNCS.EXCH.64 URZ, [UR11], UR12 ;  /* 0x0000000c0bffa5b2 */ /* 0x00226a0008000100 */
[----:B-1----:R-:W-:Y:S01]  /*4230*/  BAR.SYNC.DEFER_BLOCKING 0x0 ;  /* 0x0000000000007b1d */ /* 0x002fe20000010000 */
[-C--:B------:R-:W-:Y:S02]  /*4240*/  LEA.HI.X.SX32 R5, R5, R139.reuse, 0x1, P1 ;  /* 0x0000008b05057211 */ /* 0x080fe400008f0eff */
[----:B------:R-:W-:-:S02]  /*4250*/  LEA.HI.X.SX32 R9, R9, R139, 0x1, P3 ;  /* 0x0000008b09097211 */ /* 0x000fc400018f0eff */
[----:B------:R-:W-:-:S04]  /*4260*/  IADD3 R10, P1, PT, R13, R138, RZ ;  /* 0x0000008a0d0a7210 */ /* 0x000fc80007f3e0ff */
[----:B------:R-:W-:Y:S02]  /*4270*/  LEA.HI.X.SX32 R11, R15, R139, 0x1, P1 ;  /* 0x0000008b0f0b7211 */ /* 0x000fe400008f0eff */
[----:B------:R-:W1:Y:S08]  /*4280*/  LDC R15, c[0x0][0x3c4] ;  /* 0x0000f100ff0f7b82 */ /* 0x000e700000000800 */
[----:B------:R-:W1:Y:S01]  /*4290*/  LDC R232, c[0x0][0x3c4] ;  /* 0x0000f100ffe87b82 */ /* 0x000e620000000800 */
[----:B------:R2:W5:Y:S04]  /*42a0*/  @P0 LDG.E.U16 R25, desc[UR14][R6.64] ;  /* 0x0000000e06190981 */ /* 0x000568000c1e1500 */
[----:B------:R3:W5:Y:S03]  /*42b0*/  @P0 LDG.E.U16 R26, desc[UR14][R4.64] ;  /* 0x0000000e041a0981 */ /* 0x000766000c1e1500 */
[----:B------:R-:W1:Y:S01]  /*42c0*/  LDC R188, c[0x0][0x3c4] ;  /* 0x0000f100ffbc7b82 */ /* 0x000e620000000800 */
[----:B------:R0:W5:Y:S01]  /*42d0*/  @P0 LDG.E.U16 R128, desc[UR14][R8.64] ;  /* 0x0000000e08800981 */ /* 0x000162000c1e1500 */
[----:B--2---:R-:W-:-:S03]  /*42e0*/  LEA R6, P3, R29, R138, 0x2 ;  /* 0x0000008a1d067211 */ /* 0x004fc600078610ff */
[----:B------:R2:W5:Y:S01]  /*42f0*/  @P0 LDG.E.U16 R27, desc[UR14][R10.64] ;  /* 0x0000000e0a1b0981 */ /* 0x000562000c1e1500 */
[-C--:B---3--:R-:W-:Y:S02]  /*4300*/  LEA R4, P2, R19, R138.reuse, 0x3 ;  /* 0x0000008a13047211 */ /* 0x088fe400078418ff */
[----:B------:R-:W3:Y:S01]  /*4310*/  LDC R226, c[0x0][0x3c4] ;  /* 0x0000f100ffe27b82 */ /* 0x000ee20000000800 */
[-C--:B------:R-:W-:Y:S01]  /*4320*/  LEA.HI.X.SX32 R7, R13, R139.reuse, 0x1, P3 ;  /* 0x0000008b0d077211 */ /* 0x080fe200018f0eff */
[----:B------:R-:W5:Y:S01]  /*4330*/  @P0 LDG.E.U16 R24, desc[UR14][R138.64] ;  /* 0x0000000e8a180981 */ /* 0x000f62000c1e1500 */
[----:B------:R-:W-:Y:S02]  /*4340*/  LEA.HI.X.SX32 R5, R17, R139, 0x1, P2 ;  /* 0x0000008b11057211 */ /* 0x000fe400010f0eff */
[----:B------:R-:W-:Y:S01]  /*4350*/  PRMT R29, RZ, 0x7610, R29 ;  /* 0x00007610ff1d7816 */ /* 0x000fe2000000001d */
[----:B------:R0:W5:Y:S02]  /*4360*/  @P0 LDG.E.U16 R28, desc[UR14][R6.64] ;  /* 0x0000000e061c0981 */ /* 0x000164000c1e1500 */
[----:B------:R-:W1:Y:S08]  /*4370*/  LDC R13, c[0x0][0x3c4] ;  /* 0x0000f100ff0d7b82 */ /* 0x000e700000000800 */
[----:B------:R-:W3:Y:S01]  /*4380*/  LDC R17, c[0x0][0x3c4] ;  /* 0x0000f100ff117b82 */ /* 0x000ee20000000800 */
[----:B------:R4:W5:Y:S01]  /*4390*/  @P0 LDG.E.U16 R29, desc[UR14][R4.64] ;  /* 0x0000000e041d0981 */ /* 0x000962000c1e1500 */
[----:B0-----:R-:W-:Y:S01]  /*43a0*/  SHF.L.U32 R9, R12, 0x3, RZ ;  /* 0x000000030c097819 */ /* 0x001fe200000006ff */
[----:B--2---:R-:W-:Y:S01]  /*43b0*/  IMAD.SHL.U32 R11, R14, 0x10, RZ ;  /* 0x000000100e0b7824 */ /* 0x004fe200078e00ff */
[----:B------:R-:W-:-:S02]  /*43c0*/  LEA R6, P1, R21, R138, 0x4 ;  /* 0x0000008a15067211 */ /* 0x000fc400078220ff */
[-C--:B------:R-:W-:Y:S01]  /*43d0*/  LEA R8, P2, R23, R138.reuse, 0x5 ;  /* 0x0000008a17087211 */ /* 0x080fe200078428ff */
[----:B------:R-:W-:Y:S01]  /*43e0*/  IMAD R21, R18, 0x82, RZ ;  /* 0x0000008212157824 */ /* 0x000fe200078e02ff */
[-C--:B------:R-:W-:Y:S01]  /*43f0*/  LEA R10, P3, R31, R138.reuse, 0x6 ;  /* 0x0000008a1f0a7211 */ /* 0x080fe200078630ff */
[----:B------:R-:W-:Y:S01]  /*4400*/  IMAD R19, R2, 0x84, RZ ;  /* 0x0000008402137824 */ /* 0x000fe200078e02ff */
[----:B------:R-:W0:Y:S01]  /*4410*/  LDC R220, c[0x0][0x3c4] ;  /* 0x0000f100ffdc7b82 */ /* 0x000e220000000800 */
[----:B----4-:R-:W-:Y:S01]  /*4420*/  IMAD.SHL.U32 R5, R16, 0x20, RZ ;  /* 0x0000002010057824 */ /* 0x010fe200078e00ff */
[-C--:B------:R-:W-:Y:S02]  /*4430*/  LEA.HI.X.SX32 R7, R9, R139.reuse, 0x1, P1 ;  /* 0x0000008b09077211 */ /* 0x080fe400008f0eff */
[-C--:B------:R-:W-:Y:S02]  /*4440*/  LEA.HI.X.SX32 R9, R11, R139.reuse, 0x1, P2 ;  /* 0x0000008b0b097211 */ /* 0x080fe400010f0eff */
[-C--:B------:R-:W-:Y:S01]  /*4450*/  LEA.HI.X.SX32 R11, R5, R139.reuse, 0x1, P3 ;  /* 0x0000008b050b7211 */ /* 0x080fe200018f0eff */
[----:B-1----:R-:W-:Y:S01]  /*4460*/  IMAD.SHL.U32 R13, R13, 0x40, RZ ;  /* 0x000000400d0d7824 */ /* 0x002fe200078e00ff */
[-C--:B------:R-:W-:Y:S01]  /*4470*/  LEA R12, P2, R15, R138.reuse, 0x7 ;  /* 0x0000008a0f0c7211 */ /* 0x080fe200078438ff */
[----:B------:R-:W-:Y:S01]  /*4480*/  IMAD R5, R0, 0x42, RZ ;  /* 0x0000004200057824 */ /* 0x000fe200078e02ff */
[-C--:B------:R-:W-:Y:S01]  /*4490*/  IADD3 R14, P3, PT, R21, R138.reuse, RZ ;  /* 0x0000008a150e7210 */ /* 0x080fe20007f7e0ff */
[----:B------:R1:W2:Y:S01]  /*44a0*/  @P0 LDG.E.U16 R30, desc[UR14][R6.64] ;  /* 0x0000000e061e0981 */ /* 0x0002a2000c1e1500 */
[----:B------:R-:W-:Y:S01]  /*44b0*/  IADD3 R4, P1, PT, R19, R138, RZ ;  /* 0x0000008a13047210 */ /* 0x000fe20007f3e0ff */
[----:B------:R-:W4:Y:S01]  /*44c0*/  LDC R206, c[0x0][0x3c4] ;  /* 0x0000f100ffce7b82 */ /* 0x000f220000000800 */
[----:B---3--:R-:W-:Y:S01]  /*44d0*/  IMAD R17, R17, 0x41, RZ ;  /* 0x0000004111117824 */ /* 0x008fe200078e02ff */
[----:B------:R-:W-:Y:S01]  /*44e0*/  PRMT R31, RZ, 0x7610, R31 ;  /* 0x00007610ff1f7816 */ /* 0x000fe2000000001f */
[----:B------:R-:W3:Y:S01]  /*44f0*/  @P0 LDG.E.U16 R32, desc[UR14][R10.64] ;  /* 0x0000000e0a200981 */ /* 0x000ee2000c1e1500 */
[----:B------:R-:W-:-:S02]  /*4500*/  LEA.HI.X.SX32 R13, R13, R139, 0x1, P2 ;  /* 0x0000008b0d0d7211 */ /* 0x000fc400010f0eff */
[-C--:B------:R-:W-:Y:S02]  /*4510*/  LEA.HI.X.SX32 R15, R17, R139.reuse, 0x1, P3 ;  /* 0x0000008b110f7211 */ /* 0x080fe400018f0eff */
[----:B------:R-:W-:Y:S01]  /*4520*/  LEA.HI.X.SX32 R5, R5, R139, 0x1, P1 ;  /* 0x0000008b05057211 */ /* 0x000fe200008f0eff */
[----:B------:R-:W2:Y:S01]  /*4530*/  @P0 LDG.E.U16 R31, desc[UR14][R8.64] ;  /* 0x0000000e081f0981 */ /* 0x000ea2000c1e1500 */
[C---:B------:R-:W-:Y:S01]  /*4540*/  IMAD R212, R3.reuse, 0x9, RZ ;  /* 0x0000000903d47824 */ /* 0x040fe200078e02ff */
[----:B------:R-:W0:Y:S02]  /*4550*/  LDC R200, c[0x0][0x3c4] ;  /* 0x0000f100ffc87b82 */ /* 0x000e240000000800 */
[----:B------:R-:W3:Y:S04]  /*4560*/  @P0 LDG.E.U16 R33, desc[UR14][R12.64] ;  /* 0x0000000e0c210981 */ /* 0x000ee8000c1e1500 */
[----:B------:R-:W2:Y:S01]  /*4570*/  @P0 LDG.E.U16 R34, desc[UR14][R14.64] ;  /* 0x0000000e0e220981 */ /* 0x000ea2000c1e1500 */
[----:B------:R-:W-:Y:S01]  /*4580*/  IMAD R178, R3, 0xa, RZ ;  /* 0x0000000a03b27824 */ /* 0x000fe200078e02ff */
[----:B------:R-:W0:Y:S02]  /*4590*/  LDC R208, c[0x0][0x3c4] ;  /* 0x0000f100ffd07b82 */ /* 0x000e240000000800 */
[----:B------:R1:W2:Y:S01]  /*45a0*/  @P0 LDG.E.U16 R35, desc[UR14][R4.64] ;  /* 0x0000000e04230981 */ /* 0x0002a2000c1e1500 */
[----:B------:R-:W-:-:S02]  /*45b0*/  PRMT R2, RZ, 0x7610, R2 ;  /* 0x00007610ff027816 */ /* 0x000fc40000000002 */
[----:B------:R-:W-:Y:S02]  /*45c0*/  PRMT R3, RZ, 0x7610, R3 ;  /* 0x00007610ff037816 */ /* 0x000fe40000000003 */
[----:B-1----:R-:W-:Y:S01]  /*45d0*/  PRMT R6, RZ, 0x7610, R6 ;  /* 0x00007610ff067816 */ /* 0x002fe20000000006 */
[----:B------:R-:W1:Y:S01]  /*45e0*/  LDC R194, c[0x0][0x3c4] ;  /* 0x0000f100ffc27b82 */ /* 0x000e620000000800 */
[----:B------:R-:W-:Y:S02]  /*45f0*/  PRMT R7, RZ, 0x7610, R7 ;  /* 0x00007610ff077816 */ /* 0x000fe40000000007 */
[----:B------:R-:W-:Y:S02]  /*4600*/  PRMT R4, RZ, 0x7610, R4 ;  /* 0x00007610ff047816 */ /* 0x000fe40000000004 */
[----:B------:R-:W-:Y:S02]  /*4610*/  PRMT R5, RZ, 0x7610, R5 ;  /* 0x00007610ff057816 */ /* 0x000fe40000000005 */
[----:B------:R-:W-:Y:S01]  /*4620*/  PRMT R8, RZ, 0x7610, R8 ;  /* 0x00007610ff087816 */ /* 0x000fe20000000008 */
[----:B------:R-:W1:Y:S01]  /*4630*/  LDC R202, c[0x0][0x3c4] ;  /* 0x0000f100ffca7b82 */ /* 0x000e620000000800 */
[----:B------:R-:W-:Y:S01]  /*4640*/  PRMT R9, RZ, 0x7610, R9 ;  /* 0x00007610ff097816 */ /* 0x000fe20000000009 */
[----:B------:R-:W-:Y:S01]  /*4650*/  IMAD R224, R224, 0x50, RZ ;  /* 0x00000050e0e07824 */ /* 0x000fe200078e02ff */
[----:B------:R-:W-:-:S02]  /*4660*/  PRMT R10, RZ, 0x7610, R10 ;  /* 0x00007610ff0a7816 */ /* 0x000fc4000000000a */
[----:B------:R-:W-:Y:S02]  /*4670*/  PRMT R11, RZ, 0x7610, R11 ;  /* 0x00007610ff0b7816 */ /* 0x000fe4000000000b */
[----:B------:R-:W-:Y:S02]  /*4680*/  PRMT R124, RZ, 0x7610, R124 ;  /* 0x00007610ff7c7816 */ /* 0x000fe4000000007c */
[----:B------:R-:W-:Y:S02]  /*4690*/  PRMT R122, RZ, 0x7610, R122 ;  /* 0x00007610ff7a7816 */ /* 0x000fe4000000007a */
[----:B------:R-:W-:Y:S01]  /*46a0*/  PRMT R120, RZ, 0x7610, R120 ;  /* 0x00007610ff787816 */ /* 0x000fe20000000078 */
[----:B------:R-:W-:Y:S01]  /*46b0*/  IMAD R232, R232, 0x90, RZ ;  /* 0x00000090e8e87824 */ /* 0x000fe200078e02ff */
[----:B------:R-:W-:Y:S01]  /*46c0*/  PRMT R118, RZ, 0x7610, R118 ;  /* 0x00007610ff767816 */ /* 0x000fe20000000076 */
[----:B------:R-:W-:Y:S01]  /*46d0*/  UIMAD UR4, UR4, 0x42, URZ ;  /* 0x00000042040478a4 */ /* 0x000fe2000f8e02ff */
[----:B------:R-:W-:Y:S01]  /*46e0*/  PRMT R12, RZ, 0x7610, R12 ;  /* 0x00007610ff0c7816 */ /* 0x000fe2000000000c */
[----:B------:R-:W1:Y:S01]  /*46f0*/  LDC R182, c[0x0][0x3c4] ;  /* 0x0000f100ffb67b82 */ /* 0x000e620000000800 */
[----:B------:R-:W-:-:S02]  /*4700*/  PRMT R13, RZ, 0x7610, R13 ;  /* 0x00007610ff0d7816 */ /* 0x000fc4000000000d */
[----:B------:R-:W-:Y:S02]  /*4710*/  PRMT R14, RZ, 0x7610, R14 ;  /* 0x00007610ff0e7816 */ /* 0x000fe4000000000e */
[----:B------:R-:W-:Y:S02]  /*4720*/  PRMT R15, RZ, 0x7610, R15 ;  /* 0x00007610ff0f7816 */ /* 0x000fe4000000000f */
[----:B------:R-:W-:Y:S01]  /*4730*/  PRMT R16, RZ, 0x7610, R16 ;  /* 0x00007610ff107816 */ /* 0x000fe20000000010 */
[----:B------:R-:W1:Y:S01]  /*4740*/  LDC R196, c[0x0][0x3c4] ;  /* 0x0000f100ffc47b82 */ /* 0x000e620000000800 */
[----:B------:R-:W-:Y:S01]  /*4750*/  PRMT R17, RZ, 0x7610, R17 ;  /* 0x00007610ff117816 */ /* 0x000fe20000000011 */
[----:B------:R-:W-:Y:S01]  /*4760*/  IMAD R188, R188, 0x48, RZ ;  /* 0x00000048bcbc7824 */ /* 0x000fe200078e02ff */
[----:B------:R-:W-:Y:S02]  /*4770*/  PRMT R18, RZ, 0x7610, R18 ;  /* 0x00007610ff127816 */ /* 0x000fe40000000012 */
[----:B------:R-:W-:Y:S01]  /*4780*/  PRMT R19, RZ, 0x7610, R19 ;  /* 0x00007610ff137816 */ /* 0x000fe20000000013 */
[----:B------:R-:W-:Y:S01]  /*4790*/  IMAD R226, R226, 0xc0, RZ ;  /* 0x000000c0e2e27824 */ /* 0x000fe200078e02ff */
[----:B------:R-:W-:Y:S01]  /*47a0*/  PRMT R21, RZ, 0x7610, R21 ;  /* 0x00007610ff157816 */ /* 0x000fe20000000015 */
[----:B0-----:R-:W-:Y:S01]  /*47b0*/  IMAD R220, R220, 0x60, RZ ;  /* 0x00000060dcdc7824 */ /* 0x001fe200078e02ff */
[----:B------:R-:W0:Y:S01]  /*47c0*/  LDC R190, c[0x0][0x3c4] ;  /* 0x0000f100ffbe7b82 */ /* 0x000e220000000800 */
[----:B----4-:R-:W-:-:S02]  /*47d0*/  IMAD R206, R206, 0x21, RZ ;  /* 0x00000021cece7824 */ /* 0x010fc400078e02ff */
[----:B------:R-:W-:-:S05]  /*47e0*/  IMAD R200, R200, 0xb2, RZ ;  /* 0x000000b2c8c87824 */ /* 0x000fca00078e02ff */
[----:B------:R-:W4:Y:S01]  /*47f0*/  LDC R176, c[0x0][0x3c4] ;  /* 0x0000f100ffb07b82 */ /* 0x000f220000000800 */
[----:B------:R-:W-:Y:S02]  /*4800*/  IMAD R208, R208, 0x19, RZ ;  /* 0x00000019d0d07824 */ /* 0x000fe400078e02ff */
[----:B-1----:R-:W-:-:S05]  /*4810*/  IMAD R194, R194, 0xe2, RZ ;  /* 0x000000e2c2c27824 */ /* 0x002fca00078e02ff */
[----:B------:R-:W1:Y:S08]  /*4820*/  LDC R184, c[0x0][0x3c4] ;  /* 0x0000f100ffb87b82 */ /* 0x000e700000000800 */
[----:B------:R-:W1:Y:S01]  /*4830*/  LDC R180, c[0x0][0x3c4] ;  /* 0x0000f100ffb47b82 */ /* 0x000e620000000800 */
[----:B------:R-:W-:-:S07]  /*4840*/  IMAD R202, R202, 0xa2, RZ ;  /* 0x000000a2caca7824 */ /* 0x000fce00078e02ff */
[----:B------:R-:W1:Y:S01]  /*4850*/  LDC R230, c[0x0][0x3c4] ;  /* 0x0000f100ffe67b82 */ /* 0x000e620000000800 */
[----:B------:R-:W-:-:S07]  /*4860*/  IMAD R182, R182, 0x68, RZ ;  /* 0x00000068b6b67824 */ /* 0x000fce00078e02ff */
[----:B------:R-:W1:Y:S01]  /*4870*/  LDC R234, c[0x0][0x3c4] ;  /* 0x0000f100ffea7b82 */ /* 0x000e620000000800 */
[----:B------:R-:W-:Y:S02]  /*4880*/  IMAD R196, R196, 0xd2, RZ ;  /* 0x000000d2c4c47824 */ /* 0x000fe400078e02ff */
[----:B0-----:R-:W-:Y:S02]  /*4890*/  IMAD R190, R190, 0x69, RZ ;  /* 0x00000069bebe7824 */ /* 0x001fe400078e02ff */
[----:B----4-:R-:W-:-:S03]  /*48a0*/  IMAD R176, R176, 0x34, RZ ;  /* 0x00000034b0b07824 */ /* 0x010fc600078e02ff */
[----:B------:R-:W0:Y:S01]  /*48b0*/  LDC R218, c[0x0][0x3c4] ;  /* 0x0000f100ffda7b82 */ /* 0x000e220000000800 */
[----:B-1----:R-:W-:Y:S02]  /*48c0*/  IMAD R184, R184, 0x12, RZ ;  /* 0x00000012b8b87824 */ /* 0x002fe400078e02ff */
[----:B------:R-:W-:-:S05]  /*48d0*/  IMAD R180, R180, 0x14, RZ ;  /* 0x00000014b4b47824 */ /* 0x000fca00078e02ff */
[----:B------:R-:W1:Y:S01]  /*48e0*/  LDC R214, c[0x0][0x3c4] ;  /* 0x0000f100ffd67b82 */ /* 0x000e620000000800 */
[----:B------:R-:W-:Y:S02]  /*48f0*/  IMAD R230, R230, 0x30, RZ ;  /* 0x00000030e6e67824 */ /* 0x000fe400078e02ff */
[----:B------:R-:W-:-:S05]  /*4900*/  IMAD R154, R154, 0x4a, RZ ;  /* 0x0000004a9a9a7824 */ /* 0x000fca00078e02ff */
[----:B------:R-:W4:Y:S01]  /*4910*/  LDC R216, c[0x0][0x3c4] ;  /* 0x0000f100ffd87b82 */ /* 0x000f220000000800 */
[----:B------:R-:W-:Y:S02]  /*4920*/  IMAD R146, R146, 0x44, RZ ;  /* 0x0000004492927824 */ /* 0x000fe400078e02ff */
[----:B------:R-:W-:-:S05]  /*4930*/  IMAD R234, R234, 0x18, RZ ;  /* 0x00000018eaea7824 */ /* 0x000fca00078e02ff */
[----:B------:R-:W0:Y:S01]  /*4940*/  LDC R240, c[0x0][0x3c4] ;  /* 0x0000f100fff07b82 */ /* 0x000e220000000800 */
[----:B------:R-:W-:-:S07]  /*4950*/  PRMT R22, RZ, 0x7610, R22 ;  /* 0x00007610ff167816 */ /* 0x000fce0000000016 */
[----:B------:R-:W0:Y:S01]  /*4960*/  LDC R228, c[0x0][0x3c4] ;  /* 0x0000f100ffe47b82 */ /* 0x000e220000000800 */
[----:B------:R-:W-:-:S07]  /*4970*/  PRMT R23, RZ, 0x7610, R23 ;  /* 0x00007610ff177816 */ /* 0x000fce0000000017 */
[----:B------:R-:W0:Y:S01]  /*4980*/  LDC R172, c[0x0][0x3c4] ;  /* 0x0000f100ffac7b82 */ /* 0x000e220000000800 */
[----:B------:R-:W-:Y:S02]  /*4990*/  IMAD R152, R152, 0x3a, RZ ;  /* 0x0000003a98987824 */ /* 0x000fe400078e02ff */
[----:B------:R-:W-:-:S05]  /*49a0*/  IMAD R158, R158, 0x7a, RZ ;  /* 0x0000007a9e9e7824 */ /* 0x000fca00078e02ff */
[----:B------:R-:W0:Y:S01]  /*49b0*/  LDC R246, c[0x0][0x3c4] ;  /* 0x0000f100fff67b82 */ /* 0x000e220000000800 */
[----:B------:R-:W-:-:S07]  /*49c0*/  IMAD R207, R207, 0xb4, RZ ;  /* 0x000000b4cfcf7824 */ /* 0x000fce00078e02ff */
[----:B------:R-:W0:Y:S01]  /*49d0*/  LDC R222, c[0x0][0x3c4] ;  /* 0x0000f100ffde7b82 */ /* 0x000e220000000800 */
[----:B------:R-:W-:Y:S02]  /*49e0*/  IMAD R156, R156, 0x5a, RZ ;  /* 0x0000005a9c9c7824 */ /* 0x000fe400078e02ff */
[----:B------:R-:W-:-:S05]  /*49f0*/  IMAD R175, R175, 0x66, RZ ;  /* 0x00000066afaf7824 */ /* 0x000fca00078e02ff */
[----:B------:R-:W0:Y:S01]  /*4a00*/  LDC R238, c[0x0][0x3c4] ;  /* 0x0000f100ffee7b82 */ /* 0x000e220000000800 */
[----:B------:R-:W-:Y:S02]  /*4a10*/  IMAD R233, R233, 0x33, RZ ;  /* 0x00000033e9e97824 */ /* 0x000fe400078e02ff */
[----:B------:R-:W-:-:S05]  /*4a20*/  IMAD R144, R144, 0x26, RZ ;  /* 0x0000002690907824 */ /* 0x000fca00078e02ff */
[----:B------:R-:W0:Y:S01]  /*4a30*/  LDC R210, c[0x0][0x3c4] ;  /* 0x0000f100ffd27b82 */ /* 0x000e220000000800 */
[----:B------:R-:W-:-:S07]  /*4a40*/  IMAD R231, R231, 0x96, RZ ;  /* 0x00000096e7e77824 */ /* 0x000fce00078e02ff */
[----:B------:R-:W0:Y:S08]  /*4a50*/  LDC R244, c[0x0][0x3c4] ;  /* 0x0000f100fff47b82 */ /* 0x000e300000000800 */
[----:B------:R-:W0:Y:S01]  /*4a60*/  LDC R250, c[0x0][0x3c4] ;  /* 0x0000f100fffa7b82 */ /* 0x000e220000000800 */
[----:B------:R-:W-:-:S07]  /*4a70*/  IMAD R185, R185, 0x38, RZ ;  /* 0x00000038b9b97824 */ /* 0x000fce00078e02ff */
[----:B------:R-:W0:Y:S01]  /*4a80*/  LDC R168, c[0x0][0x3c4] ;  /* 0x0000f100ffa87b82 */ /* 0x000e220000000800 */
[----:B------:R-:W-:Y:S02]  /*4a90*/  IMAD R217, R217, 0x13, RZ ;  /* 0x00000013d9d97824 */ /* 0x000fe400078e02ff */
[----:B------:R-:W-:-:S05]  /*4aa0*/  IMAD R239, R239, 0xc6, RZ ;  /* 0x000000c6efef7824 */ /* 0x000fca00078e02ff */
[----:B------:R-:W1:Y:S08]  /*4ab0*/  LDC R204, c[0x0][0x3c4] ;  /* 0x0000f100ffcc7b82 */ /* 0x000e700000000800 */
[----:B------:R-:W2:Y:S01]  /*4ac0*/  LDC R248, c[0x0][0x3c4] ;  /* 0x0000f100fff87b82 */ /* 0x000ea20000000800 */
[----:B------:R-:W-:Y:S02]  /*4ad0*/  IMAD R133, R133, 0x58, RZ ;  /* 0x0000005885857824 */ /* 0x000fe400078e02ff */
[----:B------:R-:W-:-:S05]  /*4ae0*/  IMAD R227, R227, 0x2b, RZ ;  /* 0x0000002be3e37824 */ /* 0x000fca00078e02ff */
[----:B------:R-:W2:Y:S01]  /*4af0*/  LDC R198, c[0x0][0x3c4] ;  /* 0x0000f100ffc67b82 */ /* 0x000ea20000000800 */
[----:B------:R-:W-:Y:S02]  /*4b00*/  IMAD R225, R225, 0x86, RZ ;  /* 0x00000086e1e17824 */ /* 0x000fe400078e02ff */
[----:B------:R-:W-:Y:S02]  /*4b10*/  IMAD R245, R245, 0xf6, RZ ;  /* 0x000000f6f5f57824 */ /* 0x000fe400078e02ff */
[----:B------:R-:W-:-:S03]  /*4b20*/  IMAD R249, R249, 0x7b, RZ ;  /* 0x0000007bf9f97824 */ /* 0x000fc600078e02ff */
[----:B------:R-:W2:Y:S01]  /*4b30*/  LDC R192, c[0x0][0x3c4] ;  /* 0x0000f100ffc07b82 */ /* 0x000ea20000000800 */
[----:B------:R-:W-:Y:S02]  /*4b40*/  IMAD R237, R237, 0xb6, RZ ;  /* 0x000000b6eded7824 */ /* 0x000fe400078e02ff */
[----:B------:R-:W-:-:S05]  /*4b50*/  IMAD R229, R229, 0xa0, RZ ;  /* 0x000000a0e5e57824 */ /* 0x000fca00078e02ff */
[----:B------:R-:W2:Y:S01]  /*4b60*/  LDC R186, c[0x0][0x3c4] ;  /* 0x0000f100ffba7b82 */ /* 0x000ea20000000800 */
[----:B------:R-:W-:Y:S02]  /*4b70*/  IMAD R161, R161, 0x3c, RZ ;  /* 0x0000003ca1a17824 */ /* 0x000fe400078e02ff */
[----:B------:R-:W-:Y:S02]  /*4b80*/  IMAD R163, R163, 0x52, RZ ;  /* 0x00000052a3a37824 */ /* 0x000fe400078e02ff */
[----:B------:R-:W-:-:S03]  /*4b90*/  IMAD R243, R243, 0xe6, RZ ;  /* 0x000000e6f3f37824 */ /* 0x000fc600078e02ff */
[----:B------:R-:W3:Y:S01]  /*4ba0*/  LDC R160, c[0x0][0x3c4] ;  /* 0x0000f100ffa07b82 */ /* 0x000ee20000000800 */
[----:B-----5:R5:W-:Y:S04]  /*4bb0*/  STL.64 [R1+0x7f0], R24 ;  /* 0x0007f01801007387 */ /* 0x020be80000100a00 */
[----:B------:R5:W-:Y:S01]  /*4bc0*/  STL.64 [R1+0x7f8], R26 ;  /* 0x0007f81a01007387 */ /* 0x000be20000100a00 */
[----:B0-----:R-:W-:Y:S02]  /*4bd0*/  IMAD R218, R218, 0x1b, RZ ;  /* 0x0000001bdada7824 */ /* 0x001fe400078e02ff */
[----:B------:R-:W0:Y:S01]  /*4be0*/  LDC R136, c[0x0][0x3c4] ;  /* 0x0000f100ff887b82 */ /* 0x000e220000000800 */
[----:B-1----:R-:W-:Y:S02]  /*4bf0*/  IMAD R214, R214, 0xe4, RZ ;  /* 0x000000e4d6d67824 */ /* 0x002fe400078e02ff */
[----:B----4-:R-:W-:-:S05]  /*4c00*/  IMAD R216, R216, 0x70, RZ ;  /* 0x00000070d8d87824 */ /* 0x010fca00078e02ff */
[----:B-----5:R-:W1:Y:S01]  /*4c10*/  LDC R24, c[0x0][0x3c4] ;  /* 0x0000f100ff187b82 */ /* 0x020e620000000800 */
[----:B------:R4:W-:Y:S07]  /*4c20*/  STL.64 [R1+0x800], R28 ;  /* 0x0008001c01007387 */ /* 0x0009ee0000100a00 */
[----:B------:R-:W5:Y:S08]  /*4c30*/  LDC R26, c[0x0][0x3c4] ;  /* 0x0000f100ff1a7b82 */ /* 0x000f700000000800 */
[----:B----4-:R-:W4:Y:S08]  /*4c40*/  LDC R28, c[0x0][0x3c4] ;  /* 0x0000f100ff1c7b82 */ /* 0x010f300000000800 */
[----:B------:R-:W0:Y:S01]  /*4c50*/  LDC R29, c[0x0][0x3c4] ;  /* 0x0000f100ff1d7b82 */ /* 0x000e220000000800 */
[----:B--2---:R-:W-:Y:S07]  /*4c60*/  STL.64 [R1+0x808], R30 ;  /* 0x0008081e01007387 */ /* 0x004fee0000100a00 */
[----:B------:R-:W2:Y:S01]  /*4c70*/  LDC R27, c[0x0][0x3c4] ;  /* 0x0000f100ff1b7b82 */ /* 0x000ea20000000800 */
[----:B---3--:R-:W-:Y:S01]  /*4c80*/  STL.64 [R1+0x810], R32 ;  /* 0x0008102001007387 */ /* 0x008fe20000100a00 */
[----:B------:R-:W-:-:S02]  /*4c90*/  IMAD R240, R240, 0x4b, RZ ;  /* 0x0000004bf0f07824 */ /* 0x000fc400078e02ff */
[----:B------:R-:W-:-:S04]  /*4ca0*/  IMAD R228, R228, 0xb0, RZ ;  /* 0x000000b0e4e47824 */ /* 0x000fc800078e02ff */
[----:B------:R-:W3:Y:S01]  /*4cb0*/  LDC R25, c[0x0][0x3c4] ;  /* 0x0000f100ff197b82 */ /* 0x000ee20000000800 */
[----:B------:R-:W-:Y:S04]  /*4cc0*/  STL.64 [R1+0x818], R34 ;  /* 0x0008182201007387 */ /* 0x000fe80000100a00 */
[----:B------:R-:W-:Y:S01]  /*4cd0*/  STL.64 [R1+0x9c8], R42 ;  /* 0x0009c82a01007387 */ /* 0x000fe20000100a00 */
[----:B------:R-:W-:Y:S02]  /*4ce0*/  IMAD R223, R223, 0xd0, RZ ;  /* 0x000000d0dfdf7824 */ /* 0x000fe400078e02ff */
[----:B------:R-:W0:Y:S01]  /*4cf0*/  LDC R157, c[0x0][0x3c4] ;  /* 0x0000f100ff9d7b82 */ /* 0x000e220000000800 */
[----:B------:R-:W-:Y:S04]  /*4d00*/  STL.64 [R1+0x9c0], R44 ;  /* 0x0009c02c01007387 */ /* 0x000fe80000100a00 */
[----:B------:R-:W-:Y:S01]  /*4d10*/  STL.64 [R1+0x9b8], R46 ;  /* 0x0009b82e01007387 */ /* 0x000fe20000100a00 */
[----:B------:R-:W-:-:S02]  /*4d20*/  IMAD R203, R203, 0x92, RZ ;  /* 0x00000092cbcb7824 */ /* 0x000fc400078e02ff */
[----:B------:R-:W0:Y:S01]  /*4d30*/  LDC R170, c[0x0][0x3c4] ;  /* 0x0000f100ffaa7b82 */ /* 0x000e220000000800 */
        /* <DEDUP_REMOVED lines=44> */
[----:B------:R0:W-:Y:S04]  /*5000*/  STL.64 [R1+0x8d0], R4 ;  /* 0x0008d00401007387 */ /* 0x0001e80000100a00 */
[----:B------:R-:W-:Y:S04]  /*5010*/  STL.64 [R1+0x8e0], R6 ;  /* 0x0008e00601007387 */ /* 0x000fe80000100a00 */
[----:B------:R-:W-:Y:S04]  /*5020*/  STL.64 [R1+0x8f0], R8 ;  /* 0x0008f00801007387 */ /* 0x000fe80000100a00 */
[----:B------:R-:W-:Y:S01]  /*5030*/  STL.64 [R1+0x900], R10 ;  /* 0x0009000a01007387 */ /* 0x000fe20000100a00 */
[----:B0-----:R-:W-:-:S03]  /*5040*/  IADD3 R4, P3, PT, R224, R138, RZ ;  /* 0x0000008ae0047210 */ /* 0x001fc60007f7e0ff */
[----:B------:R-:W-:Y:S01]  /*5050*/  STL.64 [R1+0x910], R126 ;  /* 0x0009107e01007387 */ /* 0x000fe20000100a00 */
[----:B------:R-:W-:-:S03]  /*5060*/  LEA.HI.X.SX32 R5, R211, R139, 0x1, P3 ;  /* 0x0000008bd3057211 */ /* 0x000fc600018f0eff */
[----:B------:R-:W-:Y:S01]  /*5070*/  STL.64 [R1+0x920], R124 ;  /* 0x0009207c01007387 */ /* 0x000fe20000100a00 */
[-C--:B------:R-:W-:Y:S02]  /*5080*/  IADD3 R46, P3, PT, R232, R138.reuse, RZ ;  /* 0x0000008ae82e7210 */ /* 0x080fe40007f7e0ff */
[----:B------:R-:W-:Y:S01]  /*5090*/  IADD3 R56, P4, PT, R138, UR4, RZ ;  /* 0x000000048a387c10 */ /* 0x000fe2000ff9e0ff */
[----:B------:R-:W-:Y:S01]  /*50a0*/  STL.64 [R1+0x930], R122 ;  /* 0x0009307a01007387 */ /* 0x000fe20000100a00 */
[----:B------:R-:W-:Y:S01]  /*50b0*/  LEA.HI.X.SX32 R47, R188, R139, 0x1, P3 ;  /* 0x0000008bbc2f7211 */ /* 0x000fe200018f0eff */
[----:B----4-:R-:W-:Y:S02]  /*50c0*/  IMAD R165, R28, 0xe, RZ ;  /* 0x0000000e1ca57824 */ /* 0x010fe400078e02ff */
[----:B------:R-:W-:Y:S01]  /*50d0*/  IMAD R166, R29, 0x1e, RZ ;  /* 0x0000001e1da67824 */ /* 0x000fe200078e02ff */
[----:B------:R-:W-:Y:S01]  /*50e0*/  STL.64 [R1+0x940], R120 ;  /* 0x0009407801007387 */ /* 0x000fe20000100a00 */
[-C--:B------:R-:W-:Y:S01]  /*50f0*/  IADD3 R42, P2, PT, R230, R138.reuse, RZ ;  /* 0x0000008ae62a7210 */ /* 0x080fe20007f5e0ff */
[----:B------:R-:W-:Y:S01]  /*5100*/  IMAD R172, R172, 0x56, RZ ;  /* 0x00000056acac7824 */ /* 0x000fe200078e02ff */
[----:B------:R-:W-:Y:S01]  /*5110*/  IADD3 R96, P1, PT, R234, R138, RZ ;  /* 0x0000008aea607210 */ /* 0x000fe20007f3e0ff */
[----:B------:R-:W-:Y:S01]  /*5120*/  STL.64 [R1+0x950], R118 ;  /* 0x0009507601007387 */ /* 0x000fe20000100a00 */
[----:B------:R-:W-:-:S02]  /*5130*/  IMAD R246, R246, 0x63, RZ ;  /* 0x00000063f6f67824 */ /* 0x000fc400078e02ff */
[----:B------:R-:W-:Y:S01]  /*5140*/  IMAD R222, R222, 0xe0, RZ ;  /* 0x000000e0dede7824 */ /* 0x000fe200078e02ff */
[----:B------:R-:W-:Y:S01]  /*5150*/  STL.64 [R1+0x960], R12 ;  /* 0x0009600c01007387 */ /* 0x000fe20000100a00 */
[----:B------:R-:W-:Y:S01]  /*5160*/  IMAD R238, R238, 0x43, RZ ;  /* 0x00000043eeee7824 */ /* 0x000fe200078e02ff */
[----:B------:R-:W-:Y:S01]  /*5170*/  IADD3 R44, P5, PT, R220, R138, RZ ;  /* 0x0000008adc2c7210 */ /* 0x000fe20007fbe0ff */
[----:B------:R-:W-:Y:S01]  /*5180*/  IMAD R210, R210, 0x11, RZ ;  /* 0x00000011d2d27824 */ /* 0x000fe200078e02ff */
[----:B------:R-:W-:Y:S01]  /*5190*/  STL.64 [R1+0x970], R14 ;  /* 0x0009700e01007387 */ /* 0x000fe20000100a00 */
[----:B------:R-:W-:Y:S01]  /*51a0*/  IMAD R244, R244, 0x5b, RZ ;  /* 0x0000005bf4f47824 */ /* 0x000fe200078e02ff */
[----:B------:R-:W0:Y:S01]  /*51b0*/  LDC R232, c[0x0][0x3c4] ;  /* 0x0000f100ffe87b82 */ /* 0x000e220000000800 */
[----:B-----5:R-:W-:Y:S01]  /*51c0*/  IMAD R167, R26, 0x2e, RZ ;  /* 0x0000002e1aa77824 */ /* 0x020fe200078e02ff */
[----:B------:R-:W-:Y:S01]  /*51d0*/  STL.64 [R1+0x980], R16 ;  /* 0x0009801001007387 */ /* 0x000fe20000100a00 */
[----:B------:R-:W-:-:S02]  /*51e0*/  IMAD R250, R250, 0x88, RZ ;  /* 0x00000088fafa7824 */ /* 0x000fc400078e02ff */
[----:B------:R-:W-:Y:S01]  /*51f0*/  IMAD R140, R140, 0x1a, RZ ;  /* 0x0000001a8c8c7824 */ /* 0x000fe200078e02ff */
[----:B------:R-:W-:Y:S01]  /*5200*/  STL.64 [R1+0x990], R18 ;  /* 0x0009901201007387 */ /* 0x000fe20000100a00 */
[----:B------:R-:W-:Y:S02]  /*5210*/  IMAD R164, R168, 0x7c, RZ ;  /* 0x0000007ca8a47824 */ /* 0x000fe400078e02ff */
[----:B------:R-:W-:Y:S01]  /*5220*/  IMAD R150, R150, 0x6c, RZ ;  /* 0x0000006c96967824 */ /* 0x000fe200078e02ff */
[----:B------:R4:W-:Y:S01]  /*5230*/  STL.64 [R1+0x9a0], R20 ;  /* 0x0009a01401007387 */ /* 0x0009e20000100a00 */
[----:B------:R-:W-:Y:S01]  /*5240*/  LEA.HI.X.SX32 R57, R206, R139, 0x1, P4 ;  /* 0x0000008bce397211 */ /* 0x000fe200020f0eff */
[----:B------:R-:W-:Y:S01]  /*5250*/  IMAD R204, R204, 0x29, RZ ;  /* 0x00000029cccc7824 */ /* 0x000fe200078e02ff */
[----:B------:R-:W-:Y:S01]  /*5260*/  IADD3 R66, P4, PT, R155, R138, RZ ;  /* 0x0000008a9b427210 */ /* 0x000fe20007f9e0ff */
[----:B------:R-:W-:Y:S02]  /*5270*/  IMAD R248, R248, 0x73, RZ ;  /* 0x00000073f8f87824 */ /* 0x000fe400078e02ff */
[----:B------:R-:W-:-:S02]  /*5280*/  IMAD R252, R252, 0xa8, RZ ;  /* 0x000000a8fcfc7824 */ /* 0x000fc400078e02ff */
[----:B------:R-:W-:Y:S02]  /*5290*/  IMAD R213, R213, 0xd4, RZ ;  /* 0x000000d4d5d57824 */ /* 0x000fe400078e02ff */
[----:B------:R-:W-:Y:S02]  /*52a0*/  IMAD R221, R221, 0x23, RZ ;  /* 0x00000023dddd7824 */ /* 0x000fe400078e02ff */
[----:B------:R-:W-:Y:S01]  /*52b0*/  IMAD R183, R183, 0x76, RZ ;  /* 0x00000076b7b77824 */ /* 0x000fe200078e02ff */
[-C--:B----4-:R-:W-:Y:S01]  /*52c0*/  IADD3 R20, P3, PT, R226, R138.reuse, RZ ;  /* 0x0000008ae2147210 */ /* 0x090fe20007f7e0ff */
[----:B-1----:R-:W-:Y:S02]  /*52d0*/  IMAD R171, R24, 0x4e, RZ ;  /* 0x0000004e18ab7824 */ /* 0x002fe400078e02ff */
[----:B------:R-:W-:Y:S01]  /*52e0*/  IMAD R235, R235, 0xa6, RZ ;  /* 0x000000a6ebeb7824 */ /* 0x000fe200078e02ff */
[-C--:B------:R-:W-:Y:S01]  /*52f0*/  LEA.HI.X.SX32 R21, R220, R139.reuse, 0x1, P3 ;  /* 0x0000008bdc157211 */ /* 0x080fe200018f0eff */
[----:B---3--:R-:W-:Y:S01]  /*5300*/  IMAD R174, R25, 0x5e, RZ ;  /* 0x0000005e19ae7824 */ /* 0x008fe200078e02ff */
[-C--:B------:R-:W-:Y:S01]  /*5310*/  IADD3 R52, P3, PT, R219, R138.reuse, RZ ;  /* 0x0000008adb347210 */ /* 0x080fe20007f7e0ff */
[----:B------:R-:W-:Y:S01]  /*5320*/  IMAD R198, R198, 0xc2, RZ ;  /* 0x000000c2c6c67824 */ /* 0x000fe200078e02ff */
[-C--:B------:R-:W-:Y:S01]  /*5330*/  LEA.HI.X.SX32 R67, R199, R139.reuse, 0x1, P4 ;  /* 0x0000008bc7437211 */ /* 0x080fe200020f0eff */
[----:B------:R-:W-:Y:S01]  /*5340*/  IMAD R192, R192, 0xf2, RZ ;  /* 0x000000f2c0c07824 */ /* 0x000fe200078e02ff */
[-C--:B------:R-:W-:Y:S01]  /*5350*/  LEA.HI.X.SX32 R53, R134, R139.reuse, 0x1, P3 ;  /* 0x0000008b86357211 */ /* 0x080fe200018f0eff */
[----:B------:R-:W-:Y:S01]  /*5360*/  IMAD R186, R186, 0x79, RZ ;  /* 0x00000079baba7824 */ /* 0x000fe200078e02ff */
[-C--:B------:R-:W-:Y:S01]  /*5370*/  IADD3 R14, P3, PT, R169, R138.reuse, RZ ;  /* 0x0000008aa90e7210 */ /* 0x080fe20007f7e0ff */
[----:B------:R-:W-:Y:S01]  /*5380*/  IMAD R160, R160, 0x1c, RZ ;  /* 0x0000001ca0a07824 */ /* 0x000fe200078e02ff */
        /* <DEDUP_REMOVED lines=16> */
[----:B------:R-:W-:Y:S01]  /*5490*/  IADD3 R32, P4, PT, R188, R138, RZ ;  /* 0x0000008abc207210 */ /* 0x000fe20007f9e0ff */
[----:B------:R-:W-:Y:S01]  /*54a0*/  IMAD R162, R162, 0x5c, RZ ;  /* 0x0000005ca2a27824 */ /* 0x000fe200078e02ff */
[-C--:B------:R-:W-:Y:S01]  /*54b0*/  LEA.HI.X.SX32 R61, R195, R139.reuse, 0x1, P3 ;  /* 0x0000008bc33d7211 */ /* 0x080fe200018f0eff */
[----:B------:R-:W-:Y:S01]  /*54c0*/  IMAD R142, R142, 0x2c, RZ ;  /* 0x0000002c8e8e7824 */ /* 0x000fe200078e02ff */
[----:B------:R-:W-:-:S02]  /*54d0*/  LEA.HI.X.SX32 R33, R181, R139, 0x1, P4 ;  /* 0x0000008bb5217211 */ /* 0x000fc400020f0eff */
[----:B------:R-:W-:Y:S02]  /*54e0*/  PRMT R36, RZ, 0x7610, R36 ;  /* 0x00007610ff247816 */ /* 0x000fe40000000024 */
[----:B------:R-:W-:Y:S02]  /*54f0*/  PRMT R38, RZ, 0x7610, R38 ;  /* 0x00007610ff267816 */ /* 0x000fe40000000026 */
[----:B------:R-:W-:Y:S02]  /*5500*/  PRMT R40, RZ, 0x7610, R40 ;  /* 0x00007610ff287816 */ /* 0x000fe40000000028 */
[----:B------:R-:W-:Y:S02]  /*5510*/  PRMT R41, RZ, 0x7610, R41 ;  /* 0x00007610ff297816 */ /* 0x000fe40000000029 */
[----:B------:R-:W-:Y:S02]  /*5520*/  PRMT R37, RZ, 0x7610, R37 ;  /* 0x00007610ff257816 */ /* 0x000fe40000000025 */
[----:B------:R-:W-:Y:S01]  /*5530*/  PRMT R39, RZ, 0x7610, R39 ;  /* 0x00007610ff277816 */ /* 0x000fe20000000027 */
[----:B------:R-:W-:-:S04]  /*5540*/  @!UP0 UIADD3 UR12, UPT, UPT, -UR16, 0x100000, URZ ;  /* 0x00100000100c8890 */ /* 0x000fc8000fffe1ff */
[----:B------:R-:W-:Y:S02]  /*5550*/  @!UP0 USHF.L.U32 UR13, UR12, 0xb, URZ ;  /* 0x0000000b0c0d8899 */ /* 0x000fe400080006ff */
[----:B------:R-:W-:Y:S01]  /*5560*/  @!UP0 USHF.L.U32 UR12, UR12, 0x1, URZ ;  /* 0x000000010c0c8899 */ /* 0x000fe200080006ff */
[----:B------:R-:W-:Y:S01]  /*5570*/  VOTEU.ALL UP2, P6 ;  /* 0x0000000000ff7886 */ /* 0x000fe20003040000 */
[-C--:B------:R-:W-:Y:S01]  /*5580*/  IADD3 R122, P3, PT, R196, R138.reuse, RZ ;  /* 0x0000008ac47a7210 */ /* 0x080fe20007f7e0ff */
[----:B------:R-:W1:Y:S01]  /*5590*/  LDCU UR4, c[0x0][0x3d4] ;  /* 0x00007a80ff0477ac */ /* 0x000e620008000800 */
[-C--:B------:R-:W-:Y:S02]  /*55a0*/  IADD3 R28, P4, PT, R182, R138.reuse, RZ ;  /* 0x0000008ab61c7210 */ /* 0x080fe40007f9e0ff */
[-C--:B------:R-:W-:Y:S01]  /*55b0*/  LEA.HI.X.SX32 R43, R234, R139.reuse, 0x1, P2 ;  /* 0x0000008bea2b7211 */ /* 0x080fe200010f0eff */
[----:B------:R-:W-:Y:S01]  /*55c0*/  STL.64 [R1+0x9b0], R22 ;  /* 0x0009b01601007387 */ /* 0x000fe20000100a00 */
[-C--:B------:R-:W-:Y:S01]  /*55d0*/  LEA.HI.X.SX32 R123, R190, R139.reuse, 0x1, P3 ;  /* 0x0000008bbe7b7211 */ /* 0x080fe200018f0eff */
[----:B------:R-:W3:Y:S01]  /*55e0*/  LDC R234, c[0x0][0x3c4] ;  /* 0x0000f100ffea7b82 */ /* 0x000ee20000000800 */
[----:B------:R-:W-:Y:S01]  /*55f0*/  LEA.HI.X.SX32 R29, R176, R139, 0x1, P4 ;  /* 0x0000008bb01d7211 */ /* 0x000fe200020f0eff */
[----:B--2---:R-:W-:Y:S01]  /*5600*/  IMAD R168, R27, 0x3e, RZ ;  /* 0x0000003e1ba87824 */ /* 0x004fe200078e02ff */
[----:B------:R-:W-:-:S02]  /*5610*/  IADD3 R68, P3, PT, R181, R138, RZ ;  /* 0x0000008ab5447210 */ /* 0x000fc40007f7e0ff */
[-C--:B------:R-:W-:Y:S02]  /*5620*/  LEA.HI.X.SX32 R45, R230, R139.reuse, 0x1, P5 ;  /* 0x0000008be62d7211 */ /* 0x080fe400028f0eff */
[-C--:B------:R-:W-:Y:S01]  /*5630*/  LEA.HI.X.SX32 R97, R129, R139.reuse, 0x1, P1 ;  /* 0x0000008b81617211 */ /* 0x080fe200008f0eff */
[----:B------:R-:W2:Y:S01]  /*5640*/  LDC R220, c[0x0][0x3c4] ;  /* 0x0000f100ffdc7b82 */ /* 0x000ea20000000800 */
[-C--:B------:R-:W-:Y:S01]  /*5650*/  IADD3 R8, P4, PT, R148, R138.reuse, RZ ;  /* 0x0000008a94087210 */ /* 0x080fe20007f9e0ff */
[----:B------:R-:W-:Y:S01]  /*5660*/  STL.64 [R1+0x760], R42 ;  /* 0x0007602a01007387 */ /* 0x000fe20000100a00 */
[-C--:B------:R-:W-:Y:S02]  /*5670*/  LEA.HI.X.SX32 R69, R184, R139.reuse, 0x1, P3 ;  /* 0x0000008bb8457211 */ /* 0x080fe400018f0eff */
[-C--:B------:R-:W-:Y:S01]  /*5680*/  LEA.HI.X.SX32 R9, R143, R139.reuse, 0x1, P4 ;  /* 0x0000008b8f097211 */ /* 0x080fe200020f0eff */
[----:B0-----:R-:W-:Y:S01]  /*5690*/  IMAD R232, R232, 0xc8, RZ ;  /* 0x000000c8e8e87824 */ /* 0x001fe200078e02ff */
[-C--:B------:R-:W-:Y:S01]  /*56a0*/  IADD3 R126, P3, PT, R180, R138.reuse, RZ ;  /* 0x0000008ab47e7210 */ /* 0x080fe20007f7e0ff */
[----:B------:R-:W0:Y:S01]  /*56b0*/  LDC R219, c[0x0][0x3c4] ;  /* 0x0000f100ffdb7b82 */ /* 0x000e220000000800 */
[----:B------:R-:W-:Y:S01]  /*56c0*/  IADD3 R6, P4, PT, R189, R138, RZ ;  /* 0x0000008abd067210 */ /* 0x000fe20007f9e0ff */
[----:B------:R-:W4:Y:S01]  /*56d0*/  @P0 LDG.E.U16 R36, desc[UR14][R42.64] ;  /* 0x0000000e2a240981 */ /* 0x000f22000c1e1500 */
[----:B------:R-:W-:-:S02]  /*56e0*/  LEA.HI.X.SX32 R127, R178, R139, 0x1, P3 ;  /* 0x0000008bb27f7211 */ /* 0x000fc400018f0eff */
[-C--:B------:R-:W-:Y:S01]  /*56f0*/  LEA.HI.X.SX32 R7, R154, R139.reuse, 0x1, P4 ;  /* 0x0000008b9a077211 */ /* 0x080fe200020f0eff */
[----:B------:R-:W5:Y:S01]  /*5700*/  @P0 LDG.E.U16 R38, desc[UR14][R44.64] ;  /* 0x0000000e2c260981 */ /* 0x000f62000c1e1500 */
[-C--:B------:R-:W-:Y:S01]  /*5710*/  IADD3 R70, P3, PT, R146, R138.reuse, RZ ;  /* 0x0000008a92467210 */ /* 0x080fe20007f7e0ff */
[----:B------:R-:W1:Y:S01]  /*5720*/  LDC R199, c[0x0][0x3c4] ;  /* 0x0000f100ffc77b82 */ /* 0x000e620000000800 */
[-C--:B------:R-:W-:Y:S01]  /*5730*/  IADD3 R76, P4, PT, R209, R138.reuse, RZ ;  /* 0x0000008ad14c7210 */ /* 0x080fe20007f9e0ff */
[----:B------:R-:W4:Y:S01]  /*5740*/  @P0 LDG.E.U16 R40, desc[UR14][R46.64] ;  /* 0x0000000e2e280981 */ /* 0x000f22000c1e1500 */
[-C--:B------:R-:W-:Y:S02]  /*5750*/  LEA.HI.X.SX32 R71, R173, R139.reuse, 0x1, P3 ;  /* 0x0000008bad477211 */ /* 0x080fe400018f0eff */
[-C--:B------:R-:W-:Y:S02]  /*5760*/  LEA.HI.X.SX32 R77, R159, R139.reuse, 0x1, P4 ;  /* 0x0000008b9f4d7211 */ /* 0x080fe400020f0eff */
[-C--:B------:R-:W-:Y:S01]  /*5770*/  IADD3 R80, P3, PT, R153, R138.reuse, RZ ;  /* 0x0000008a99507210 */ /* 0x080fe20007f7e0ff */
[----:B------:R-:W1:Y:S01]  /*5780*/  LDC R195, c[0x0][0x3c4] ;  /* 0x0000f100ffc37b82 */ /* 0x000e620000000800 */
[----:B------:R-:W-:Y:S01]  /*5790*/  IADD3 R116, P4, PT, R215, R138, RZ ;  /* 0x0000008ad7747210 */ /* 0x000fe20007f9e0ff */
[----:B------:R3:W-:Y:S01]  /*57a0*/  STL.64 [R1+0x6e8], R4 ;  /* 0x0006e80401007387 */ /* 0x0007e20000100a00 */
[----:B------:R-:W-:-:S02]  /*57b0*/  LEA.HI.X.SX32 R81, R152, R139, 0x1, P3 ;  /* 0x0000008b98517211 */ /* 0x000fc400018f0eff */
[-C--:B------:R-:W-:Y:S02]  /*57c0*/  LEA.HI.X.SX32 R117, R158, R139.reuse, 0x1, P4 ;  /* 0x0000008b9e757211 */ /* 0x080fe400020f0eff */
[-C--:B------:R-:W-:Y:S01]  /*57d0*/  IADD3 R112, P4, PT, R145, R138.reuse, RZ ;  /* 0x0000008a91707210 */ /* 0x080fe20007f9e0ff */
[----:B------:R0:W0:Y:S01]  /*57e0*/  @!UP2 SYNCS.EXCH.64 URZ, [UR7+0x20008], UR12 ;  /* 0x0200080c07ffa5b2 */ /* 0x0000220008000100 */
[-C--:B---3--:R-:W-:Y:S02]  /*57f0*/  IADD3 R4, P3, PT, R207, R138.reuse, RZ ;  /* 0x0000008acf047210 */ /* 0x088fe40007f7e0ff */
[-C--:B------:R-:W-:Y:S02]  /*5800*/  LEA.HI.X.SX32 R113, R218, R139.reuse, 0x1, P4 ;  /* 0x0000008bda717211 */ /* 0x080fe400020f0eff */
[----:B------:R-:W-:Y:S02]  /*5810*/  LEA.HI.X.SX32 R5, R156, R139, 0x1, P3 ;  /* 0x0000008b9c057211 */ /* 0x000fe400018f0eff */
[----:B------:R-:W-:-:S02]  /*5820*/  IADD3 R78, P3, PT, R214, R138, RZ ;  /* 0x0000008ad64e7210 */ /* 0x000fc40007f7e0ff */
[-C--:B------:R-:W-:Y:S01]  /*5830*/  IADD3 R2, P2, PT, R216, R138.reuse, RZ ;  /* 0x0000008ad8027210 */ /* 0x080fe20007f5e0ff */
[----:B------:R-:W-:Y:S01]  /*5840*/  IMAD R234, R234, 0xb8, RZ ;  /* 0x000000b8eaea7824 */ /* 0x000fe200078e02ff */
[-C--:B------:R-:W-:Y:S02]  /*5850*/  IADD3 R86, P4, PT, R175, R138.reuse, RZ ;  /* 0x0000008aaf567210 */ /* 0x080fe40007f9e0ff */
[-C--:B------:R-:W-:Y:S01]  /*5860*/  IADD3 R22, P5, PT, R229, R138.reuse, RZ ;  /* 0x0000008ae5167210 */ /* 0x080fe20007fbe0ff */
[----:B------:R-:W-:Y:S01]  /*5870*/  STL.64 [R1+0x6a8], R44 ;  /* 0x0006a82c01007387 */ /* 0x000fe20000100a00 */
[-C--:B------:R-:W-:Y:S01]  /*5880*/  LEA.HI.X.SX32 R79, R155, R139.reuse, 0x1, P3 ;  /* 0x0000008b9b4f7211 */ /* 0x080fe200018f0eff */
[----:B--2---:R-:W-:Y:S01]  /*5890*/  IMAD R220, R220, 0x1d, RZ ;  /* 0x0000001ddcdc7824 */ /* 0x004fe200078e02ff */
[-C--:B------:R-:W-:Y:S01]  /*58a0*/  LEA.HI.X.SX32 R87, R233, R139.reuse, 0x1, P4 ;  /* 0x0000008be9577211 */ /* 0x080fe200020f0eff */
[----:B0-----:R-:W-:Y:S01]  /*58b0*/  IMAD R219, R219, 0x2d, RZ ;  /* 0x0000002ddbdb7824 */ /* 0x001fe200078e02ff */
[-C--:B------:R-:W-:Y:S01]  /*58c0*/  IADD3 R82, P3, PT, R144, R138.reuse, RZ ;  /* 0x0000008a90527210 */ /* 0x080fe20007f7e0ff */
[----:B-1----:R-:W-:Y:S01]  /*58d0*/  IMAD R193, R195, 0xf, RZ ;  /* 0x0000000fc3c17824 */ /* 0x002fe200078e02ff */
[----:B------:R-:W-:Y:S01]  /*58e0*/  IADD3 R88, P4, PT, R231, R138, RZ ;  /* 0x0000008ae7587210 */ /* 0x000fe20007f9e0ff */
[----:B------:R-:W0:Y:S01]  /*58f0*/  LDC R195, c[0x0][0x3c4] ;  /* 0x0000f100ffc37b82 */ /* 0x000e220000000800 */
[-C--:B------:R-:W-:Y:S01]  /*5900*/  LEA.HI.X.SX32 R3, R185, R139.reuse, 0x1, P2 ;  /* 0x0000008bb9037211 */ /* 0x080fe200010f0eff */
[----:B------:R-:W1:Y:S01]  /*5910*/  LDCU UR12, c[0x0][0x3d0] ;  /* 0x00007a00ff0c77ac */ /* 0x000e620008000800 */
[----:B------:R-:W-:-:S02]  /*5920*/  LEA.HI.X.SX32 R83, R217, R139, 0x1, P3 ;  /* 0x0000008bd9537211 */ /* 0x000fc400018f0eff */
[-C--:B------:R-:W-:Y:S02]  /*5930*/  LEA.HI.X.SX32 R89, R240, R139.reuse, 0x1, P4 ;  /* 0x0000008bf0597211 */ /* 0x080fe400020f0eff */
[-C--:B------:R-:W-:Y:S02]  /*5940*/  IADD3 R48, P2, PT, R228, R138.reuse, RZ ;  /* 0x0000008ae4307210 */ /* 0x080fe40007f5e0ff */
[-C--:B------:R-:W-:Y:S02]  /*5950*/  IADD3 R110, P3, PT, R172, R138.reuse, RZ ;  /* 0x0000008aac6e7210 */ /* 0x080fe40007f7e0ff */
[----:B------:R-:W-:Y:S02]  /*5960*/  IADD3 R104, P4, PT, R239, R138, RZ ;  /* 0x0000008aef687210 */ /* 0x000fe40007f9e0ff */
[-C--:B------:R-:W-:Y:S02]  /*5970*/  LEA.HI.X.SX32 R49, R133, R139.reuse, 0x1, P2 ;  /* 0x0000008b85317211 */ /* 0x080fe400010f0eff */
[----:B------:R-:W-:-:S02]  /*5980*/  LEA.HI.X.SX32 R111, R227, R139, 0x1, P3 ;  /* 0x0000008be36f7211 */ /* 0x000fc400018f0eff */
[-C--:B------:R-:W-:Y:S02]  /*5990*/  LEA.HI.X.SX32 R105, R246, R139.reuse, 0x1, P4 ;  /* 0x0000008bf6697211 */ /* 0x080fe400020f0eff */
[-C--:B------:R-:W-:Y:S02]  /*59a0*/  IADD3 R18, P2, PT, R222, R138.reuse, RZ ;  /* 0x0000008ade127210 */ /* 0x080fe40007f5e0ff */
[-C--:B------:R-:W-:Y:S02]  /*59b0*/  IADD3 R108, P3, PT, R225, R138.reuse, RZ ;  /* 0x0000008ae16c7210 */ /* 0x080fe40007f7e0ff */
[----:B------:R-:W-:Y:S02]  /*59c0*/  IADD3 R94, P4, PT, R245, R138, RZ ;  /* 0x0000008af55e7210 */ /* 0x000fe40007f9e0ff */
[-C--:B------:R-:W-:Y:S02]  /*59d0*/  LEA.HI.X.SX32 R19, R216, R139.reuse, 0x1, P2 ;  /* 0x0000008bd8137211 */ /* 0x080fe400010f0eff */
[----:B------:R-:W-:-:S02]  /*59e0*/  LEA.HI.X.SX32 R109, R238, R139, 0x1, P3 ;  /* 0x0000008bee6d7211 */ /* 0x000fc400018f0eff */
[-C--:B------:R-:W-:Y:S01]  /*59f0*/  LEA.HI.X.SX32 R23, R224, R139.reuse, 0x1, P5 ;  /* 0x0000008be0177211 */ /* 0x080fe200028f0eff */
[----:B------:R2:W-:Y:S01]  /*5a00*/  STL.64 [R1+0x668], R2 ;  /* 0x0006680201007387 */ /* 0x0005e20000100a00 */
[-C--:B------:R-:W-:Y:S01]  /*5a10*/  LEA.HI.X.SX32 R95, R249, R139.reuse, 0x1, P4 ;  /* 0x0000008bf95f7211 */ /* 0x080fe200020f0eff */
[----:B------:R-:W3:Y:S01]  /*5a20*/  LDC R224, c[0x0][0x3c4] ;  /* 0x0000f100ffe07b82 */ /* 0x000ee20000000800 */
[-C--:B------:R-:W-:Y:S01]  /*5a30*/  IADD3 R54, P2, PT, R173, R138.reuse, RZ ;  /* 0x0000008aad367210 */ /* 0x080fe20007f5e0ff */
[----:B0-----:R-:W-:Y:S01]  /*5a40*/  IMAD R195, R195, 0x17, RZ ;  /* 0x00000017c3c37824 */ /* 0x001fe200078e02ff */
[-C--:B------:R-:W-:Y:S01]  /*5a50*/  IADD3 R90, P3, PT, R237, R138.reuse, RZ ;  /* 0x0000008aed5a7210 */ /* 0x080fe20007f7e0ff */
[----:B------:R-:W4:Y:S01]  /*5a60*/  @P0 LDG.E.U16 R41, desc[UR14][R22.64] ;  /* 0x0000000e16290981 */ /* 0x000f22000c1e1500 */
[----:B------:R-:W-:Y:S02]  /*5a70*/  IADD3 R26, P4, PT, R134, R138, RZ ;  /* 0x0000008a861a7210 */ /* 0x000fe40007f9e0ff */
[-C--:B------:R-:W-:Y:S01]  /*5a80*/  LEA.HI.X.SX32 R55, R210, R139.reuse, 0x1, P2 ;  /* 0x0000008bd2377211 */ /* 0x080fe200010f0eff */
[----:B------:R-:W0:Y:S01]  /*5a90*/  LDC R216, c[0x0][0x3c4] ;  /* 0x0000f100ffd87b82 */ /* 0x000e220000000800 */
[----:B------:R-:W-:-:S02]  /*5aa0*/  LEA.HI.X.SX32 R91, R244, R139, 0x1, P3 ;  /* 0x0000008bf45b7211 */ /* 0x000fc400018f0eff */
[-C--:B------:R-:W-:Y:S02]  /*5ab0*/  LEA.HI.X.SX32 R27, R161, R139.reuse, 0x1, P4 ;  /* 0x0000008ba11b7211 */ /* 0x080fe400020f0eff */
[-C--:B------:R-:W-:Y:S02]  /*5ac0*/  IADD3 R12, P2, PT, R163, R138.reuse, RZ ;  /* 0x0000008aa30c7210 */ /* 0x080fe40007f5e0ff */
[-C--:B------:R-:W-:Y:S02]  /*5ad0*/  IADD3 R102, P3, PT, R243, R138.reuse, RZ ;  /* 0x0000008af3667210 */ /* 0x080fe40007f7e0ff */
[-C--:B------:R-:W-:Y:S02]  /*5ae0*/  IADD3 R24, P4, PT, R250, R138.reuse, RZ ;  /* 0x0000008afa187210 */ /* 0x080fe40007f9e0ff */
[----:B------:R-:W-:Y:S02]  /*5af0*/  IADD3 R50, P5, PT, R223, R138, RZ ;  /* 0x0000008adf327210 */ /* 0x000fe40007fbe0ff */
[----:B------:R-:W-:-:S02]  /*5b00*/  LEA.HI.X.SX32 R13, R204, R139, 0x1, P2 ;  /* 0x0000008bcc0d7211 */ /* 0x000fc400010f0eff */
[-C--:B------:R-:W-:Y:S02]  /*5b10*/  LEA.HI.X.SX32 R103, R248, R139.reuse, 0x1, P3 ;  /* 0x0000008bf8677211 */ /* 0x080fe400018f0eff */
[-C--:B------:R-:W-:Y:S01]  /*5b20*/  IADD3 R222, P1, PT, R147, R138.reuse, RZ ;  /* 0x0000008a93de7210 */ /* 0x080fe20007f3e0ff */
[----:B---3--:R-:W-:Y:S01]  /*5b30*/  IMAD R224, R224, 0x15, RZ ;  /* 0x00000015e0e07824 */ /* 0x008fe200078e02ff */
[-C--:B------:R-:W-:Y:S01]  /*5b40*/  LEA.HI.X.SX32 R25, R146, R139.reuse, 0x1, P4 ;  /* 0x0000008b92197211 */ /* 0x080fe200020f0eff */
[----:B------:R-:W3:Y:S01]  /*5b50*/  LDC R204, c[0x0][0x3c4] ;  /* 0x0000f100ffcc7b82 */ /* 0x000ee20000000800 */
[-C--:B------:R-:W-:Y:S02]  /*5b60*/  IADD3 R118, P2, PT, R203, R138.reuse, RZ ;  /* 0x0000008acb767210 */ /* 0x080fe40007f5e0ff */
[----:B------:R-:W-:Y:S02]  /*5b70*/  IADD3 R248, P4, PT, R234, R138, RZ ;  /* 0x0000008aeaf87210 */ /* 0x000fe40007f9e0ff */
[----:B------:R-:W-:-:S03]  /*5b80*/  LEA.HI.X.SX32 R51, R182, R139, 0x1, P5 ;  /* 0x0000008bb6337211 */ /* 0x000fc600028f0eff */
[----:B------:R-:W0:Y:S01]  /*5b90*/  LDC R234, c[0x0][0x3c4] ;  /* 0x0000f100ffea7b82 */ /* 0x000e220000000800 */
[-C--:B------:R-:W-:Y:S02]  /*5ba0*/  IADD3 R16, P5, PT, R184, R138.reuse, RZ ;  /* 0x0000008ab8107210 */ /* 0x080fe40007fbe0ff */
[-C--:B------:R-:W-:Y:S02]  /*5bb0*/  LEA.HI.X.SX32 R119, R197, R139.reuse, 0x1, P2 ;  /* 0x0000008bc5777211 */ /* 0x080fe400010f0eff */
[-C--:B------:R-:W-:Y:S02]  /*5bc0*/  IADD3 R62, P2, PT, R198, R138.reuse, RZ ;  /* 0x0000008ac63e7210 */ /* 0x080fe40007f5e0ff */
[-C--:B------:R-:W-:Y:S02]  /*5bd0*/  LEA.HI.X.SX32 R17, R212, R139.reuse, 0x1, P5 ;  /* 0x0000008bd4117211 */ /* 0x080fe400028f0eff */
[----:B------:R-:W-:Y:S01]  /*5be0*/  IADD3 R98, P5, PT, R211, R138, RZ ;  /* 0x0000008ad3627210 */ /* 0x000fe20007fbe0ff */
[----:B------:R-:W1:Y:S01]  /*5bf0*/  LDC R212, c[0x0][0x3c4] ;  /* 0x0000f100ffd47b82 */ /* 0x000e620000000800 */
[----:B------:R-:W-:-:S02]  /*5c00*/  LEA.HI.X.SX32 R63, R191, R139, 0x1, P2 ;  /* 0x0000008bbf3f7211 */ /* 0x000fc400010f0eff */
[-C--:B------:R-:W-:Y:S02]  /*5c10*/  IADD3 R124, P2, PT, R192, R138.reuse, RZ ;  /* 0x0000008ac07c7210 */ /* 0x080fe40007f5e0ff */
[-C--:B------:R-:W-:Y:S02]  /*5c20*/  LEA.HI.X.SX32 R99, R180, R139.reuse, 0x1, P5 ;  /* 0x0000008bb4637211 */ /* 0x080fe400028f0eff */
[-C--:B------:R-:W-:Y:S02]  /*5c30*/  LEA.HI.X.SX32 R125, R186, R139.reuse, 0x1, P2 ;  /* 0x0000008bba7d7211 */ /* 0x080fe400010f0eff */
[----:B------:R-:W-:Y:S01]  /*5c40*/  LEA.HI.X.SX32 R223, R144, R139, 0x1, P1 ;  /* 0x0000008b90df7211 */ /* 0x000fe200008f0eff */
[----:B0-----:R-:W-:Y:S01]  /*5c50*/  IMAD R234, R234, 0xd8, RZ ;  /* 0x000000d8eaea7824 */ /* 0x001fe200078e02ff */
[-C--:B------:R-:W-:Y:S02]  /*5c60*/  IADD3 R10, P5, PT, R176, R138.reuse, RZ ;  /* 0x0000008ab00a7210 */ /* 0x080fe40007fbe0ff */
[----:B------:R-:W-:-:S02]  /*5c70*/  IADD3 R30, P3, PT, R133, R138, RZ ;  /* 0x0000008a851e7210 */ /* 0x000fc40007f7e0ff */
[-C--:B------:R-:W-:Y:S01]  /*5c80*/  LEA.HI.X.SX32 R249, R162, R139.reuse, 0x1, P4 ;  /* 0x0000008ba2f97211 */ /* 0x080fe200020f0eff */
[----:B------:R-:W-:Y:S01]  /*5c90*/  IMAD R216, R216, 0x35, RZ ;  /* 0x00000035d8d87824 */ /* 0x000fe200078e02ff */
[-C--:B------:R-:W-:Y:S01]  /*5ca0*/  IADD3 R34, P2, PT, R185, R138.reuse, RZ ;  /* 0x0000008ab9227210 */ /* 0x080fe20007f5e0ff */
[----:B------:R-:W-:Y:S01]  /*5cb0*/  IMAD R197, R199, 0x65, RZ ;  /* 0x00000065c7c57824 */ /* 0x000fe200078e02ff */
[-C--:B------:R-:W-:Y:S01]  /*5cc0*/  LEA.HI.X.SX32 R11, R140, R139.reuse, 0x1, P5 ;  /* 0x0000008b8c0b7211 */ /* 0x080fe200028f0eff */
[----:B-1----:R-:W-:Y:S01]  /*5cd0*/  IMAD R208, R212, 0x3d, RZ ;  /* 0x0000003dd4d07824 */ /* 0x002fe200078e02ff */
[-C--:B------:R-:W-:Y:S01]  /*5ce0*/  IADD3 R72, P5, PT, R149, R138.reuse, RZ ;  /* 0x0000008a95487210 */ /* 0x080fe20007fbe0ff */
[----:B------:R-:W0:Y:S01]  /*5cf0*/  LDC R212, c[0x0][0x3c4] ;  /* 0x0000f100ffd47b82 */ /* 0x000e220000000800 */
[----:B------:R-:W-:Y:S02]  /*5d00*/  LEA.HI.X.SX32 R35, R160, R139, 0x1, P2 ;  /* 0x0000008ba0237211 */ /* 0x000fe400010f0eff */
[----:B------:R-:W-:-:S02]  /*5d10*/  IADD3 R228, P2, PT, R150, R138, RZ ;  /* 0x0000008a96e47210 */ /* 0x000fc40007f5e0ff */
[-C--:B------:R-:W-:Y:S02]  /*5d20*/  LEA.HI.X.SX32 R73, R169, R139.reuse, 0x1, P5 ;  /* 0x0000008ba9497211 */ /* 0x080fe400028f0eff */
[-C--:B------:R-:W-:Y:S01]  /*5d30*/  IADD3 R74, P5, PT, R205, R138.reuse, RZ ;  /* 0x0000008acd4a7210 */ /* 0x080fe20007fbe0ff */
[----:B------:R-:W1:Y:S01]  /*5d40*/  LDC R199, c[0x0][0x3c4] ;  /* 0x0000f100ffc77b82 */ /* 0x000e620000000800 */
[-C--:B------:R-:W-:Y:S02]  /*5d50*/  LEA.HI.X.SX32 R229, R145, R139.reuse, 0x1, P2 ;  /* 0x0000008b91e57211 */ /* 0x080fe400010f0eff */
[-C--:B------:R-:W-:Y:S02]  /*5d60*/  IADD3 R250, P2, PT, R252, R138.reuse, RZ ;  /* 0x0000008afcfa7210 */ /* 0x080fe40007f5e0ff */
[----:B------:R-:W-:Y:S02]  /*5d70*/  LEA.HI.X.SX32 R75, R163, R139, 0x1, P5 ;  /* 0x0000008ba34b7211 */ /* 0x000fe400028f0eff */
[-C--:B------:R-:W-:Y:S01]  /*5d80*/  IADD3 R136, P1, PT, R251, R138.reuse, RZ ;  /* 0x0000008afb887210 */ /* 0x080fe20007f3e0ff */
[----:B------:R-:W0:Y:S01]  /*5d90*/  LDC R191, c[0x0][0x3c4] ;  /* 0x0000f100ffbf7b82 */ /* 0x000e220000000800 */
[----:B--2---:R-:W-:-:S02]  /*5da0*/  IADD3 R2, P5, PT, R213, R138, RZ ;  /* 0x0000008ad5027210 */ /* 0x004fc40007fbe0ff */
[----:B------:R-:W-:Y:S02]  /*5db0*/  LEA.HI.X.SX32 R251, R148, R139, 0x1, P2 ;  /* 0x0000008b94fb7211 */ /* 0x000fe400010f0eff */
[----:B------:R-:W-:-:S03]  /*5dc0*/  IADD3 R244, P2, PT, R234, R138, RZ ;  /* 0x0000008aeaf47210 */ /* 0x000fc60007f5e0ff */
[----:B------:R-:W2:Y:S01]  /*5dd0*/  LDC R234, c[0x0][0x3c4] ;  /* 0x0000f100ffea7b82 */ /* 0x000ea20000000800 */
[----:B------:R-:W-:Y:S02]  /*5de0*/  LEA.HI.X.SX32 R3, R157, R139, 0x1, P5 ;  /* 0x0000008b9d037211 */ /* 0x000fe400028f0eff */
[----:B------:R-:W-:-:S04]  /*5df0*/  IADD3 R114, P5, PT, R141, R138, RZ ;  /* 0x0000008a8d727210 */ /* 0x000fc80007fbe0ff */
[----:B------:R-:W-:Y:S02]  /*5e00*/  LEA.HI.X.SX32 R115, R151, R139, 0x1, P5 ;  /* 0x0000008b97737211 */ /* 0x000fe400028f0eff */
[----:B------:R-:W-:-:S04]  /*5e10*/  IADD3 R84, P5, PT, R170, R138, RZ ;  /* 0x0000008aaa547210 */ /* 0x000fc80007fbe0ff */
[----:B------:R-:W-:Y:S02]  /*5e20*/  LEA.HI.X.SX32 R85, R221, R139, 0x1, P5 ;  /* 0x0000008bdd557211 */ /* 0x000fe400028f0eff */
[----:B------:R-:W-:-:S04]  /*5e30*/  IADD3 R100, P5, PT, R183, R138, RZ ;  /* 0x0000008ab7647210 */ /* 0x000fc80007fbe0ff */
[-C--:B------:R-:W-:Y:S02]  /*5e40*/  LEA.HI.X.SX32 R101, R236, R139.reuse, 0x1, P5 ;  /* 0x0000008bec657211 */ /* 0x080fe400028f0eff */
[-C--:B------:R-:W-:Y:S02]  /*5e50*/  IADD3 R106, P5, PT, R235, R138.reuse, RZ ;  /* 0x0000008aeb6a7210 */ /* 0x080fe40007fbe0ff */
[-C--:B------:R-:W-:Y:S02]  /*5e60*/  LEA.HI.X.SX32 R137, R147, R139.reuse, 0x1, P1 ;  /* 0x0000008b93897211 */ /* 0x080fe400008f0eff */
[----:B------:R-:W-:Y:S01]  /*5e70*/  LEA.HI.X.SX32 R107, R242, R139, 0x1, P5 ;  /* 0x0000008bf26b7211 */ /* 0x000fe200028f0eff */
[----:B--2---:R-:W-:Y:S01]  /*5e80*/  IMAD R234, R234, 0xf8, RZ ;  /* 0x000000f8eaea7824 */ /* 0x004fe200078e02ff */
[-C--:B------:R-:W-:Y:S02]  /*5e90*/  IADD3 R92, P5, PT, R241, R138.reuse, RZ ;  /* 0x0000008af15c7210 */ /* 0x080fe40007fbe0ff */
[----:B------:R-:W-:-:S02]  /*5ea0*/  IADD3 R246, P1, PT, R232, R138, RZ ;  /* 0x0000008ae8f67210 */ /* 0x000fc40007f3e0ff */
[----:B------:R-:W2:Y:S01]  /*5eb0*/  LDC R232, c[0x0][0x3c4] ;  /* 0x0000f100ffe87b82 */ /* 0x000ea20000000800 */
[-C--:B------:R-:W-:Y:S02]  /*5ec0*/  LEA.HI.X.SX32 R93, R247, R139.reuse, 0x1, P5 ;  /* 0x0000008bf75d7211 */ /* 0x080fe400028f0eff */
[-C--:B------:R-:W-:Y:S02]  /*5ed0*/  LEA.HI.X.SX32 R247, R149, R139.reuse, 0x1, P1 ;  /* 0x0000008b95f77211 */ /* 0x080fe400008f0eff */
[-C--:B------:R-:W-:Y:S02]  /*5ee0*/  IADD3 R240, P1, PT, R234, R138.reuse, RZ ;  /* 0x0000008aeaf07210 */ /* 0x080fe40007f3e0ff */
[----:B------:R-:W-:Y:S02]  /*5ef0*/  LEA.HI.X.SX32 R245, R150, R139, 0x1, P2 ;  /* 0x0000008b96f57211 */ /* 0x000fe400010f0eff */
[----:B------:R-:W-:-:S04]  /*5f00*/  IADD3 R234, P2, PT, R152, R138, RZ ;  /* 0x0000008a98ea7210 */ /* 0x000fc80007f5e0ff */
[-C--:B------:R-:W-:Y:S02]  /*5f10*/  LEA.HI.X.SX32 R235, R220, R139.reuse, 0x1, P2 ;  /* 0x0000008bdceb7211 */ /* 0x080fe400010f0eff */
[----:B------:R-:W0:Y:S01]  /*5f20*/  LDC R220, c[0x0][0x3c4] ;  /* 0x0000f100ffdc7b82 */ /* 0x000e220000000800 */
[----:B------:R-:W-:Y:S01]  /*5f30*/  LEA.HI.X.SX32 R31, R142, R139, 0x1, P3 ;  /* 0x0000008b8e1f7211 */ /* 0x000fe200018f0eff */
[----:B--2---:R-:W-:Y:S01]  /*5f40*/  IMAD R232, R232, 0xe8, RZ ;  /* 0x000000e8e8e87824 */ /* 0x004fe200078e02ff */
[----:B------:R-:W-:-:S04]  /*5f50*/  IADD3 R236, P3, PT, R143, R138, RZ ;  /* 0x0000008a8fec7210 */ /* 0x000fc80007f7e0ff */
[----:B------:R-:W-:-:S04]  /*5f60*/  IADD3 R242, P4, PT, R232, R138, RZ ;  /* 0x0000008ae8f27210 */ /* 0x000fc80007f9e0ff */
[-C--:B------:R-:W-:Y:S02]  /*5f70*/  LEA.HI.X.SX32 R243, R153, R139.reuse, 0x1, P4 ;  /* 0x0000008b99f37211 */ /* 0x080fe400020f0eff */
[-C--:B------:R-:W-:Y:S01]  /*5f80*/  IADD3 R232, P4, PT, R154, R138.reuse, RZ ;  /* 0x0000008a9ae87210 */ /* 0x080fe20007f9e0ff */
[----:B0-----:R-:W-:Y:S01]  /*5f90*/  IMAD R220, R220, 0x25, RZ ;  /* 0x00000025dcdc7824 */ /* 0x001fe200078e02ff */
[-C--:B------:R-:W-:Y:S02]  /*5fa0*/  LEA.HI.X.SX32 R237, R224, R139.reuse, 0x1, P3 ;  /* 0x0000008be0ed7211 */ /* 0x080fe400018f0eff */
[----:B------:R-:W-:Y:S02]  /*5fb0*/  IADD3 R224, P3, PT, R158, R138, RZ ;  /* 0x0000008a9ee07210 */ /* 0x000fe40007f7e0ff */
[-C--:B------:R-:W-:Y:S02]  /*5fc0*/  LEA.HI.X.SX32 R233, R220, R139.reuse, 0x1, P4 ;  /* 0x0000008bdce97211 */ /* 0x080fe400020f0eff */
[----:B------:R-:W0:Y:S01]  /*5fd0*/  LDC R220, c[0x0][0x3c4] ;  /* 0x0000f100ffdc7b82 */ /* 0x000e220000000800 */
[----:B------:R-:W-:-:S07]  /*5fe0*/  LEA.HI.X.SX32 R225, R208, R139, 0x1, P3 ;  /* 0x0000008bd0e17211 */ /* 0x000fce00018f0eff */
[----:B------:R-:W2:Y:S01]  /*5ff0*/  LDC R208, c[0x0][0x3c4] ;  /* 0x0000f100ffd07b82 */ /* 0x000ea20000000800 */
[-C--:B------:R-:W-:Y:S02]  /*6000*/  IADD3 R210, P5, PT, R142, R138.reuse, RZ ;  /* 0x0000008a8ed27210 */ /* 0x080fe40007fbe0ff */
[-C--:B------:R-:W-:Y:S02]  /*6010*/  LEA.HI.X.SX32 R241, R164, R139.reuse, 0x1, P1 ;  /* 0x0000008ba4f17211 */ /* 0x080fe400008f0eff */
[-C--:B------:R-:W-:Y:S02]  /*6020*/  LEA.HI.X.SX32 R211, R141, R139.reuse, 0x1, P5 ;  /* 0x0000008b8dd37211 */ /* 0x080fe400028f0eff */
[-C--:B------:R-:W-:Y:S02]  /*6030*/  IADD3 R230, P1, PT, R156, R138.reuse, RZ ;  /* 0x0000008a9ce67210 */ /* 0x080fe40007f3e0ff */
[----:B------:R-:W-:Y:S02]  /*6040*/  IADD3 R238, P5, PT, R140, R138, RZ ;  /* 0x0000008a8cee7210 */ /* 0x000fe40007fbe0ff */
[----:B------:R-:W-:-:S02]  /*6050*/  LEA.HI.X.SX32 R231, R219, R139, 0x1, P1 ;  /* 0x0000008bdbe77211 */ /* 0x000fc400008f0eff */
[----:B------:R-:W-:Y:S01]  /*6060*/  LEA.HI.X.SX32 R239, R130, R139, 0x1, P5 ;  /* 0x0000008b82ef7211 */ /* 0x000fe200028f0eff */
[----:B------:R-:W1:Y:S01]  /*6070*/  LDC R219, c[0x0][0x3c4] ;  /* 0x0000f100ffdb7b82 */ /* 0x000e620000000800 */
[----:B0-----:R-:W-:Y:S01]  /*6080*/  IMAD R220, R220, 0x8a, RZ ;  /* 0x0000008adcdc7824 */ /* 0x001fe200078e02ff */
[----:B------:R-:W-:Y:S01]  /*6090*/  IADD3 R226, P5, PT, R157, R138, RZ ;  /* 0x0000008a9de27210 */ /* 0x000fe20007fbe0ff */
[----:B------:R-:W-:-:S03]  /*60a0*/  IMAD R212, R212, 0x45, RZ ;  /* 0x00000045d4d47824 */ /* 0x000fc600078e02ff */
[-C--:B------:R-:W-:Y:S01]  /*60b0*/  IADD3 R220, P1, PT, R220, R138.reuse, RZ ;  /* 0x0000008adcdc7210 */ /* 0x080fe20007f3e0ff */
[----:B--2---:R-:W-:Y:S01]  /*60c0*/  IMAD R206, R208, 0xba, RZ ;  /* 0x000000bad0ce7824 */ /* 0x004fe200078e02ff */
[-C--:B------:R-:W-:Y:S01]  /*60d0*/  LEA.HI.X.SX32 R227, R216, R139.reuse, 0x1, P5 ;  /* 0x0000008bd8e37211 */ /* 0x080fe200028f0eff */
[----:B------:R-:W0:Y:S01]  /*60e0*/  LDC R208, c[0x0][0x3c4] ;  /* 0x0000f100ffd07b82 */ /* 0x000e220000000800 */
[----:B------:R-:W-:Y:S02]  /*60f0*/  LEA.HI.X.SX32 R221, R212, R139, 0x1, P1 ;  /* 0x0000008bd4dd7211 */ /* 0x000fe400008f0eff */
[----:B------:R-:W-:-:S05]  /*6100*/  IADD3 R214, P1, PT, R206, R138, RZ ;  /* 0x0000008aced67210 */ /* 0x000fca0007f3e0ff */
[----:B------:R-:W2:Y:S08]  /*6110*/  LDC R216, c[0x0][0x3c4] ;  /* 0x0000f100ffd87b82 */ /* 0x000eb00000000800 */
[----:B------:R-:W3:Y:S08]  /*6120*/  LDC R212, c[0x0][0x3c4] ;  /* 0x0000f100ffd47b82 */ /* 0x000ef00000000800 */
[----:B------:R-:W4:Y:S01]  /*6130*/  LDC R206, c[0x0][0x3c4] ;  /* 0x0000f100ffce7b82 */ /* 0x000f220000000800 */
[----:B-1----:R-:W-:-:S02]  /*6140*/  IMAD R219, R219, 0x9a, RZ ;  /* 0x0000009adbdb7824 */ /* 0x002fc400078e02ff */
[----:B0-----:R-:W-:-:S03]  /*6150*/  IMAD R208, R208, 0x4d, RZ ;  /* 0x0000004dd0d07824 */ /* 0x001fc600078e02ff */
[----:B------:R-:W-:Y:S01]  /*6160*/  IADD3 R218, P5, PT, R219, R138, RZ ;  /* 0x0000008adbda7210 */ /* 0x000fe20007fbe0ff */
[----:B--2---:R-:W-:-:S03]  /*6170*/  IMAD R216, R216, 0xaa, RZ ;  /* 0x000000aad8d87824 */ /* 0x004fc600078e02ff */
[----:B------:R-:W-:Y:S02]  /*6180*/  LEA.HI.X.SX32 R219, R208, R139, 0x1, P5 ;  /* 0x0000008bd0db7211 */ /* 0x000fe400028f0eff */
[----:B------:R-:W0:Y:S01]  /*6190*/  LDC R208, c[0x0][0x3c4] ;  /* 0x0000f100ffd07b82 */ /* 0x000e220000000800 */
[----:B------:R-:W-:Y:S01]  /*61a0*/  IADD3 R216, P3, PT, R216, R138, RZ ;  /* 0x0000008ad8d87210 */ /* 0x000fe20007f7e0ff */
[----:B---3--:R-:W-:Y:S02]  /*61b0*/  IMAD R212, R212, 0xca, RZ ;  /* 0x000000cad4d47824 */ /* 0x008fe400078e02ff */
[----:B----4-:R-:W-:-:S03]  /*61c0*/  IMAD R206, R206, 0x55, RZ ;  /* 0x00000055cece7824 */ /* 0x010fc600078e02ff */
[----:B------:R-:W-:Y:S02]  /*61d0*/  IADD3 R212, P5, PT, R212, R138, RZ ;  /* 0x0000008ad4d47210 */ /* 0x000fe40007fbe0ff */
[-C--:B------:R-:W-:Y:S02]  /*61e0*/  LEA.HI.X.SX32 R217, R206, R139.reuse, 0x1, P3 ;  /* 0x0000008bced97211 */ /* 0x080fe400018f0eff */
[----:B------:R-:W1:Y:S01]  /*61f0*/  LDC R206, c[0x0][0x3c4] ;  /* 0x0000f100ffce7b82 */ /* 0x000e620000000800 */
[----:B------:R-:W-:Y:S01]  /*6200*/  LEA.HI.X.SX32 R213, R197, R139, 0x1, P5 ;  /* 0x0000008bc5d57211 */ /* 0x000fe200028f0eff */
[----:B------:R-:W-:-:S06]  /*6210*/  IMAD R197, R199, 0x6d, RZ ;  /* 0x0000006dc7c57824 */ /* 0x000fcc00078e02ff */
[----:B------:R-:W2:Y:S01]  /*6220*/  LDC R199, c[0x0][0x3c4] ;  /* 0x0000f100ffc77b82 */ /* 0x000ea20000000800 */
[----:B------:R-:W-:Y:S02]  /*6230*/  IMAD R190, R191, 0x27, RZ ;  /* 0x00000027bfbe7824 */ /* 0x000fe400078e02ff */
[----:B0-----:R-:W-:-:S05]  /*6240*/  IMAD R208, R208, 0xda, RZ ;  /* 0x000000dad0d07824 */ /* 0x001fca00078e02ff */
[----:B------:R-:W0:Y:S01]  /*6250*/  LDC R191, c[0x0][0x3c4] ;  /* 0x0000f100ffbf7b82 */ /* 0x000e220000000800 */
[----:B------:R-:W-:Y:S01]  /*6260*/  IADD3 R208, P3, PT, R208, R138, RZ ;  /* 0x0000008ad0d07210 */ /* 0x000fe20007f7e0ff */
[----:B------:R-:W-:-:S03]  /*6270*/  IMAD R204, R204, 0x5d, RZ ;  /* 0x0000005dcccc7824 */ /* 0x000fc600078e02ff */
[-C--:B------:R-:W-:Y:S01]  /*6280*/  LEA.HI.X.SX32 R209, R197, R139.reuse, 0x1, P3 ;  /* 0x0000008bc5d17211 */ /* 0x080fe200018f0eff */
[----:B-1----:R-:W-:Y:S01]  /*6290*/  IMAD R206, R206, 0xea, RZ ;  /* 0x000000eacece7824 */ /* 0x002fe200078e02ff */
[----:B------:R-:W-:Y:S01]  /*62a0*/  LEA.HI.X.SX32 R215, R204, R139, 0x1, P1 ;  /* 0x0000008bccd77211 */ /* 0x000fe200008f0eff */
[----:B------:R-:W1:Y:S01]  /*62b0*/  LDC R197, c[0x0][0x3c4] ;  /* 0x0000f100ffc57b82 */ /* 0x000e620000000800 */
[-C--:B------:R-:W-:Y:S02]  /*62c0*/  IADD3 R186, P3, PT, R165, R138.reuse, RZ ;  /* 0x0000008aa5ba7210 */ /* 0x080fe40007f7e0ff */
[-C--:B------:R-:W-:Y:S01]  /*62d0*/  IADD3 R206, P1, PT, R206, R138.reuse, RZ ;  /* 0x0000008acece7210 */ /* 0x080fe20007f3e0ff */
[----:B--2---:R-:W-:Y:S01]  /*62e0*/  IMAD R199, R199, 0x75, RZ ;  /* 0x00000075c7c77824 */ /* 0x004fe200078e02ff */
[----:B------:R-:W-:-:S03]  /*62f0*/  IADD3 R202, P2, PT, R160, R138, RZ ;  /* 0x0000008aa0ca7210 */ /* 0x000fc60007f5e0ff */
[----:B------:R-:W2:Y:S01]  /*6300*/  LDC R204, c[0x0][0x3c4] ;  /* 0x0000f100ffcc7b82 */ /* 0x000ea20000000800 */
[-C--:B------:R-:W-:Y:S02]  /*6310*/  LEA.HI.X.SX32 R187, R131, R139.reuse, 0x1, P3 ;  /* 0x0000008b83bb7211 */ /* 0x080fe400018f0eff */
[-C--:B------:R-:W-:Y:S02]  /*6320*/  LEA.HI.X.SX32 R207, R199, R139.reuse, 0x1, P1 ;  /* 0x0000008bc7cf7211 */ /* 0x080fe400008f0eff */
[-C--:B------:R-:W-:Y:S02]  /*6330*/  IADD3 R184, P3, PT, R166, R138.reuse, RZ ;  /* 0x0000008aa6b87210 */ /* 0x080fe40007f7e0ff */
[-C--:B------:R-:W-:Y:S02]  /*6340*/  IADD3 R198, P1, PT, R162, R138.reuse, RZ ;  /* 0x0000008aa2c67210 */ /* 0x080fe40007f3e0ff */
[-C--:B------:R-:W-:Y:S02]  /*6350*/  LEA.HI.X.SX32 R203, R165, R139.reuse, 0x1, P2 ;  /* 0x0000008ba5cb7211 */ /* 0x080fe400010f0eff */
[----:B------:R-:W-:Y:S01]  /*6360*/  IADD3 R180, P2, PT, R167, R138, RZ ;  /* 0x0000008aa7b47210 */ /* 0x000fe20007f5e0ff */
[----:B0-----:R-:W-:Y:S01]  /*6370*/  IMAD R191, R191, 0x2f, RZ ;  /* 0x0000002fbfbf7824 */ /* 0x001fe200078e02ff */
[----:B------:R-:W-:-:S02]  /*6380*/  LEA.HI.X.SX32 R185, R193, R139, 0x1, P3 ;  /* 0x0000008bc1b97211 */ /* 0x000fc400018f0eff */
[-C--:B------:R-:W-:Y:S02]  /*6390*/  IADD3 R160, P3, PT, R171, R138.reuse, RZ ;  /* 0x0000008aaba07210 */ /* 0x080fe40007f7e0ff */
[-C--:B------:R-:W-:Y:S02]  /*63a0*/  LEA.HI.X.SX32 R199, R167, R139.reuse, 0x1, P1 ;  /* 0x0000008ba7c77211 */ /* 0x080fe400008f0eff */
[-C--:B------:R-:W-:Y:S02]  /*63b0*/  IADD3 R158, P1, PT, R174, R138.reuse, RZ ;  /* 0x0000008aae9e7210 */ /* 0x080fe40007f3e0ff */
[-C--:B------:R-:W-:Y:S02]  /*63c0*/  LEA.HI.X.SX32 R181, R195, R139.reuse, 0x1, P2 ;  /* 0x0000008bc3b57211 */ /* 0x080fe400010f0eff */
[----:B------:R-:W0:Y:S01]  /*63d0*/  LDC R195, c[0x0][0x3c4] ;  /* 0x0000f100ffc37b82 */ /* 0x000e220000000800 */
[----:B------:R-:W-:Y:S02]  /*63e0*/  IADD3 R200, P4, PT, R161, R138, RZ ;  /* 0x0000008aa1c87210 */ /* 0x000fe40007f9e0ff */
[----:B------:R-:W-:-:S02]  /*63f0*/  LEA.HI.X.SX32 R161, R190, R139, 0x1, P3 ;  /* 0x0000008bbea17211 */ /* 0x000fc400018f0eff */
[----:B------:R-:W-:-:S03]  /*6400*/  LEA.HI.X.SX32 R159, R191, R139, 0x1, P1 ;  /* 0x0000008bbf9f7211 */ /* 0x000fc600008f0eff */
[----:B------:R-:W3:Y:S08]  /*6410*/  LDC R190, c[0x0][0x3c4] ;  /* 0x0000f100ffbe7b82 */ /* 0x000ef00000000800 */
[----:B------:R-:W4:Y:S01]  /*6420*/  LDC R191, c[0x0][0x3c4] ;  /* 0x0000f100ffbf7b82 */ /* 0x000f220000000800 */
[----:B------:R-:W-:Y:S02]  /*6430*/  LEA.HI.X.SX32 R201, R166, R139, 0x1, P4 ;  /* 0x0000008ba6c97211 */ /* 0x000fe400020f0eff */
[-C--:B------:R-:W-:Y:S01]  /*6440*/  IADD3 R162, P4, PT, R168, R138.reuse, RZ ;  /* 0x0000008aa8a27210 */ /* 0x080fe20007f9e0ff */
[----:B0-----:R-:W-:Y:S01]  /*6450*/  IMAD R193, R195, 0x1f, RZ ;  /* 0x0000001fc3c17824 */ /* 0x001fe200078e02ff */
[----:B------:R-:W-:-:S03]  /*6460*/  IADD3 R156, P2, PT, R177, R138, RZ ;  /* 0x0000008ab19c7210 */ /* 0x000fc60007f5e0ff */
[----:B------:R-:W0:Y:S01]  /*6470*/  LDC R195, c[0x0][0x3c4] ;  /* 0x0000f100ffc37b82 */ /* 0x000e220000000800 */
[----:B------:R-:W-:Y:S01]  /*6480*/  LEA.HI.X.SX32 R163, R193, R139, 0x1, P4 ;  /* 0x0000008bc1a37211 */ /* 0x000fe200020f0eff */
[----:B---3--:R-:W-:-:S06]  /*6490*/  IMAD R182, R190, 0x37, RZ ;  /* 0x00000037beb67824 */ /* 0x008fcc00078e02ff */
[----:B------:R-:W3:Y:S01]  /*64a0*/  LDC R193, c[0x0][0x3c4] ;  /* 0x0000f100ffc17b82 */ /* 0x000ee20000000800 */
[----:B----4-:R-:W-:Y:S01]  /*64b0*/  IMAD R188, R191, 0x9e, RZ ;  /* 0x0000009ebfbc7824 */ /* 0x010fe200078e02ff */
[----:B------:R-:W-:-:S06]  /*64c0*/  LEA.HI.X.SX32 R157, R182, R139, 0x1, P2 ;  /* 0x0000008bb69d7211 */ /* 0x000fcc00010f0eff */
[----:B------:R-:W4:Y:S01]  /*64d0*/  LDC R190, c[0x0][0x3c4] ;  /* 0x0000f100ffbe7b82 */ /* 0x000f220000000800 */
[----:B------:R-:W-:-:S07]  /*64e0*/  IADD3 R150, P2, PT, R188, R138, RZ ;  /* 0x0000008abc967210 */ /* 0x000fce0007f5e0ff */
[----:B------:R-:W1:Y:S08]  /*64f0*/  LDC R182, c[0x0][0x3c4] ;  /* 0x0000f100ffb67b82 */ /* 0x000e700000000800 */
[----:B------:R-:W2:Y:S01]  /*6500*/  LDC R188, c[0x0][0x3c4] ;  /* 0x0000f100ffbc7b82 */ /* 0x000ea20000000800 */
[----:B0-----:R-:W-:Y:S02]  /*6510*/  IMAD R195, R195, 0x8c, RZ ;  /* 0x0000008cc3c37824 */ /* 0x001fe400078e02ff */
[----:B---3--:R-:W-:-:S03]  /*6520*/  IMAD R192, R193, 0x8e, RZ ;  /* 0x0000008ec1c07824 */ /* 0x008fc600078e02ff */
[-C--:B------:R-:W-:Y:S02]  /*6530*/  IADD3 R194, P4, PT, R195, R138.reuse, RZ ;  /* 0x0000008ac3c27210 */ /* 0x080fe40007f9e0ff */
[----:B------:R-:W-:Y:S01]  /*6540*/  IADD3 R152, P3, PT, R192, R138, RZ ;  /* 0x0000008ac0987210 */ /* 0x000fe20007f7e0ff */
[----:B------:R-:W0:Y:S01]  /*6550*/  LDC R193, c[0x0][0x3c4] ;  /* 0x0000f100ffc17b82 */ /* 0x000e220000000800 */
[----:B------:R-:W-:Y:S01]  /*6560*/  LEA.HI.X.SX32 R195, R170, R139, 0x1, P4 ;  /* 0x0000008baac37211 */ /* 0x000fe200020f0eff */
[----:B-1----:R-:W-:-:S06]  /*6570*/  IMAD R178, R182, 0xae, RZ ;  /* 0x000000aeb6b27824 */ /* 0x002fcc00078e02ff */
[----:B------:R-:W1:Y:S01]  /*6580*/  LDC R191, c[0x0][0x3c4] ;  /* 0x0000f100ffbf7b82 */ /* 0x000e620000000800 */
[----:B--2---:R-:W-:Y:S01]  /*6590*/  IMAD R182, R188, 0x47, RZ ;  /* 0x00000047bcb67824 */ /* 0x004fe200078e02ff */
[----:B------:R-:W-:Y:S01]  /*65a0*/  IADD3 R148, P4, PT, R178, R138, RZ ;  /* 0x0000008ab2947210 */ /* 0x000fe20007f9e0ff */
[----:B------:R-:W-:-:S05]  /*65b0*/  IMAD R204, R204, 0xfa, RZ ;  /* 0x000000facccc7824 */ /* 0x000fca00078e02ff */
[----:B------:R-:W2:Y:S01]  /*65c0*/  LDC R178, c[0x0][0x3c4] ;  /* 0x0000f100ffb27b82 */ /* 0x000ea20000000800 */
[----:B------:R-:W-:-:S07]  /*65d0*/  LEA.HI.X.SX32 R153, R182, R139, 0x1, P3 ;  /* 0x0000008bb6997211 */ /* 0x000fce00018f0eff */
[----:B------:R-:W3:Y:S01]  /*65e0*/  LDC R182, c[0x0][0x3c4] ;  /* 0x0000f100ffb67b82 */ /* 0x000ee20000000800 */
[----:B0-----:R-:W-:Y:S02]  /*65f0*/  IMAD R193, R193, 0x9c, RZ ;  /* 0x0000009cc1c17824 */ /* 0x001fe400078e02ff */
[----:B------:R-:W-:Y:S02]  /*6600*/  IMAD R197, R197, 0x7d, RZ ;  /* 0x0000007dc5c57824 */ /* 0x000fe400078e02ff */
[----:B----4-:R-:W-:Y:S02]  /*6610*/  IMAD R190, R190, 0x3f, RZ ;  /* 0x0000003fbebe7824 */ /* 0x010fe400078e02ff */
[----:B-1----:R-:W-:Y:S01]  /*6620*/  IMAD R191, R191, 0xac, RZ ;  /* 0x000000acbfbf7824 */ /* 0x002fe200078e02ff */
[----:B------:R0:W-:Y:S01]  /*6630*/  STL.64 [R1+0x600], R46 ;  /* 0x0006002e01007387 */ /* 0x0001e20000100a00 */
[----:B------:R-:W1:Y:S01]  /*6640*/  LDC R188, c[0x0][0x3c4] ;  /* 0x0000f100ffbc7b82 */ /* 0x000e620000000800 */
[----:B--2---:R-:W-:-:S02]  /*6650*/  IMAD R176, R178, 0xbe, RZ ;  /* 0x000000beb2b07824 */ /* 0x004fc400078e02ff */
[----:B---3--:R-:W-:-:S05]  /*6660*/  IMAD R178, R182, 0x4f, RZ ;  /* 0x0000004fb6b27824 */ /* 0x008fca00078e02ff */
[----:B------:R-:W2:Y:S01]  /*6670*/  LDC R182, c[0x0][0x3c4] ;  /* 0x0000f100ffb67b82 */ /* 0x000ea20000000800 */
[-C--:B------:R-:W-:Y:S02]  /*6680*/  IADD3 R192, P1, PT, R193, R138.reuse, RZ ;  /* 0x0000008ac1c07210 */ /* 0x080fe40007f3e0ff */
[-C--:B------:R-:W-:Y:S02]  /*6690*/  LEA.HI.X.SX32 R151, R178, R139.reuse, 0x1, P2 ;  /* 0x0000008bb2977211 */ /* 0x080fe400010f0eff */
[----:B------:R-:W-:Y:S02]  /*66a0*/  LEA.HI.X.SX32 R193, R171, R139, 0x1, P1 ;  /* 0x0000008babc17211 */ /* 0x000fe400008f0eff */
[----:B------:R-:W-:Y:S01]  /*66b0*/  IADD3 R146, P1, PT, R176, R138, RZ ;  /* 0x0000008ab0927210 */ /* 0x000fe20007f3e0ff */
[----:B------:R-:W3:Y:S01]  /*66c0*/  LDC R178, c[0x0][0x3c4] ;  /* 0x0000f100ffb27b82 */ /* 0x000ee20000000800 */
[----:B--2---:R-:W-:-:S07]  /*66d0*/  IMAD R176, R182, 0xcc, RZ ;  /* 0x000000ccb6b07824 */ /* 0x004fce00078e02ff */
[----:B------:R-:W2:Y:S01]  /*66e0*/  LDC R182, c[0x0][0x3c4] ;  /* 0x0000f100ffb67b82 */ /* 0x000ea20000000800 */
[----:B------:R-:W-:Y:S01]  /*66f0*/  IADD3 R170, P2, PT, R176, R138, RZ ;  /* 0x0000008ab0aa7210 */ /* 0x000fe20007f5e0ff */
[----:B---3--:R-:W-:Y:S02]  /*6700*/  IMAD R176, R178, 0xce, RZ ;  /* 0x000000ceb2b07824 */ /* 0x008fe400078e02ff */
[----:B--2---:R-:W-:-:S04]  /*6710*/  IMAD R178, R182, 0x57, RZ ;  /* 0x00000057b6b27824 */ /* 0x004fc800078e02ff */
[----:B------:R-:W2:Y:S01]  /*6720*/  LDC R182, c[0x0][0x3c4] ;  /* 0x0000f100ffb67b82 */ /* 0x000ea20000000800 */
[----:B------:R-:W-:Y:S02]  /*6730*/  LEA.HI.X.SX32 R149, R178, R139, 0x1, P4 ;  /* 0x0000008bb2957211 */ /* 0x000fe400020f0eff */
[----:B------:R-:W-:-:S04]  /*6740*/  IADD3 R204, P5, PT, R204, R138, RZ ;  /* 0x0000008acccc7210 */ /* 0x000fc80007fbe0ff */
[-C--:B------:R-:W-:Y:S02]  /*6750*/  LEA.HI.X.SX32 R205, R197, R139.reuse, 0x1, P5 ;  /* 0x0000008bc5cd7211 */ /* 0x080fe400028f0eff */
[-C--:B------:R-:W-:Y:S01]  /*6760*/  IADD3 R196, P5, PT, R164, R138.reuse, RZ ;  /* 0x0000008aa4c47210 */ /* 0x080fe20007fbe0ff */
[----:B--2---:R-:W-:Y:S02]  /*6770*/  IMAD R178, R182, 0xdc, RZ ;  /* 0x000000dcb6b27824 */ /* 0x004fe400078e02ff */
[----:B------:R-:W2:Y:S01]  /*6780*/  LDC R182, c[0x0][0x3c4] ;  /* 0x0000f100ffb67b82 */ /* 0x000ea20000000800 */
[----:B------:R-:W-:Y:S02]  /*6790*/  LEA.HI.X.SX32 R197, R168, R139, 0x1, P5 ;  /* 0x0000008ba8c57211 */ /* 0x000fe400028f0eff */
[----:B------:R-:W-:-:S04]  /*67a0*/  IADD3 R154, P5, PT, R179, R138, RZ ;  /* 0x0000008ab39a7210 */ /* 0x000fc80007fbe0ff */
[-C--:B------:R-:W-:Y:S02]  /*67b0*/  LEA.HI.X.SX32 R155, R190, R139.reuse, 0x1, P5 ;  /* 0x0000008bbe9b7211 */ /* 0x080fe400028f0eff */
[-C--:B------:R-:W-:Y:S02]  /*67c0*/  IADD3 R190, P5, PT, R191, R138.reuse, RZ ;  /* 0x0000008abfbe7210 */ /* 0x080fe40007fbe0ff */
[-C--:B------:R-:W-:Y:S02]  /*67d0*/  IADD3 R168, P4, PT, R178, R138.reuse, RZ ;  /* 0x0000008ab2a87210 */ /* 0x080fe40007f9e0ff */
[----:B------:R-:W-:Y:S01]  /*67e0*/  LEA.HI.X.SX32 R191, R172, R139, 0x1, P5 ;  /* 0x0000008bacbf7211 */ /* 0x000fe200028f0eff */
[----:B------:R-:W3:Y:S01]  /*67f0*/  LDC R178, c[0x0][0x3c4] ;  /* 0x0000f100ffb27b82 */ /* 0x000ee20000000800 */
[----:B------:R-:W-:Y:S01]  /*6800*/  IADD3 R144, P5, PT, R176, R138, RZ ;  /* 0x0000008ab0907210 */ /* 0x000fe20007fbe0ff */
[----:B------:R4:W-:Y:S01]  /*6810*/  STL.64 [R1+0x5c0], R22 ;  /* 0x0005c01601007387 */ /* 0x0009e20000100a00 */
[----:B--2---:R-:W-:-:S05]  /*6820*/  IMAD R176, R182, 0xde, RZ ;  /* 0x000000deb6b07824 */ /* 0x004fca00078e02ff */
[----:B------:R-:W2:Y:S01]  /*6830*/  LDC R182, c[0x0][0x3c4] ;  /* 0x0000f100ffb67b82 */ /* 0x000ea20000000800 */
[----:B------:R0:W-:Y:S04]  /*6840*/  STL.64 [R1+0x580], R48 ;  /* 0x0005803001007387 */ /* 0x0001e80000100a00 */
[----:B------:R0:W-:Y:S04]  /*6850*/  STL.64 [R1+0x540], R20 ;  /* 0x0005401401007387 */ /* 0x0001e80000100a00 */
[----:B------:R0:W-:Y:S04]  /*6860*/  STL.64 [R1+0x500], R50 ;  /* 0x0005003201007387 */ /* 0x0001e80000100a00 */
[----:B------:R0:W-:Y:S04]  /*6870*/  STL.64 [R1+0x4c0], R18 ;  /* 0x0004c01201007387 */ /* 0x0001e80000100a00 */
[----:B------:R0:W-:Y:S04]  /*6880*/  STL.64 [R1+0x480], R52 ;  /* 0x0004803401007387 */ /* 0x0001e80000100a00 */
[----:B------:R0:W-:Y:S04]  /*6890*/  STL.64 [R1+0x7d0], R16 ;  /* 0x0007d01001007387 */ /* 0x0001e80000100a00 */
[----:B------:R-:W-:Y:S04]  /*68a0*/  STL.64 [R1+0x798], R54 ;  /* 0x0007983601007387 */ /* 0x000fe80000100a00 */
[----:B------:R-:W-:Y:S04]  /*68b0*/  STL.64 [R1+0x758], R14 ;  /* 0x0007580e01007387 */ /* 0x000fe80000100a00 */
[----:B------:R-:W-:Y:S04]  /*68c0*/  STL.64 [R1+0x720], R56 ;  /* 0x0007203801007387 */ /* 0x000fe80000100a00 */
[----:B------:R-:W-:Y:S04]  /*68d0*/  STL.64 [R1+0x6e0], R12 ;  /* 0x0006e00c01007387 */ /* 0x000fe80000100a00 */
[----:B------:R-:W-:Y:S04]  /*68e0*/  STL.64 [R1+0x6a0], R58 ;  /* 0x0006a03a01007387 */ /* 0x000fe80000100a00 */
[----:B------:R-:W-:Y:S01]  /*68f0*/  STL.64 [R1+0x660], R66 ;  /* 0x0006604201007387 */ /* 0x000fe20000100a00 */
[----:B---3--:R-:W-:-:S03]  /*6900*/  IMAD R178, R178, 0x5f, RZ ;  /* 0x0000005fb2b27824 */ /* 0x008fc600078e02ff */
[----:B------:R-:W-:Y:S01]  /*6910*/  STL.64 [R1+0x5f8], R118 ;  /* 0x0005f87601007387 */ /* 0x000fe20000100a00 */
[----:B--2---:R-:W-:-:S03]  /*6920*/  IMAD R182, R182, 0xec, RZ ;  /* 0x000000ecb6b67824 */ /* 0x004fc600078e02ff */
[----:B------:R-:W-:Y:S04]  /*6930*/  STL.64 [R1+0x5b8], R60 ;  /* 0x0005b83c01007387 */ /* 0x000fe80000100a00 */
[----:B------:R-:W-:Y:S04]  /*6940*/  STL.64 [R1+0x578], R120 ;  /* 0x0005787801007387 */ /* 0x000fe80000100a00 */
[----:B------:R-:W-:Y:S04]  /*6950*/  STL.64 [R1+0x538], R62 ;  /* 0x0005383e01007387 */ /* 0x000fe80000100a00 */
[----:B------:R-:W-:Y:S01]  /*6960*/  STL.64 [R1+0x4f8], R122 ;  /* 0x0004f87a01007387 */ /* 0x000fe20000100a00 */
[----:B------:R-:W-:-:S02]  /*6970*/  LEA.HI.X.SX32 R147, R178, R139, 0x1, P1 ;  /* 0x0000008bb2937211 */ /* 0x000fc400008f0eff */
[----:B------:R-:W2:Y:S01]  /*6980*/  LDC R178, c[0x0][0x3c4] ;  /* 0x0000f100ffb27b82 */ /* 0x000ea20000000800 */
[----:B------:R-:W-:Y:S01]  /*6990*/  STL.64 [R1+0x4b8], R64 ;  /* 0x0004b84001007387 */ /* 0x000fe20000100a00 */
[----:B------:R-:W-:-:S03]  /*69a0*/  IADD3 R166, P1, PT, R182, R138, RZ ;  /* 0x0000008ab6a67210 */ /* 0x000fc60007f3e0ff */
[----:B------:R-:W-:Y:S03]  /*69b0*/  STL.64 [R1+0x478], R124 ;  /* 0x0004787c01007387 */ /* 0x000fe60000100a00 */
[----:B------:R-:W3:Y:S01]  /*69c0*/  LDC R182, c[0x0][0x3c4] ;  /* 0x0000f100ffb67b82 */ /* 0x000ee20000000800 */
        /* <DEDUP_REMOVED lines=11> */
[----:B------:R-:W-:Y:S01]  /*6a80*/  STL.64 [R1+0x5b0], R74 ;  /* 0x0005b04a01007387 */ /* 0x000fe20000100a00 */
[----:B-1----:R-:W-:-:S03]  /*6a90*/  IMAD R188, R188, 0xbc, RZ ;  /* 0x000000bcbcbc7824 */ /* 0x002fc600078e02ff */
[----:B------:R-:W-:Y:S04]  /*6aa0*/  STL.64 [R1+0x570], R4 ;  /* 0x0005700401007387 */ /* 0x000fe80000100a00 */
[----:B------:R-:W-:Y:S04]  /*6ab0*/  STL.64 [R1+0x530], R76 ;  /* 0x0005304c01007387 */ /* 0x000fe80000100a00 */
[----:B------:R-:W-:Y:S04]  /*6ac0*/  STL.64 [R1+0x4f0], R2 ;  /* 0x0004f00201007387 */ /* 0x000fe80000100a00 */
[----:B------:R-:W-:Y:S04]  /*6ad0*/  STL.64 [R1+0x4b0], R78 ;  /* 0x0004b04e01007387 */ /* 0x000fe80000100a00 */
[----:B------:R-:W-:Y:S01]  /*6ae0*/  STL.64 [R1+0x470], R116 ;  /* 0x0004707401007387 */ /* 0x000fe20000100a00 */
[----:B------:R-:W-:-:S03]  /*6af0*/  IADD3 R188, P3, PT, R188, R138, RZ ;  /* 0x0000008abcbc7210 */ /* 0x000fc60007f7e0ff */
[----:B------:R-:W-:Y:S04]  /*6b00*/  STL.64 [R1+0x7c0], R114 ;  /* 0x0007c07201007387 */ /* 0x000fe80000100a00 */
[----:B------:R-:W-:Y:S04]  /*6b10*/  STL.64 [R1+0x788], R82 ;  /* 0x0007885201007387 */ /* 0x000fe80000100a00 */
[----:B------:R-:W-:Y:S04]  /*6b20*/  STL.64 [R1+0x748], R112 ;  /* 0x0007487001007387 */ /* 0x000fe80000100a00 */
[----:B------:R-:W-:Y:S01]  /*6b30*/  STL.64 [R1+0x710], R84 ;  /* 0x0007105401007387 */ /* 0x000fe20000100a00 */
[----:B------:R-:W-:-:S03]  /*6b40*/  LEA.HI.X.SX32 R189, R174, R139, 0x1, P3 ;  /* 0x0000008baebd7211 */ /* 0x000fc600018f0eff */
[----:B------:R-:W-:Y:S01]  /*6b50*/  STL.64 [R1+0x6d0], R110 ;  /* 0x0006d06e01007387 */ /* 0x000fe20000100a00 */
[----:B------:R-:W-:-:S03]  /*6b60*/  IADD3 R142, P3, PT, R176, R138, RZ ;  /* 0x0000008ab08e7210 */ /* 0x000fc60007f7e0ff */
[----:B------:R-:W-:Y:S01]  /*6b70*/  STL.64 [R1+0x690], R86 ;  /* 0x0006905601007387 */ /* 0x000fe20000100a00 */
[----:B--2---:R-:W-:-:S03]  /*6b80*/  IMAD R176, R178, 0xee, RZ ;  /* 0x000000eeb2b07824 */ /* 0x004fc600078e02ff */
[----:B------:R-:W-:Y:S01]  /*6b90*/  STL.64 [R1+0x650], R100 ;  /* 0x0006506401007387 */ /* 0x000fe20000100a00 */
[----:B---3--:R-:W-:Y:S02]  /*6ba0*/  IMAD R178, R182, 0x67, RZ ;  /* 0x00000067b6b27824 */ /* 0x008fe400078e02ff */
[----:B------:R-:W1:Y:S01]  /*6bb0*/  LDC R182, c[0x0][0x3c4] ;  /* 0x0000f100ffb67b82 */ /* 0x000e620000000800 */
        /* <DEDUP_REMOVED lines=27> */
[----:B------:R-:W-:Y:S01]  /*6d70*/  LEA.HI.X.SX32 R145, R178, R139, 0x1, P5 ;  /* 0x0000008bb2917211 */ /* 0x000fe200028f0eff */
[----:B-1----:R-:W-:Y:S01]  /*6d80*/  IMAD R176, R182, 0xfc, RZ ;  /* 0x000000fcb6b07824 */ /* 0x002fe200078e02ff */
[----:B------:R-:W1:Y:S01]  /*6d90*/  LDC R178, c[0x0][0x3c4] ;  /* 0x0000f100ffb27b82 */ /* 0x000e620000000800 */
[----:B------:R-:W-:Y:S04]  /*6da0*/  STL.64 [R1+0x738], R234 ;  /* 0x000738ea01007387 */ /* 0x000fe80000100a00 */
[----:B------:R-:W-:Y:S03]  /*6db0*/  STL.64 [R1+0x700], R232 ;  /* 0x000700e801007387 */ /* 0x000fe60000100a00 */
[----:B------:R-:W2:Y:S01]  /*6dc0*/  LDC R182, c[0x0][0x3c4] ;  /* 0x0000f100ffb67b82 */ /* 0x000ea20000000800 */
        /* <DEDUP_REMOVED lines=21> */
[----:B------:R-:W-:-:S03]  /*6f20*/  IADD3 R164, P5, PT, R176, R138, RZ ;  /* 0x0000008ab0a47210 */ /* 0x000fc60007fbe0ff */
[----:B------:R-:W-:Y:S01]  /*6f30*/  STL.64 [R1+0x670], R156 ;  /* 0x0006709c01007387 */ /* 0x000fe20000100a00 */
[----:B-1----:R-:W-:-:S03]  /*6f40*/  IMAD R176, R178, 0xfe, RZ ;  /* 0x000000feb2b07824 */ /* 0x002fc600078e02ff */
[----:B------:R-:W-:Y:S01]  /*6f50*/  STL.64 [R1+0x630], R154 ;  /* 0x0006309a01007387 */ /* 0x000fe20000100a00 */
[----:B--2---:R-:W-:Y:S01]  /*6f60*/  IMAD R178, R182, 0x6f, RZ ;  /* 0x0000006fb6b27824 */ /* 0x004fe200078e02ff */
[-C--:B------:R-:W-:Y:S01]  /*6f70*/  LEA.HI.X.SX32 R169, R177, R139.reuse, 0x1, P4 ;  /* 0x0000008bb1a97211 */ /* 0x080fe200020f0eff */
[----:B------:R-:W1:Y:S01]  /*6f80*/  LDC R182, c[0x0][0x3c4] ;  /* 0x0000f100ffb67b82 */ /* 0x000e620000000800 */
[----:B------:R-:W-:Y:S04]  /*6f90*/  STL.64 [R1+0x610], R194 ;  /* 0x000610c201007387 */ /* 0x000fe80000100a00 */
[----:B------:R-:W-:Y:S04]  /*6fa0*/  STL.64 [R1+0x608], R152 ;  /* 0x0006089801007387 */ /* 0x000fe80000100a00 */
[----:B------:R-:W-:Y:S04]  /*6fb0*/  STL.64 [R1+0x5d0], R192 ;  /* 0x0005d0c001007387 */ /* 0x000fe80000100a00 */
[----:B------:R-:W-:Y:S04]  /*6fc0*/  STL.64 [R1+0x5c8], R150 ;  /* 0x0005c89601007387 */ /* 0x000fe80000100a00 */
[----:B------:R-:W2:Y:S01]  /*6fd0*/  LDL.64 R172, [R1+0x668] ;  /* 0x0006680001ac7983 */ /* 0x000ea20000100a00 */
[----:B------:R-:W-:-:S03]  /*6fe0*/  LEA.HI.X.SX32 R143, R178, R139, 0x1, P3 ;  /* 0x0000008bb28f7211 */ /* 0x000fc600018f0eff */
[----:B------:R-:W-:Y:S01]  /*6ff0*/  STL.64 [R1+0x590], R190 ;  /* 0x000590be01007387 */ /* 0x000fe20000100a00 */
[----:B------:R-:W-:-:S03]  /*7000*/  LEA.HI.X.SX32 R167, R183, R139, 0x1, P1 ;  /* 0x0000008bb7a77211 */ /* 0x000fc600008f0eff */
[----:B------:R-:W-:Y:S04]  /*7010*/  STL.64 [R1+0x588], R148 ;  /* 0x0005889401007387 */ /* 0x000fe80000100a00 */
[----:B------:R-:W-:Y:S04]  /*7020*/  STL.64 [R1+0x550], R188 ;  /* 0x000550bc01007387 */ /* 0x000fe80000100a00 */
[----:B------:R-:W3:Y:S04]  /*7030*/  LDL.64 R174, [R1+0x6e8] ;  /* 0x0006e80001ae7983 */ /* 0x000ee80000100a00 */
[----:B------:R-:W-:Y:S04]  /*7040*/  STL.64 [R1+0x548], R146 ;  /* 0x0005489201007387 */ /* 0x000fe80000100a00 */
[----:B------:R-:W-:Y:S04]  /*7050*/  STL.64 [R1+0x510], R170 ;  /* 0x000510aa01007387 */ /* 0x000fe80000100a00 */
[----:B------:R-:W-:Y:S04]  /*7060*/  STL.64 [R1+0x508], R144 ;  /* 0x0005089001007387 */ /* 0x000fe80000100a00 */
[----:B------:R-:W-:Y:S04]  /*7070*/  STL.64 [R1+0x4d0], R168 ;  /* 0x0004d0a801007387 */ /* 0x000fe80000100a00 */
[----:B------:R-:W-:Y:S04]  /*7080*/  STL.64 [R1+0x4c8], R142 ;  /* 0x0004c88e01007387 */ /* 0x000fe80000100a00 */
[----:B------:R-:W-:Y:S04]  /*7090*/  STL.64 [R1+0x490], R166 ;  /* 0x000490a601007387 */ /* 0x000fe80000100a00 */
[----:B------:R-:W5:Y:S01]  /*70a0*/  LDL.LU.64 R42, [R1+0x9c8] ;  /* 0x0009c800012a7983 */ /* 0x000f620000300a00 */
[----:B-1----:R-:W-:-:S02]  /*70b0*/  IMAD R178, R182, 0x77, RZ ;  /* 0x00000077b6b27824 */ /* 0x002fc400078e02ff */
[----:B------:R-:W1:Y:S01]  /*70c0*/  LDC R182, c[0x0][0x3c4] ;  /* 0x0000f100ffb67b82 */ /* 0x000e620000000800 */
[----:B------:R-:W-:Y:S02]  /*70d0*/  IADD3 R130, P4, PT, R176, R138, RZ ;  /* 0x0000008ab0827210 */ /* 0x000fe40007f9e0ff */
[-C--:B------:R-:W-:Y:S02]  /*70e0*/  LEA.HI.X.SX32 R165, R179, R139.reuse, 0x1, P5 ;  /* 0x0000008bb3a57211 */ /* 0x080fe400028f0eff */
[----:B------:R-:W-:-:S03]  /*70f0*/  LEA.HI.X.SX32 R141, R178, R139, 0x1, P2 ;  /* 0x0000008bb28d7211 */ /* 0x000fc600010f0eff */
[----:B------:R-:W-:Y:S04]  /*7100*/  STL.64 [R1+0x450], R164 ;  /* 0x000450a401007387 */ /* 0x000fe80000100a00 */
[----:B------:R0:W-:Y:S04]  /*7110*/  STL.64 [R1+0x488], R140 ;  /* 0x0004888c01007387 */ /* 0x0001e80000100a00 */
[----:B------:R-:W5:Y:S01]  /*7120*/  LDL.LU.64 R44, [R1+0x9c0] ;  /* 0x0009c000012c7983 */ /* 0x000f620000300a00 */
[----:B-1----:R-:W-:-:S05]  /*7130*/  IMAD R182, R182, 0x7f, RZ ;  /* 0x0000007fb6b67824 */ /* 0x002fca00078e02ff */
[----:B------:R-:W-:-:S05]  /*7140*/  LEA.HI.X.SX32 R131, R182, R139, 0x1, P4 ;  /* 0x0000008bb6837211 */ /* 0x000fca00020f0eff */
[----:B------:R-:W-:Y:S04]  /*7150*/  STL.64 [R1+0x448], R130 ;  /* 0x0004488201007387 */ /* 0x000fe80000100a00 */
[----:B0-----:R-:W5:Y:S04]  /*7160*/  LDL.LU.64 R46, [R1+0x9b8] ;  /* 0x0009b800012e7983 */ /* 0x001f680000300a00 */
[----:B----4-:R-:W4:Y:S01]  /*7170*/  LDL.LU.64 R22, [R1+0x9b0] ;  /* 0x0009b00001167983 */ /* 0x010f220000300a00 */
[----:B------:R-:W-:-:S06]  /*7180*/  PRMT R0, RZ, 0x7610, R0 ;  /* 0x00007610ff007816 */ /* 0x000fcc0000000000 */
[----:B------:R-:W4:Y:S04]  /*7190*/  @P0 LDG.E.U16 R0, desc[UR14][R204.64] ;  /* 0x0000000ecc000981 */ /* 0x000f28000c1e1500 */
[----:B--2---:R-:W2:Y:S04]  /*71a0*/  @P0 LDG.E.U16 R39, desc[UR14][R172.64] ;  /* 0x0000000eac270981 */ /* 0x004ea8000c1e1500 */
[----:B---3--:R-:W3:Y:S04]  /*71b0*/  @P0 LDG.E.U16 R37, desc[UR14][R174.64] ;  /* 0x0000000eae250981 */ /* 0x008ee8000c1e1500 */
[----:B-----5:R-:W5:Y:S04]  /*71c0*/  @P0 LDG.E.U16 R42, desc[UR14][R48.64] ;  /* 0x0000000e302a0981 */ /* 0x020f68000c1e1500 */
[----:B------:R-:W2:Y:S04]  /*71d0*/  @P0 LDG.E.U16 R43, desc[UR14][R20.64] ;  /* 0x0000000e142b0981 */ /* 0x000ea8000c1e1500 */
[----:B------:R-:W2:Y:S04]  /*71e0*/  LDL.LU.64 R48, [R1+0x9a8] ;  /* 0x0009a80001307983 */ /* 0x000ea80000300a00 */
[----:B------:R-:W3:Y:S04]  /*71f0*/  LDL.LU.64 R20, [R1+0x9a0] ;  /* 0x0009a00001147983 */ /* 0x000ee80000300a00 */
[----:B------:R-:W5:Y:S04]  /*7200*/  @P0 LDG.E.U16 R44, desc[UR14][R50.64] ;  /* 0x0000000e322c0981 */ /* 0x000f68000c1e1500 */
[----:B------:R-:W5:Y:S04]  /*7210*/  @P0 LDG.E.U16 R45, desc[UR14][R18.64] ;  /* 0x0000000e122d0981 */ /* 0x000f68000c1e1500 */
[----:B------:R-:W5:Y:S04]  /*7220*/  LDL.LU.64 R50, [R1+0x998] ;  /* 0x0009980001327983 */ /* 0x000f680000300a00 */
[----:B------:R-:W5:Y:S04]  /*7230*/  LDL.LU.64 R18, [R1+0x990] ;  /* 0x0009900001127983 */ /* 0x000f680000300a00 */
[----:B------:R-:W5:Y:S04]  /*7240*/  @P0 LDG.E.U16 R46, desc[UR14][R52.64] ;  /* 0x0000000e342e0981 */ /* 0x000f68000c1e1500 */
[----:B------:R-:W5:Y:S04]  /*7250*/  @P0 LDG.E.U16 R47, desc[UR14][R16.64] ;  /* 0x0000000e102f0981 */ /* 0x000f68000c1e1500 */
[----:B----4-:R0:W4:Y:S04]  /*7260*/  @P0 LDG.E.U16 R22, desc[UR14][R140.64] ;  /* 0x0000000e8c160981 */ /* 0x010128000c1e1500 */
[----:B------:R-:W4:Y:S04]  /*7270*/  LDL.LU.64 R52, [R1+0x988] ;  /* 0x0009880001347983 */ /* 0x000f280000300a00 */
[----:B------:R-:W4:Y:S01]  /*7280*/  LDL.LU.64 R16, [R1+0x980] ;  /* 0x0009800001107983 */ /* 0x000f220000300a00 */
[----:B0-----:R-:W0:Y:S03]  /*7290*/  LDC.64 R140, c[0x0][0x390] ;  /* 0x0000e400ff8c7b82 */ /* 0x001e260000000a00 */
[----:B------:R-:W4:Y:S04]  /*72a0*/  @P0 LDG.E.U16 R23, desc[UR14][R130.64] ;  /* 0x0000000e82170981 */ /* 0x000f28000c1e1500 */
[----:B--2---:R-:W2:Y:S04]  /*72b0*/  @P0 LDG.E.U16 R48, desc[UR14][R54.64] ;  /* 0x0000000e36300981 */ /* 0x004ea8000c1e1500 */
[----:B------:R-:W2:Y:S04]  /*72c0*/  @P0 LDG.E.U16 R49, desc[UR14][R14.64] ;  /* 0x0000000e0e310981 */ /* 0x000ea8000c1e1500 */
[----:B---3--:R-:W3:Y:S04]  /*72d0*/  @P0 LDG.E.U16 R20, desc[UR14][R144.64] ;  /* 0x0000000e90140981 */ /* 0x008ee8000c1e1500 */
[----:B------:R-:W2:Y:S04]  /*72e0*/  LDL.LU.64 R54, [R1+0x978] ;  /* 0x0009780001367983 */ /* 0x000ea80000300a00 */
[----:B------:R-:W3:Y:S04]  /*72f0*/  LDL.LU.64 R14, [R1+0x970] ;  /* 0x00097000010e7983 */ /* 0x000ee80000300a00 */
[----:B-----5:R-:W5:Y:S04]  /*7300*/  @P0 LDG.E.U16 R50, desc[UR14][R56.64] ;  /* 0x0000000e38320981 */ /* 0x020f68000c1e1500 */
[----:B------:R-:W5:Y:S04]  /*7310*/  @P0 LDG.E.U16 R51, desc[UR14][R12.64] ;  /* 0x0000000e0c330981 */ /* 0x000f68000c1e1500 */
[----:B------:R-:W5:Y:S04]  /*7320*/  @P0 LDG.E.U16 R18, desc[UR14][R148.64] ;  /* 0x0000000e94120981 */ /* 0x000f68000c1e1500 */
[----:B------:R-:W5:Y:S04]  /*7330*/  LDL.LU.64 R56, [R1+0x968] ;  /* 0x0009680001387983 */ /* 0x000f680000300a00 */
[----:B------:R-:W5:Y:S04]  /*7340*/  LDL.LU.64 R12, [R1+0x960] ;  /* 0x00096000010c7983 */ /* 0x000f680000300a00 */
[----:B------:R-:W5:Y:S04]  /*7350*/  @P0 LDG.E.U16 R19, desc[UR14][R146.64] ;  /* 0x0000000e92130981 */ /* 0x000f68000c1e1500 */
[----:B----4-:R-:W4:Y:S04]  /*7360*/  @P0 LDG.E.U16 R52, desc[UR14][R58.64] ;  /* 0x0000000e3a340981 */ /* 0x010f28000c1e1500 */
[----:B------:R-:W4:Y:S04]  /*7370*/  @P0 LDG.E.U16 R53, desc[UR14][R118.64] ;  /* 0x0000000e76350981 */ /* 0x000f28000c1e1500 */
[----:B------:R-:W4:Y:S04]  /*7380*/  @P0 LDG.E.U16 R16, desc[UR14][R152.64] ;  /* 0x0000000e98100981 */ /* 0x000f28000c1e1500 */
[----:B------:R-:W4:Y:S04]  /*7390*/  LDL.LU.64 R58, [R1+0x958] ;  /* 0x00095800013a7983 */ /* 0x000f280000300a00 */
[----:B------:R-:W4:Y:S04]  /*73a0*/  LDL.LU.64 R118, [R1+0x950] ;  /* 0x0009500001767983 */ /* 0x000f280000300a00 */
[----:B------:R-:W4:Y:S04]  /*73b0*/  @P0 LDG.E.U16 R17, desc[UR14][R150.64] ;  /* 0x0000000e96110981 */ /* 0x000f28000c1e1500 */
        /* <DEDUP_REMOVED lines=107> */
[----:B------:R1:W4:Y:S04]  /*7a70*/  @P0 LDG.E.U16 R107, desc[UR14][R234.64] ;  /* 0x0000000eea6b0981 */ /* 0x000328000c1e1500 */
[----:B------:R-:W4:Y:S04]  /*7a80*/  @P0 LDG.E.U16 R111, desc[UR14][R224.64] ;  /* 0x0000000ee06f0981 */ /* 0x000f28000c1e1500 */
[----:B--2---:R-:W2:Y:S04]  /*7a90*/  @P0 LDG.E.U16 R90, desc[UR14][R96.64] ;  /* 0x0000000e605a0981 */ /* 0x004ea8000c1e1500 */
[----:B------:R-:W2:Y:S04]  /*7aa0*/  @P0 LDG.E.U16 R91, desc[UR14][R98.64] ;  /* 0x0000000e625b0981 */ /* 0x000ea8000c1e1500 */
[----:B---3--:R-:W3:Y:S04]  /*7ab0*/  @P0 LDG.E.U16 R104, desc[UR14][R240.64] ;  /* 0x0000000ef0680981 */ /* 0x008ee8000c1e1500 */
[----:B------:R0:W2:Y:S04]  /*7ac0*/  LDL.LU.64 R96, [R1+0x828] ;  /* 0x0008280001607983 */ /* 0x0000a80000300a00 */
[----:B------:R0:W3:Y:S04]  /*7ad0*/  LDL.LU.64 R98, [R1+0x820] ;  /* 0x0008200001627983 */ /* 0x0000e80000300a00 */
        /* <DEDUP_REMOVED lines=17> */
[----:B------:R-:W2:Y:S04]  /*7bf0*/  LDL.LU.64 R24, [R1+0x7f0] ;  /* 0x0007f00001187983 */ /* 0x000ea80000300a00 */
[----:B------:R-:W1:Y:S04]  /*7c00*/  LDL.LU.64 R136, [R1+0x7e8] ;  /* 0x0007e80001887983 */ /* 0x000e680000300a00 */
[----:B------:R-:W2:Y:S01]  /*7c10*/  @P0 LDG.E.U16 R99, desc[UR14][R250.64] ;  /* 0x0000000efa630981 */ /* 0x000ea2000c1e1500 */
[----:B------:R-:W-:-:S02]  /*7c20*/  UIMAD UR12, UR5, UR12, URZ ;  /* 0x0000000c050c72a4 */ /* 0x000fc4000f8e02ff */
[----:B------:R-:W-:-:S04]  /*7c30*/  @!UP0 UIADD3 UR16, UPT, UPT, -UR16, 0x100000, URZ ;  /* 0x0010000010108890 */ /* 0x000fc8000fffe1ff */
[----:B------:R-:W-:Y:S02]  /*7c40*/  @!UP0 USHF.L.U32 UR17, UR16, 0xb, URZ ;  /* 0x0000000b10118899 */ /* 0x000fe400080006ff */
[----:B------:R-:W-:Y:S01]  /*7c50*/  @!UP0 USHF.L.U32 UR16, UR16, 0x1, URZ ;  /* 0x0000000110108899 */ /* 0x000fe200080006ff */
[----:B------:R-:W-:Y:S01]  /*7c60*/  VOTEU.ALL UP2, P6 ;  /* 0x0000000000ff7886 */ /* 0x000fe20003040000 */
[----:B------:R-:W-:Y:S01]  /*7c70*/  LOP3.LUT R135, R135, 0xfbffffff, RZ, 0xc0, !PT ;  /* 0xfbffffff87877812 */ /* 0x000fe200078ec0ff */
[----:B------:R-:W-:-:S03]  /*7c80*/  UIADD3 UR18, UPT, UPT, UR7, 0x10000, URZ ;  /* 0x0001000007127890 */ /* 0x000fc6000fffe0ff */
[----:B------:R-:W-:Y:S02]  /*7c90*/  @P6 LOP3.LUT R135, R135, 0x4000000, RZ, 0xfc, !PT ;  /* 0x0400000087876812 */ /* 0x000fe400078efcff */
[C---:B-1----:R-:W-:Y:S01]  /*7ca0*/  LOP3.LUT R234, R137.reuse, 0x10, RZ, 0x3c, !PT ;  /* 0x0000001089ea7812 */ /* 0x042fe200078e3cff */
[----:B----4-:R-:W-:Y:S04]  /*7cb0*/  STS.U16 [R137+UR7+0x8400], R30 ;  /* 0x0084001e89007988 */ /* 0x010fe80008000407 */
[----:B------:R-:W-:Y:S04]  /*7cc0*/  STS.U16 [R137+UR7+0x8800], R31 ;  /* 0x0088001f89007988 */ /* 0x000fe80008000407 */
[----:B-----5:R-:W-:Y:S04]  /*7cd0*/  STS.U16 [R137+UR7+0x9000], R32 ;  /* 0x0090002089007988 */ /* 0x020fe80008000407 */
[----:B------:R-:W-:Y:S04]  /*7ce0*/  STS.U16 [R137+UR7+0xa000], R33 ;  /* 0x00a0002189007988 */ /* 0x000fe80008000407 */
[----:B--2---:R-:W-:Y:S04]  /*7cf0*/  STS.U16 [R137+UR7+0x8000], R24 ;  /* 0x0080001889007988 */ /* 0x004fe80008000407 */
[----:B------:R-:W-:Y:S04]  /*7d00*/  STS.U16 [R137+UR7+0x8c00], R36 ;  /* 0x008c002489007988 */ /* 0x000fe80008000407 */
        /* <DEDUP_REMOVED lines=17> */
[----:B------:R-:W-:Y:S01]  /*7e20*/  STS.U16 [R234+UR7+0x9880], R52 ;  /* 0x00988034ea007988 */ /* 0x000fe20008000407 */
[----:B------:R-:W-:-:S03]  /*7e30*/  LOP3.LUT R232, R137, 0x20, RZ, 0x3c, !PT ;  /* 0x0000002089e87812 */ /* 0x000fc600078e3cff */
[----:B------:R-:W-:Y:S04]  /*7e40*/  STS.U16 [R234+UR7+0xa480], R53 ;  /* 0x00a48035ea007988 */ /* 0x000fe80008000407 */
[----:B------:R-:W-:Y:S04]  /*7e50*/  STS.U16 [R234+UR7+0xa880], R54 ;  /* 0x00a88036ea007988 */ /* 0x000fe80008000407 */
[----:B------:R-:W-:Y:S04]  /*7e60*/  STS.U16 [R234+UR7+0xac80], R55 ;  /* 0x00ac8037ea007988 */ /* 0x000fe80008000407 */
[----:B------:R-:W-:Y:S04]  /*7e70*/  STS.U16 [R234+UR7+0xb080], R56 ;  /* 0x00b08038ea007988 */ /* 0x000fe80008000407 */
[----:B------:R-:W-:Y:S04]  /*7e80*/  STS.U16 [R234+UR7+0xb480], R57 ;  /* 0x00b48039ea007988 */ /* 0x000fe80008000407 */
[----:B------:R-:W-:Y:S04]  /*7e90*/  STS.U16 [R234+UR7+0xb880], R58 ;  /* 0x00b8803aea007988 */ /* 0x000fe80008000407 */
[----:B------:R-:W-:Y:S04]  /*7ea0*/  STS.U16 [R234+UR7+0xbc80], R59 ;  /* 0x00bc803bea007988 */ /* 0x000fe80008000407 */
[----:B------:R1:W-:Y:S04]  /*7eb0*/  STS.U16 [R234+UR7+0x9c80], R60 ;  /* 0x009c803cea007988 */ /* 0x0003e80008000407 */
        /* <DEDUP_REMOVED lines=8> */
[----:B-1----:R-:W-:-:S03]  /*7f40*/  LOP3.LUT R234, R137, 0x30, RZ, 0x3c, !PT ;  /* 0x0000003089ea7812 */ /* 0x002fc600078e3cff */
        /* <DEDUP_REMOVED lines=35> */
[----:B---3--:R-:W-:Y:S04]  /*8180*/  STS.U16 [R232+UR7+0xa600], R98 ;  /* 0x00a60062e8007988 */ /* 0x008fe80008000407 */
        /* <DEDUP_REMOVED lines=24> */
[----:B------:R-:W-:Y:S01]  /*8310*/  STS.U16 [R232+UR7+0x8700], R126 ;  /* 0x0087007ee8007988 */ /* 0x000fe20008000407 */
[----:B-1----:R-:W1:Y:S03]  /*8320*/  LDC R0, c[0x0][0x3d8] ;  /* 0x0000f600ff007b82 */ /* 0x002e660000000800 */
[----:B------:R-:W-:Y:S04]  /*8330*/  STS.U16 [R232+UR7+0x8b00], R124 ;  /* 0x008b007ce8007988 */ /* 0x000fe80008000407 */
[----:B------:R-:W-:Y:S04]  /*8340*/  STS.U16 [R232+UR7+0x8f00], R122 ;  /* 0x008f007ae8007988 */ /* 0x000fe80008000407 */
[----:B------:R-:W-:Y:S04]  /*8350*/  STS.U16 [R232+UR7+0x9300], R120 ;  /* 0x00930078e8007988 */ /* 0x000fe80008000407 */
[----:B------:R2:W-:Y:S02]  /*8360*/  STS.U16 [R232+UR7+0x9700], R2 ;  /* 0x00970002e8007988 */ /* 0x0005e40008000407 */
[----:B--2---:R-:W2:Y:S01]  /*8370*/  LDC R2, c[0x0][0x3d8] ;  /* 0x0000f600ff027b82 */ /* 0x004ea20000000800 */
[----:B------:R-:W-:Y:S01]  /*8380*/  IMAD R24, R132, UR4, RZ ;  /* 0x0000000484187c24 */ /* 0x000fe2000f8e02ff */
[----:B------:R-:W-:-:S03]  /*8390*/  USHF.L.U32 UR4, UR12, 0x1, URZ ;  /* 0x000000010c047899 */ /* 0x000fc600080006ff */
[C---:B------:R-:W-:Y:S01]  /*83a0*/  IMAD.SHL.U32 R25, R24.reuse, 0x2, RZ ;  /* 0x0000000218197824 */ /* 0x040fe200078e00ff */
[----:B------:R-:W-:Y:S01]  /*83b0*/  UIMAD.WIDE UR12, UR12, 0x2, URZ ;  /* 0x000000020c0c78a5 */ /* 0x000fe2000f8e02ff */
[----:B------:R-:W-:-:S03]  /*83c0*/  IMAD.HI R24, R24, 0x2, RZ ;  /* 0x0000000218187827 */ /* 0x000fc600078e02ff */
[----:B0-----:R-:W-:Y:S01]  /*83d0*/  IADD3 R140, P1, P2, R25, UR4, R140 ;  /* 0x00000004198c7c10 */ /* 0x001fe2000fa3e08c */
[----:B------:R2:W-:Y:S03]  /*83e0*/  STS.U16 [R232+UR7+0x9b00], R3 ;  /* 0x009b0003e8007988 */ /* 0x0005e60008000407 */
[----:B------:R-:W-:Y:S01]  /*83f0*/  IADD3.X R141, PT, PT, R24, UR13, R141, P1, P2 ;  /* 0x0000000d188d7c10 */ /* 0x000fe20008fe448d */
[----:B------:R1:W-:Y:S01]  /*8400*/  STS.U16 [R232+UR7+0x9f00], R4 ;  /* 0x009f0004e8007988 */ /* 0x0003e20008000407 */
[----:B------:R-:W-:-:S03]  /*8410*/  LOP3.LUT R234, R137, 0x70, RZ, 0x3c, !PT ;  /* 0x0000007089ea7812 */ /* 0x000fc600078e3cff */
[----:B------:R0:W-:Y:S04]  /*8420*/  STS.U16 [R232+UR7+0xa300], R5 ;  /* 0x00a30005e8007988 */ /* 0x0001e80008000407 */
[----:B------:R3:W-:Y:S01]  /*8430*/  STS.U16 [R232+UR7+0xa700], R6 ;  /* 0x00a70006e8007988 */ /* 0x0007e20008000407 */
[----:B--2---:R-:W-:Y:S02]  /*8440*/  SHF.L.U32 R3, R2, 0x3, RZ ;  /* 0x0000000302037819 */ /* 0x004fe400000006ff */
[----:B-1----:R-:W-:Y:S01]  /*8450*/  LEA R4, P2, R0, R140, 0x4 ;  /* 0x0000008c00047211 */ /* 0x002fe200078420ff */
[----:B------:R3:W-:Y:S03]  /*8460*/  STS.U16 [R232+UR7+0xab00], R7 ;  /* 0x00ab0007e8007988 */ /* 0x0007e60008000407 */
[----:B0-----:R-:W-:Y:S01]  /*8470*/  LEA.HI.X.SX32 R5, R3, R141, 0x1, P2 ;  /* 0x0000008d03057211 */ /* 0x001fe200010f0eff */
[----:B------:R3:W-:Y:S04]  /*8480*/  STS.U16 [R232+UR7+0xaf00], R8 ;  /* 0x00af0008e8007988 */ /* 0x0007e80008000407 */
[----:B------:R3:W-:Y:S04]  /*8490*/  STS.U16 [R232+UR7+0xb300], R9 ;  /* 0x00b30009e8007988 */ /* 0x0007e80008000407 */
[----:B------:R3:W-:Y:S04]  /*84a0*/  STS.U16 [R232+UR7+0xb700], R10 ;  /* 0x00b7000ae8007988 */ /* 0x0007e80008000407 */
[----:B------:R3:W-:Y:S04]  /*84b0*/  STS.U16 [R232+UR7+0xbb00], R11 ;  /* 0x00bb000be8007988 */ /* 0x0007e80008000407 */
[----:B------:R3:W-:Y:S04]  /*84c0*/  STS.U16 [R232+UR7+0xbf00], R12 ;  /* 0x00bf000ce8007988 */ /* 0x0007e80008000407 */
[----:B------:R3:W-:Y:S04]  /*84d0*/  STS.U16 [R234+UR7+0x8380], R127 ;  /* 0x0083807fea007988 */ /* 0x0007e80008000407 */
[----:B------:R3:W-:Y:S04]  /*84e0*/  STS.U16 [R234+UR7+0x8780], R125 ;  /* 0x0087807dea007988 */ /* 0x0007e80008000407 */
[----:B------:R3:W-:Y:S04]  /*84f0*/  STL.64 [R1+0x7e0], R4 ;  /* 0x0007e00401007387 */ /* 0x0007e80000100a00 */
[----:B------:R3:W-:Y:S01]  /*8500*/  STS.U16 [R234+UR7+0x8b80], R123 ;  /* 0x008b807bea007988 */ /* 0x0007e20008000407 */
[----:B------:R-:W-:-:S03]  /*8510*/  ISETP.EQ.U32.AND P1, PT, RZ, UR26, P0 ;  /* 0x0000001aff007c0c */ /* 0x000fc60008722070 */
[----:B------:R3:W-:Y:S04]  /*8520*/  STS.U16 [R234+UR7+0x8f80], R121 ;  /* 0x008f8079ea007988 */ /* 0x0007e80008000407 */
        /* <DEDUP_REMOVED lines=10> */
[----:B------:R3:W-:Y:S01]  /*85d0*/  STS.U16 [R234+UR7+0xbb80], R22 ;  /* 0x00bb8016ea007988 */ /* 0x0007e20008000407 */
[----:B------:R-:W-:-:S03]  /*85e0*/  UIADD3 UR12, UPT, UPT, UR8, 0x80, URZ ;  /* 0x00000080080c7890 */ /* 0x000fc6000fffe0ff */
[----:B------:R3:W-:Y:S01]  /*85f0*/  STS.U16 [R234+UR7+0xbf80], R23 ;  /* 0x00bf8017ea007988 */ /* 0x0007e20008000407 */
[----:B------:R0:W-:Y:S06]  /*8600*/  MEMBAR.ALL.CTA ;  /* 0x0000000000007992 */ /* 0x0001ec0000008000 */
[----:B0-----:R-:W-:Y:S04]  /*8610*/  FENCE.VIEW.ASYNC.S ;  /* 0x00000000000073c6 */ /* 0x001fe80000000000 */
[----:B------:R-:W0:Y:S02]  /*8620*/  FENCE.VIEW.ASYNC.S ;  /* 0x00000000000073c6 */ /* 0x000e240000000000 */
[----:B0-----:R3:W0:Y:S01]  /*8630*/  @!UP2 SYNCS.EXCH.64 URZ, [UR7+0x10000], UR16 ;  /* 0x0100001007ffa5b2 */ /* 0x0016220008000100 */
[----:B------:R-:W-:-:S02]  /*8640*/  PRMT R2, RZ, 0x7610, R2 ;  /* 0x00007610ff027816 */ /* 0x000fc40000000002 */
[----:B------:R-:W-:Y:S01]  /*8650*/  PRMT R0, RZ, 0x7610, R0 ;  /* 0x00007610ff007816 */ /* 0x000fe20000000000 */
[----:B0-----:R-:W-:Y:S06]  /*8660*/  BAR.SYNC.DEFER_BLOCKING 0x0 ;  /* 0x0000000000007b1d */ /* 0x001fec0000010000 */
[----:B---3--:R-:W-:Y:S05]  /*8670*/  @!P1 BRA `(.L_x_6) ;  /* 0x0000000000dc9947 */ /* 0x008fea0003800000 */
[----:B------:R-:W-:Y:S02]  /*8680*/  USHF.R.U32.HI UR19, URZ, 0x4, UR7 ;  /* 0x00000004ff137899 */ /* 0x000fe40008011607 */
[----:B------:R-:W-:Y:S02]  /*8690*/  UIADD3 UR16, UPT, UPT, UR7, 0x8000, URZ ;  /* 0x0000800007107890 */ /* 0x000fe4000fffe0ff */
[----:B------:R-:W-:Y:S02]  /*86a0*/  USGXT.U32 UR19, UR19, 0xe ;  /* 0x0000000e1313789a */ /* 0x000fe40008000000 */
[----:B------:R-:W-:Y:S02]  /*86b0*/  USHF.R.U32.HI UR16, URZ, 0x4, UR16 ;  /* 0x00000004ff107899 */ /* 0x000fe40008011610 */
[----:B------:R-:W-:Y:S02]  /*86c0*/  UIADD3 UR36, UP2, UPT, UR19, 0x4000080, URZ ;  /* 0x0400008013247890 */ /* 0x000fe4000ff5e0ff */
[----:B------:R-:W-:Y:S01]  /*86d0*/  USGXT.U32 UR20, UR16, 0xe ;  /* 0x0000000e1014789a */ /* 0x000fe20008000000 */
[----:B------:R-:W-:Y:S01]  /*86e0*/  UMOV UR4, URZ ;  /* 0x000000ff00047c82 */ /* 0x000fe20008000000 */
[----:B------:R-:W-:Y:S01]  /*86f0*/  UMOV UR13, URZ ;  /* 0x000000ff000d7c82 */ /* 0x000fe20008000000 */
[----:B------:R-:W-:-:S02]  /*8700*/  UIADD3.X UR37, UPT, UPT, UR4, 0x40004040, URZ, UP2, !UPT ;  /* 0x4000404004257890 */ /* 0x000fc400097fe4ff */
[----:B------:R-:W-:Y:S01]  /*8710*/  UIADD3 UR42, UP2, UPT, UR20, 0x2, URZ ;  /* 0x00000002142a7890 */ /* 0x000fe2000ff5e0ff */
[----:B------:R-:W-:Y:S01]  /*8720*/  UMOV UR16, UR18 ;  /* 0x0000001200107c82 */ /* 0x000fe20008000000 */
[----:B------:R-:W-:Y:S02]  /*8730*/  UMOV UR17, URZ ;  /* 0x000000ff00117c82 */ /* 0x000fe40008000000 */
[----:B------:R-:W-:Y:S01]  /*8740*/  UIADD3.X UR43, UPT, UPT, UR13, 0x40004040, URZ, UP2, !UPT ;  /* 0x400040400d2b7890 */ /* 0x000fe200097fe4ff */
[----:B------:R-:W-:Y:S01]  /*8750*/  UMOV UR4, UR16 ;  /* 0x0000001000047c82 */ /* 0x000fe20008000000 */
[----:B------:R-:W-:Y:S02]  /*8760*/  ULOP3.LUT UR16, UR19, 0x4000000, URZ, 0xfc, !UPT ;  /* 0x0400000013107892 */ /* 0x000fe4000f8efcff */
[----:B------:R-:W-:Y:S02]  /*8770*/  UIADD3.64 UR44, UPT, UPT, UR36, 0x80, URZ ;  /* 0x00000080242c7897 */ /* 0x000fe4000fffe0ff */
[----:B------:R-:W-:-:S02]  /*8780*/  UIADD3.64 UR46, UPT, UPT, UR42, 0x2, URZ ;  /* 0x000000022a2e7897 */ /* 0x000fc4000fffe0ff */
[----:B------:R-:W-:Y:S02]  /*8790*/  UIADD3.64 UR48, UPT, UPT, UR36, 0x100, URZ ;  /* 0x0000010024307897 */ /* 0x000fe4000fffe0ff */
[----:B------:R-:W-:Y:S02]  /*87a0*/  UIADD3.64 UR50, UPT, UPT, UR42, 0x4, URZ ;  /* 0x000000042a327897 */ /* 0x000fe4000fffe0ff */
[----:B------:R-:W-:Y:S02]  /*87b0*/  UIADD3.64 UR52, UPT, UPT, UR36, 0x180, URZ ;  /* 0x0000018024347897 */ /* 0x000fe4000fffe0ff */
[----:B------:R-:W-:Y:S02]  /*87c0*/  UIADD3.64 UR54, UPT, UPT, UR42, 0x3fe, URZ ;  /* 0x000003fe2a367897 */ /* 0x000fe4000fffe0ff */
[----:B------:R-:W-:Y:S02]  /*87d0*/  UIADD3.64 UR56, UPT, UPT, UR36, 0x200, URZ ;  /* 0x0000020024387897 */ /* 0x000fe4000fffe0ff */
[----:B------:R-:W-:-:S02]  /*87e0*/  UIADD3.64 UR58, UPT, UPT, UR42, 0x400, URZ ;  /* 0x000004002a3a7897 */ /* 0x000fc4000fffe0ff */
[----:B------:R-:W-:Y:S02]  /*87f0*/  UIADD3.64 UR60, UPT, UPT, UR36, 0x280, URZ ;  /* 0x00000280243c7897 */ /* 0x000fe4000fffe0ff */
[----:B------:R-:W-:Y:S01]  /*8800*/  UIADD3.64 UR62, UPT, UPT, UR42, 0x402, URZ ;  /* 0x000004022a3e7897 */ /* 0x000fe2000fffe0ff */
[----:B------:R-:W-:Y:S01]  /*8810*/  UMOV UR24, 0x0 ;  /* 0x0000000000187882 */ /* 0x000fe20000000000 */
[----:B------:R-:W-:Y:S01]  /*8820*/  UMOV UR25, 0x8208490 ;  /* 0x0820849000197882 */ /* 0x000fe20000000000 */
[----:B------:R-:W-:Y:S01]  /*8830*/  UIADD3.64 UR64, UPT, UPT, UR36, 0x300, URZ ;  /* 0x0000030024407897 */ /* 0x000fe2000fffe0ff */
[----:B------:R-:W-:Y:S01]  /*8840*/  UMOV UR17, 0x40004040 ;  /* 0x4000404000117882 */ /* 0x000fe20000000000 */
[----:B------:R-:W-:Y:S01]  /*8850*/  UIADD3.64 UR66, UPT, UPT, UR42, 0x404, URZ ;  /* 0x000004042a427897 */ /* 0x000fe2000fffe0ff */
[----:B------:R-:W-:Y:S01]  /*8860*/  UMOV UR21, 0x40004040 ;  /* 0x4000404000157882 */ /* 0x000fe20000000000 */
[----:B------:R-:W-:Y:S01]  /*8870*/  UMOV UR28, 0x0 ;  /* 0x00000000001c7882 */ /* 0x000fe20000000000 */
[----:B------:R-:W-:Y:S01]  /*8880*/  UMOV UR29, 0x8208490 ;  /* 0x08208490001d7882 */ /* 0x000fe20000000000 */
[----:B------:R-:W-:Y:S01]  /*8890*/  UMOV UR22, 0x0 ;  /* 0x0000000000167882 */ /* 0x000fe20000000000 */
[----:B------:R-:W-:Y:S01]  /*88a0*/  UMOV UR23, 0x8208490 ;  /* 0x0820849000177882 */ /* 0x000fe20000000000 */
[----:B------:R0:W-:Y:S01]  /*88b0*/  UTCHMMA gdesc[UR16], gdesc[UR20], tmem[UR12], tmem[UR24], idesc[UR25], !UPT ;  /* 0x00ff1814100075ea */ /* 0x0001e2000f80000c */
[----:B------:R-:W-:Y:S01]  /*88c0*/  UMOV UR30, 0x0 ;  /* 0x00000000001e7882 */ /* 0x000fe20000000000 */
[----:B------:R-:W-:Y:S01]  /*88d0*/  UMOV UR31, 0x8208490 ;  /* 0x08208490001f7882 */ /* 0x000fe20000000000 */
[----:B------:R0:W-:Y:S01]  /*88e0*/  UTCHMMA gdesc[UR36], gdesc[UR42], tmem[UR12], tmem[UR28], idesc[UR29], UPT ;  /* 0x00ff1c2a240075ea */ /* 0x0001e2000b80000c */
        /* <DEDUP_REMOVED lines=12> */
[----:B------:R0:W-:Y:S01]  /*89b0*/  UTCHMMA gdesc[UR60], gdesc[UR62], tmem[UR12], tmem[UR40], idesc[UR41], UPT ;  /* 0x00ff283e3c0075ea */ /* 0x0001e2000b80000c */
[----:B------:R0:W-:Y:S01]  /*89c0*/  UTCHMMA gdesc[UR64], gdesc[UR66], tmem[UR12], tmem[UR38], idesc[UR39], UPT ;  /* 0x00ff2642400075ea */ /* 0x0001e2000b80000c */
[----:B------:R0:W-:Y:S01]  /*89d0*/  UTCBAR [UR4], URZ ;  /* 0x000000ff040073e9 */ /* 0x0001e200080000ff */
[----:B------:R-:W-:Y:S01]  /*89e0*/  NOP ;  /* 0x0000000000007918 */ /* 0x000fe20000000000 */
.L_x_6:
[----:B------:R-:W-:Y:S05]  /*89f0*/  @!P0 BRA `(.L_x_7) ;  /* 0x0000000000088947 */ /* 0x000fea0003800000 */
[----:B------:R-:W1:Y:S02]  /*8a00*/  SYNCS.PHASECHK.TRANS64.TRYWAIT P2, [UR7+0x10000], RZ ;  /* 0x010000ffff0075a7 */ /* 0x000e640008041107 */
[----:B-1----:R-:W-:Y:S05]  /*8a10*/  @!P2 BRA `(.L_x_8) ;  /* 0x000001ac0068a947 */ /* 0x002fea0003800000 */
.L_x_7:
[----:B------:R-:W2:Y:S01]  /*8a20*/  LDL.64 R132, [R1+0x7e0] ;  /* 0x0007e00001847983 */ /* 0x000ea20000100a00 */
[----:B0-----:R-:W0:Y:S01]  /*8a30*/  LDCU UR4, c[0x0][0x3a8] ;  /* 0x00007500ff0477ac */ /* 0x001e220008000800 */
[----:B------:R-:W1:Y:S01]  /*8a40*/  LDC R239, c[0x0][0x3d8] ;  /* 0x0000f600ffef7b82 */ /* 0x000e620000000800 */
[----:B------:R-:W3:Y:S07]  /*8a50*/  S2R R3, SR_TID.X ;  /* 0x0000000000037919 */ /* 0x000eee0000002100 */
[----:B------:R-:W-:Y:S08]  /*8a60*/  BAR.SYNC.DEFER_BLOCKING 0x0 ;  /* 0x0000000000007b1d */ /* 0x000ff00000010000 */
[----:B------:R-:W4:Y:S01]  /*8a70*/  LDC R240, c[0x0][0x3d8] ;  /* 0x0000f600fff07b82 */ /* 0x000f220000000800 */
[----:B------:R-:W0:Y:S07]  /*8a80*/  LDTM.x128 R4, tmem[UR10+0x80] ;  /* 0x0000800a000479ee */ /* 0x000e2e00083c0000 */
[----:B------:R-:W0:Y:S08]  /*8a90*/  LDC R242, c[0x0][0x3d8] ;  /* 0x0000f600fff27b82 */ /* 0x000e300000000800 */
[----:B------:R-:W0:Y:S01]  /*8aa0*/  LDC R231, c[0x0][0x3d8] ;  /* 0x0000f600ffe77b82 */ /* 0x000e220000000800 */
[----:B---3--:R-:W-:-:S07]  /*8ab0*/  LOP3.LUT P2, RZ, R3, 0x7f, RZ, 0xc0, !PT ;  /* 0x0000007f03ff7812 */ /* 0x008fce000784c0ff */
[----:B------:R-:W3:Y:S08]  /*8ac0*/  LDC R238, c[0x0][0x3d8] ;  /* 0x0000f600ffee7b82 */ /* 0x000ef00000000800 */
[----:B------:R-:W0:Y:S01]  /*8ad0*/  LDC R244, c[0x0][0x3d8] ;  /* 0x0000f600fff47b82 */ /* 0x000e220000000800 */
[----:B------:R-:W0:Y:S01]  /*8ae0*/  @!P2 SYNCS.CCTL.IV [UR7+0x10000] ;  /* 0x01000000ff00a9b1 */ /* 0x000e220008000007 */
[----:B------:R-:W-:Y:S01]  /*8af0*/  NOP ;  /* 0x0000000000007918 */ /* 0x000fe20000000000 */
[----:B------:R-:W3:Y:S05]  /*8b00*/  @P0 LDG.E.U16 R2, desc[UR14][R140.64] ;  /* 0x0000000e8c020981 */ /* 0x000eea000c1e1500 */
[----:B------:R-:W0:Y:S08]  /*8b10*/  LDC R250, c[0x0][0x3d8] ;  /* 0x0000f600fffa7b82 */ /* 0x000e300000000800 */
        /* <DEDUP_REMOVED lines=14> */
[----:B------:R-:W0:Y:S01]  /*8c00*/  LDC R251, c[0x0][0x3d8] ;  /* 0x0000f600fffb7b82 */ /* 0x000e220000000800 */
[----:B--2---:R2:W4:Y:S01]  /*8c10*/  @P0 LDG.E.U16 R0, desc[UR14][R132.64] ;  /* 0x0000000e84000981 */ /* 0x004522000c1e1500 */
[----:B0-----:R-:W-:-:S06]  /*8c20*/  FMUL R143, R8, UR4 ;  /* 0x00000004088f7c20 */ /* 0x001fcc0008400000 */
[----:B------:R-:W0:Y:S01]  /*8c30*/  LDC R8, c[0x0][0x3d8] ;  /* 0x0000f600ff087b82 */ /* 0x000e220000000800 */
[----:B------:R-:W-:Y:S01]  /*8c40*/  FMUL R3, R11, UR4 ;  /* 0x000000040b037c20 */ /* 0x000fe20008400000 */
[----:B------:R-:W-:Y:S01]  /*8c50*/  FMUL R157, R54, UR4 ;  /* 0x00000004369d7c20 */ /* 0x000fe20008400000 */
[----:B------:R-:W-:Y:S01]  /*8c60*/  FMUL R161, R55, UR4 ;  /* 0x0000000437a17c20 */ /* 0x000fe20008400000 */
[----:B------:R-:W-:-:S04]  /*8c70*/  FMUL R177, R68, UR4 ;  /* 0x0000000444b17c20 */ /* 0x000fc80008400000 */
[----:B------:R-:W0:Y:S01]  /*8c80*/  LDC R11, c[0x0][0x3d8] ;  /* 0x0000f600ff0b7b82 */ /* 0x000e220000000800 */
[----:B------:R-:W-:Y:S01]  /*8c90*/  FMUL R176, R69, UR4 ;  /* 0x0000000445b07c20 */ /* 0x000fe20008400000 */
[----:B------:R-:W-:Y:S01]  /*8ca0*/  PRMT R55, RZ, 0x7610, R55 ;  /* 0x00007610ff377816 */ /* 0x000fe20000000037 */
        /* <DEDUP_REMOVED lines=12> */
[----:B------:R-:W-:Y:S01]  /*8d70*/  STL.64 [R1+0x7e8], R138 ;  /* 0x0007e88a01007387 */ /* 0x000fe20000100a00 */
[----:B------:R-:W-:Y:S01]  /*8d80*/  PRMT R79, RZ, 0x7610, R79 ;  /* 0x00007610ff4f7816 */ /* 0x000fe2000000004f */
[----:B------:R-:W-:Y:S01]  /*8d90*/  FMUL R200, R100, UR4 ;  /* 0x0000000464c87c20 */ /* 0x000fe20008400000 */
[----:B------:R-:W-:Y:S01]  /*8da0*/  FMUL R201, R101, UR4 ;  /* 0x0000000465c97c20 */ /* 0x000fe20008400000 */
[----:B------:R-:W-:Y:S01]  /*8db0*/  PRMT R97, RZ, 0x7610, R97 ;  /* 0x00007610ff617816 */ /* 0x000fe20000000061 */
[----:B------:R-:W-:Y:S01]  /*8dc0*/  FMUL R206, R106, UR4 ;  /* 0x000000046ace7c20 */ /* 0x000fe20008400000 */
[----:B------:R-:W-:Y:S01]  /*8dd0*/  PRMT R96, RZ, 0x7610, R96 ;  /* 0x00007610ff607816 */ /* 0x000fe20000000060 */
[----:B------:R-:W-:Y:S01]  /*8de0*/  FMUL R207, R107, UR4 ;  /* 0x000000046bcf7c20 */ /* 0x000fe20008400000 */
[----:B------:R0:W-:Y:S01]  /*8df0*/  STL.64 [R1+0xa00], R54 ;  /* 0x000a003601007387 */ /* 0x0001e20000100a00 */
[----:B------:R-:W-:Y:S01]  /*8e00*/  PRMT R101, RZ, 0x7610, R101 ;  /* 0x00007610ff657816 */ /* 0x000fe20000000065 */
[----:B------:R-:W-:Y:S01]  /*8e10*/  FMUL R210, R110, UR4 ;  /* 0x000000046ed27c20 */ /* 0x000fe20008400000 */
[----:B------:R-:W-:Y:S01]  /*8e20*/  PRMT R100, RZ, 0x7610, R100 ;  /* 0x00007610ff647816 */ /* 0x000fe20000000064 */
[----:B------:R-:W-:Y:S01]  /*8e30*/  FMUL R211, R111, UR4 ;  /* 0x000000046fd37c20 */ /* 0x000fe20008400000 */
[----:B------:R-:W-:Y:S01]  /*8e40*/  STL.64 [R1+0x9d0], R68 ;  /* 0x0009d04401007387 */ /* 0x000fe20000100a00 */
        /* <DEDUP_REMOVED lines=13> */
[----:B------:R-:W-:Y:S01]  /*8f20*/  STL.64 [R1+0x988], R96 ;  /* 0x0009886001007387 */ /* 0x000fe20000100a00 */
[----:B------:R-:W-:Y:S01]  /*8f30*/  PRMT R124, RZ, 0x7610, R124 ;  /* 0x00007610ff7c7816 */ /* 0x000fe2000000007c */
[----:B--2---:R-:W-:Y:S01]  /*8f40*/  FMUL R133, R9, UR4 ;  /* 0x0000000409857c20 */ /* 0x004fe20008400000 */
[----:B------:R-:W-:Y:S01]  /*8f50*/  PRMT R125, RZ, 0x7610, R125 ;  /* 0x00007610ff7d7816 */ /* 0x000fe2000000007d */
[----:B------:R-:W-:Y:S01]  /*8f60*/  STL.64 [R1+0x970], R100 ;  /* 0x0009706401007387 */ /* 0x000fe20000100a00 */
[----:B------:R-:W2:Y:S01]  /*8f70*/  LDC R9, c[0x0][0x3d8] ;  /* 0x0000f600ff097b82 */ /* 0x000ea20000000800 */
[----:B------:R-:W-:-:S02]  /*8f80*/  ISETP.GT.AND P3, PT, R136, 0x2, PT ;  /* 0x000000028800780c */ /* 0x000fc40003f64270 */
[----:B------:R-:W-:Y:S01]  /*8f90*/  STL.64 [R1+0x958], R106 ;  /* 0x0009586a01007387 */ /* 0x000fe20000100a00 */
[----:B------:R-:W-:-:S03]  /*8fa0*/  FMUL R132, R10, UR4 ;  /* 0x000000040a847c20 */ /* 0x000fc60008400000 */
[----:B------:R-:W-:Y:S01]  /*8fb0*/  STL.64 [R1+0x948], R110 ;  /* 0x0009486e01007387 */ /* 0x000fe20000100a00 */
[----:B------:R-:W1:Y:S03]  /*8fc0*/  LDC R10, c[0x0][0x3d8] ;  /* 0x0000f600ff0a7b82 */ /* 0x000e660000000800 */
[----:B------:R-:W-:Y:S04]  /*8fd0*/  STL.64 [R1+0x910], R122 ;  /* 0x0009107a01007387 */ /* 0x000fe80000100a00 */
[----:B------:R3:W-:Y:S01]  /*8fe0*/  STL.64 [R1+0x908], R124 ;  /* 0x0009087c01007387 */ /* 0x0007e20000100a00 */
[----:B0-----:R-:W-:Y:S02]  /*8ff0*/  IMAD R55, R11, 0x16, RZ ;  /* 0x000000160b377824 */ /* 0x001fe400078e02ff */
[----:B------:R-:W-:Y:S01]  /*9000*/  FMUL R13, R13, UR4 ;  /* 0x000000040d0d7c20 */ /* 0x000fe20008400000 */
[----:B------:R-:W-:Y:S01]  /*9010*/  UISETP.GT.AND UP2, UPT, UR6, -0x1, UPT ;  /* 0xffffffff0600788c */ /* 0x000fe2000bf44270 */
[----:B------:R-:W-:Y:S01]  /*9020*/  FMUL R16, R16, UR4 ;  /* 0x0000000410107c20 */ /* 0x000fe20008400000 */
[----:B------:R-:W-:Y:S01]  /*9030*/  FMUL R150, R5, UR4 ;  /* 0x0000000405967c20 */ /* 0x000fe20008400000 */
[----:B------:R-:W-:Y:S01]  /*9040*/  FMUL R191, R4, UR4 ;  /* 0x0000000404bf7c20 */ /* 0x000fe20008400000 */
[----:B------:R-:W-:Y:S01]  /*9050*/  FMUL R148, R6, UR4 ;  /* 0x0000000406947c20 */ /* 0x000fe20008400000 */
[----:B------:R-:W-:-:S02]  /*9060*/  ISETP.GT.AND P5, PT, R136, RZ, PT ;  /* 0x000000ff8800720c */ /* 0x000fc40003fa4270 */
[----:B------:R-:W-:Y:S01]  /*9070*/  ISETP.GT.AND P4, PT, R136, 0x1, PT ;  /* 0x000000018800780c */ /* 0x000fe20003f84270 */
[----:B---3--:R0:W-:Y:S01]  /*9080*/  STS.U16 [R137+UR7+0x8000], R2 ;  /* 0x0080000289007988 */ /* 0x0081e20008000407 */
[----:B------:R-:W-:Y:S01]  /*9090*/  IMAD R124, R8, 0x9, RZ ;  /* 0x00000009087c7824 */ /* 0x000fe200078e02ff */
[----:B------:R-:W-:Y:S01]  /*90a0*/  FSEL R8, R145, -INF , P3 ;  /* 0xff80000091087808 */ /* 0x000fe20001800000 */
[----:B------:R-:W-:Y:S01]  /*90b0*/  FMUL R12, R12, UR4 ;  /* 0x000000040c0c7c20 */ /* 0x000fe20008400000 */
[----:B------:R-:W-:Y:S01]  /*90c0*/  ISETP.GT.AND P3, PT, R136, 0x5, PT ;  /* 0x000000058800780c */ /* 0x000fe20003f64270 */
[----:B------:R-:W-:Y:S01]  /*90d0*/  FMUL R14, R14, UR4 ;  /* 0x000000040e0e7c20 */ /* 0x000fe20008400000 */
[----:B------:R-:W-:Y:S01]  /*90e0*/  FMUL R15, R15, UR4 ;  /* 0x000000040f0f7c20 */ /* 0x000fe20008400000 */
[----:B------:R-:W-:Y:S01]  /*90f0*/  FMUL R17, R17, UR4 ;  /* 0x0000000411117c20 */ /* 0x000fe20008400000 */
        /* <DEDUP_REMOVED lines=10> */
[----:B------:R-:W-:Y:S01]  /*91a0*/  PLOP3.LUT P2, PT, PT, PT, UP2, 0x80, 0x8 ;  /* 0x000000000008781c */ /* 0x000fe20003f4f028 */
[----:B------:R-:W-:Y:S01]  /*91b0*/  FMUL R6, R19, UR4 ;  /* 0x0000000413067c20 */ /* 0x000fe20008400000 */
[----:B------:R-:W-:Y:S01]  /*91c0*/  FSEL R16, R16, -INF , P3 ;  /* 0xff80000010107808 */ /* 0x000fe20001800000 */
[----:B------:R-:W-:Y:S01]  /*91d0*/  FMUL R4, R20, UR4 ;  /* 0x0000000414047c20 */ /* 0x000fe20008400000 */
[----:B0-----:R-:W-:Y:S01]  /*91e0*/  FSEL R2, R150, -INF , P5 ;  /* 0xff80000096027808 */ /* 0x001fe20002800000 */
[----:B------:R-:W-:Y:S01]  /*91f0*/  FMUL R168, R59, UR4 ;  /* 0x000000043ba87c20 */ /* 0x000fe20008400000 */
[----:B------:R-:W-:Y:S01]  /*9200*/  ISETP.GT.AND P3, PT, R136, 0xe, PT ;  /* 0x0000000e8800780c */ /* 0x000fe20003f64270 */
[----:B------:R-:W-:Y:S01]  /*9210*/  FMUL R167, R60, UR4 ;  /* 0x000000043ca77c20 */ /* 0x000fe20008400000 */
[----:B------:R-:W-:Y:S01]  /*9220*/  ISETP.GT.AND P5, PT, R136, 0x3, PT ;  /* 0x000000038800780c */ /* 0x000fe20003fa4270 */
[----:B------:R-:W-:Y:S01]  /*9230*/  FMUL R170, R63, UR4 ;  /* 0x000000043faa7c20 */ /* 0x000fe20008400000 */
[----:B------:R-:W-:Y:S01]  /*9240*/  FSEL R7, R148, -INF , P4 ;  /* 0xff80000094077808 */ /* 0x000fe20002000000 */
[----:B------:R-:W-:Y:S01]  /*9250*/  FMUL R172, R64, UR4 ;  /* 0x0000000440ac7c20 */ /* 0x000fe20008400000 */
[----:B------:R-:W-:Y:S01]  /*9260*/  FSEL R20, R191, -INF , P2 ;  /* 0xff800000bf147808 */ /* 0x000fe20001000000 */
[----:B--2---:R-:W-:Y:S01]  /*9270*/  IMAD R125, R9, 0x14, RZ ;  /* 0x00000014097d7824 */ /* 0x004fe200078e02ff */
[----:B------:R-:W-:Y:S01]  /*9280*/  ISETP.GT.AND P4, PT, R136, 0x4, PT ;  /* 0x000000048800780c */ /* 0x000fe20003f84270 */
[----:B------:R-:W-:Y:S01]  /*9290*/  FMUL R173, R66, UR4 ;  /* 0x0000000442ad7c20 */ /* 0x000fe20008400000 */
[----:B------:R-:W-:Y:S01]  /*92a0*/  FSEL R9, R143, -INF , P5 ;  /* 0xff8000008f097808 */ /* 0x000fe20002800000 */
[----:B-1----:R-:W-:Y:S01]  /*92b0*/  IMAD R122, R10, 0xb, RZ ;  /* 0x0000000b0a7a7824 */ /* 0x002fe200078e02ff */
[----:B------:R-:W-:Y:S01]  /*92c0*/  ISETP.GT.AND P5, PT, R136, 0x6, PT ;  /* 0x000000068800780c */ /* 0x000fe20003fa4270 */
[----:B------:R-:W-:Y:S01]  /*92d0*/  FMUL R169, R61, UR4 ;  /* 0x000000043da97c20 */ /* 0x000fe20008400000 */
[----:B------:R-:W-:Y:S01]  /*92e0*/  FSEL R10, R133, -INF , P4 ;  /* 0xff800000850a7808 */ /* 0x000fe20002000000 */
[----:B------:R-:W-:Y:S01]  /*92f0*/  FMUL R171, R62, UR4 ;  /* 0x000000043eab7c20 */ /* 0x000fe20008400000 */
        /* <DEDUP_REMOVED lines=12> */
[C---:B------:R-:W-:Y:S01]  /*93c0*/  ISETP.GT.AND P5, PT, R136.reuse, 0xc, PT ;  /* 0x0000000c8800780c */ /* 0x040fe20003fa4270 */
        /* <DEDUP_REMOVED lines=11> */
[----:B------:R-:W-:Y:S01]  /*9480*/  FMUL R19, R22, UR4 ;  /* 0x0000000416137c20 */ /* 0x000fe20008400000 */
[----:B------:R-:W-:Y:S01]  /*9490*/  ISETP.GT.AND P4, PT, R136, 0x10, PT ;  /* 0x000000108800780c */ /* 0x000fe20003f84270 */
[----:B------:R-:W-:Y:S01]  /*94a0*/  FMUL R218, R118, UR4 ;  /* 0x0000000476da7c20 */ /* 0x000fe20008400000 */
[----:B------:R-:W-:Y:S01]  /*94b0*/  FSEL R4, R4, -INF , P5 ;  /* 0xff80000004047808 */ /* 0x000fe20002800000 */
[----:B------:R-:W-:Y:S01]  /*94c0*/  FMUL R21, R23, UR4 ;  /* 0x0000000417157c20 */ /* 0x000fe20008400000 */
[----:B------:R-:W-:Y:S01]  /*94d0*/  FMUL R22, R24, UR4 ;  /* 0x0000000418167c20 */ /* 0x000fe20008400000 */
[C---:B------:R-:W-:Y:S01]  /*94e0*/  ISETP.GT.AND P5, PT, R136.reuse, 0x12, PT ;  /* 0x000000128800780c */ /* 0x040fe20003fa4270 */
[----:B------:R-:W-:Y:S01]  /*94f0*/  FMUL R228, R127, UR4 ;  /* 0x000000047fe47c20 */ /* 0x000fe20008400000 */
[----:B------:R-:W-:Y:S01]  /*9500*/  FSEL R5, R5, -INF , P4 ;  /* 0xff80000005057808 */ /* 0x000fe20002000000 */
[----:B------:R-:W-:Y:S01]  /*9510*/  FMUL R180, R71, UR4 ;  /* 0x0000000447b47c20 */ /* 0x000fe20008400000 */
[----:B------:R-:W-:Y:S01]  /*9520*/  ISETP.GT.AND P4, PT, R136, 0x13, PT ;  /* 0x000000138800780c */ /* 0x000fe20003f84270 */
[----:B------:R-:W-:Y:S01]  /*9530*/  FMUL R23, R25, UR4 ;  /* 0x0000000419177c20 */ /* 0x000fe20008400000 */
        /* <DEDUP_REMOVED lines=47> */
[----:B------:R-:W0:Y:S01]  /*9830*/  LDC R79, c[0x0][0x3d8] ;  /* 0x0000f600ff4f7b82 */ /* 0x000e220000000800 */
[----:B------:R-:W-:Y:S01]  /*9840*/  FSEL R36, R36, -INF , P5 ;  /* 0xff80000024247808 */ /* 0x000fe20002800000 */
[----:B------:R-:W-:Y:S01]  /*9850*/  FMUL R39, R41, UR4 ;  /* 0x0000000429277c20 */ /* 0x000fe20008400000 */
[----:B------:R-:W-:Y:S01]  /*9860*/  FMUL R40, R42, UR4 ;  /* 0x000000042a287c20 */ /* 0x000fe20008400000 */
[----:B----4-:R1:W-:Y:S01]  /*9870*/  STS.U16 [R137+UR7+0x8400], R0 ;  /* 0x0084000089007988 */ /* 0x0103e20008000407 */
[----:B------:R-:W-:Y:S01]  /*9880*/  FMUL R195, R95, UR4 ;  /* 0x000000045fc37c20 */ /* 0x000fe20008400000 */
        /* <DEDUP_REMOVED lines=8> */
[----:B-1----:R-:W1:Y:S01]  /*9910*/  LDC R0, c[0x0][0x3d8] ;  /* 0x0000f600ff007b82 */ /* 0x002e620000000800 */
        /* <DEDUP_REMOVED lines=11> */
[----:B------:R-:W-:Y:S01]  /*99d0*/  IMAD R97, R242, 0x34, RZ ;  /* 0x00000034f2617824 */ /* 0x000fe200078e02ff */
[----:B------:R-:W2:Y:S01]  /*99e0*/  LDC R78, c[0x0][0x3d8] ;  /* 0x0000f600ff4e7b82 */ /* 0x000ea20000000800 */
[----:B------:R-:W-:-:S02]  /*99f0*/  IMAD R106, R238, 0x26, RZ ;  /* 0x00000026ee6a7824 */ /* 0x000fc400078e02ff */
[----:B------:R-:W-:Y:S01]  /*9a00*/  IMAD R96, R244, 0x36, RZ ;  /* 0x00000036f4607824 */ /* 0x000fe200078e02ff */
[----:B------:R-:W-:Y:S01]  /*9a10*/  PRMT R134, RZ, 0x7610, R134 ;  /* 0x00007610ff867816 */ /* 0x000fe20000000086 */
[----:B------:R-:W-:Y:S01]  /*9a20*/  IMAD R100, R250, 0x44, RZ ;  /* 0x00000044fa647824 */ /* 0x000fe200078e02ff */
[----:B------:R-:W-:Y:S02]  /*9a30*/  PRMT R147, RZ, 0x7610, R147 ;  /* 0x00007610ff937816 */ /* 0x000fe40000000093 */
[----:B------:R-:W-:Y:S01]  /*9a40*/  PRMT R146, RZ, 0x7610, R146 ;  /* 0x00007610ff927816 */ /* 0x000fe20000000092 */
[----:B------:R-:W3:Y:S01]  /*9a50*/  LDC R111, c[0x0][0x3d8] ;  /* 0x0000f600ff6f7b82 */ /* 0x000ee20000000800 */
[----:B-1----:R-:W-:Y:S01]  /*9a60*/  IMAD R54, R0, 0x3, RZ ;  /* 0x0000000300367824 */ /* 0x002fe200078e02ff */
[----:B------:R-:W-:Y:S02]  /*9a70*/  FSEL R0, R6, -INF , P3 ;  /* 0xff80000006007808 */ /* 0x000fe40001800000 */
[----:B------:R-:W-:-:S02]  /*9a80*/  FMNMX3 R6, R20, R2, R7, !PT ;  /* 0x0000000214067276 */ /* 0x000fc40007800007 */
[----:B------:R-:W-:Y:S02]  /*9a90*/  PRMT R154, RZ, 0x7610, R154 ;  /* 0x00007610ff9a7816 */ /* 0x000fe4000000009a */
[----:B------:R-:W-:Y:S02]  /*9aa0*/  PRMT R155, RZ, 0x7610, R155 ;  /* 0x00007610ff9b7816 */ /* 0x000fe4000000009b */
[----:B------:R-:W-:Y:S02]  /*9ab0*/  PRMT R162, RZ, 0x7610, R162 ;  /* 0x00007610ffa27816 */ /* 0x000fe400000000a2 */
[----:B------:R-:W-:Y:S02]  /*9ac0*/  PRMT R163, RZ, 0x7610, R163 ;  /* 0x00007610ffa37816 */ /* 0x000fe400000000a3 */
[----:B------:R-:W-:Y:S02]  /*9ad0*/  PRMT R142, RZ, 0x7610, R142 ;  /* 0x00007610ff8e7816 */ /* 0x000fe4000000008e */
[----:B------:R-:W-:-:S02]  /*9ae0*/  PRMT R151, RZ, 0x7610, R151 ;  /* 0x00007610ff977816 */ /* 0x000fc40000000097 */
[----:B------:R-:W-:Y:S01]  /*9af0*/  PRMT R160, RZ, 0x7610, R160 ;  /* 0x00007610ffa07816 */ /* 0x000fe200000000a0 */
[----:B------:R-:W-:Y:S01]  /*9b00*/  IMAD R138, R246, 0x3a, RZ ;  /* 0x0000003af68a7824 */ /* 0x000fe200078e02ff */
[----:B------:R-:W-:Y:S01]  /*9b10*/  FMNMX3 R6, R6, R8, R9, !PT ;  /* 0x0000000806067276 */ /* 0x000fe20007800009 */
[----:B------:R-:W1:Y:S03]  /*9b20*/  LDC R69, c[0x0][0x3d8] ;  /* 0x0000f600ff457b82 */ /* 0x000e660000000800 */
[----:B------:R-:W-:-:S04]  /*9b30*/  FMNMX3 R6, R6, R10, R11, !PT ;  /* 0x0000000a06067276 */ /* 0x000fc8000780000b */
[----:B------:R-:W-:Y:S01]  /*9b40*/  FMNMX3 R6, R6, R3, R12, !PT ;  /* 0x0000000306067276 */ /* 0x000fe2000780000c */
[----:B------:R-:W4:Y:S03]  /*9b50*/  LDC R68, c[0x0][0x3d8] ;  /* 0x0000f600ff447b82 */ /* 0x000f260000000800 */
[----:B------:R-:W-:-:S04]  /*9b60*/  FMNMX3 R6, R6, R13, R14, !PT ;  /* 0x0000000d06067276 */ /* 0x000fc8000780000e */
[----:B------:R-:W-:Y:S01]  /*9b70*/  FMNMX3 R6, R6, R15, R16, !PT ;  /* 0x0000000f06067276 */ /* 0x000fe20007800010 */
[----:B------:R-:W-:Y:S01]  /*9b80*/  IMAD R139, R245, 0x38, RZ ;  /* 0x00000038f58b7824 */ /* 0x000fe200078e02ff */
[----:B------:R-:W-:Y:S01]  /*9b90*/  ISETP.GT.AND P3, PT, R136, 0x11, PT ;  /* 0x000000118800780c */ /* 0x000fe20003f64270 */
[----:B------:R-:W0:Y:S01]  /*9ba0*/  LDC R110, c[0x0][0x3d8] ;  /* 0x0000f600ff6e7b82 */ /* 0x000e220000000800 */
[----:B------:R-:W-:Y:S02]  /*9bb0*/  FMNMX3 R6, R6, R17, R18, !PT ;  /* 0x0000001106067276 */ /* 0x000fe40007800012 */
[----:B------:R-:W-:Y:S02]  /*9bc0*/  FSEL R19, R19, -INF , P3 ;  /* 0xff80000013137808 */ /* 0x000fe40001800000 */
[----:B------:R-:W-:Y:S02]  /*9bd0*/  FMNMX3 R6, R6, R0, R4, !PT ;  /* 0x0000000006067276 */ /* 0x000fe40007800004 */
[----:B------:R-:W-:Y:S01]  /*9be0*/  ISETP.GT.AND P3, PT, R136, 0x14, PT ;  /* 0x000000148800780c */ /* 0x000fe20003f64270 */
[----:B------:R-:W0:Y:S01]  /*9bf0*/  LDC R101, c[0x0][0x3d8] ;  /* 0x0000f600ff657b82 */ /* 0x000e220000000800 */
[----:B------:R-:W-:-:S02]  /*9c00*/  FMNMX3 R6, R6, R5, R19, !PT ;  /* 0x0000000506067276 */ /* 0x000fc40007800013 */
[----:B------:R-:W-:Y:S02]  /*9c10*/  FSEL R23, R23, -INF , P3 ;  /* 0xff80000017177808 */ /* 0x000fe40001800000 */
[----:B------:R-:W-:Y:S02]  /*9c20*/  ISETP.GT.AND P3, PT, R136, 0x17, PT ;  /* 0x000000178800780c */ /* 0x000fe40003f64270 */
[----:B------:R-:W-:Y:S01]  /*9c30*/  FMNMX3 R6, R6, R21, R22, !PT ;  /* 0x0000001506067276 */ /* 0x000fe20007800016 */
[----:B------:R-:W0:Y:S01]  /*9c40*/  LDC R72, c[0x0][0x3d8] ;  /* 0x0000f600ff487b82 */ /* 0x000e220000000800 */
[----:B------:R-:W-:Y:S02]  /*9c50*/  FSEL R26, R26, -INF , P3 ;  /* 0xff8000001a1a7808 */ /* 0x000fe40001800000 */
[----:B------:R-:W-:Y:S02]  /*9c60*/  FMNMX3 R6, R6, R23, R24, !PT ;  /* 0x0000001706067276 */ /* 0x000fe40007800018 */
[----:B------:R-:W-:-:S02]  /*9c70*/  ISETP.GT.AND P3, PT, R136, 0x1a, PT ;  /* 0x0000001a8800780c */ /* 0x000fc40003f64270 */
[----:B------:R-:W-:Y:S01]  /*9c80*/  FMNMX3 R6, R6, R25, R26, !PT ;  /* 0x0000001906067276 */ /* 0x000fe2000780001a */
[----:B------:R-:W-:Y:S01]  /*9c90*/  IMAD.SHL.U32 R232, R232, 0x2, RZ ;  /* 0x00000002e8e87824 */ /* 0x000fe200078e00ff */
[----:B------:R-:W-:Y:S01]  /*9ca0*/  FSEL R29, R29, -INF , P3 ;  /* 0xff8000001d1d7808 */ /* 0x000fe20001800000 */
[----:B------:R-:W-:Y:S01]  /*9cb0*/  IMAD R233, R233, 0x12, RZ ;  /* 0x00000012e9e97824 */ /* 0x000fe200078e02ff */
[----:B------:R-:W-:Y:S01]  /*9cc0*/  ISETP.GT.AND P3, PT, R136, 0x1d, PT ;  /* 0x0000001d8800780c */ /* 0x000fe20003f64270 */
[----:B------:R-:W-:Y:S01]  /*9cd0*/  IMAD R252, R252, 0x2a, RZ ;  /* 0x0000002afcfc7824 */ /* 0x000fe200078e02ff */
[----:B------:R-:W-:Y:S01]  /*9ce0*/  FMNMX3 R6, R6, R27, R28, !PT ;  /* 0x0000001b06067276 */ /* 0x000fe2000780001c */
[----:B------:R-:W0:Y:S01]  /*9cf0*/  LDC R73, c[0x0][0x3d8] ;  /* 0x0000f600ff497b82 */ /* 0x000e220000000800 */
[----:B------:R-:W-:Y:S02]  /*9d00*/  FSEL R32, R32, -INF , P3 ;  /* 0xff80000020207808 */ /* 0x000fe40001800000 */
[----:B------:R-:W-:-:S02]  /*9d10*/  FMNMX3 R6, R6, R29, R30, !PT ;  /* 0x0000001d06067276 */ /* 0x000fc4000780001e */
[----:B------:R-:W-:Y:S02]  /*9d20*/  ISETP.GT.AND P3, PT, R136, 0x20, PT ;  /* 0x000000208800780c */ /* 0x000fe40003f64270 */
[----:B------:R-:W-:Y:S01]  /*9d30*/  FMNMX3 R6, R6, R31, R32, !PT ;  /* 0x0000001f06067276 */ /* 0x000fe20007800020 */
[----:B------:R-:W-:Y:S01]  /*9d40*/  IMAD R251, R251, 0x28, RZ ;  /* 0x00000028fbfb7824 */ /* 0x000fe200078e02ff */
[----:B------:R-:W-:Y:S01]  /*9d50*/  FSEL R35, R35, -INF , P3 ;  /* 0xff80000023237808 */ /* 0x000fe20001800000 */
[----:B------:R-:W0:Y:S01]  /*9d60*/  LDC R107, c[0x0][0x3d8] ;  /* 0x0000f600ff6b7b82 */ /* 0x000e220000000800 */
[----:B------:R-:W-:Y:S02]  /*9d70*/  ISETP.GT.AND P3, PT, R136, 0x23, PT ;  /* 0x000000238800780c */ /* 0x000fe40003f64270 */
[----:B------:R-:W-:Y:S02]  /*9d80*/  FMNMX3 R6, R6, R33, R34, !PT ;  /* 0x0000002106067276 */ /* 0x000fe40007800022 */
[----:B------:R-:W-:-:S02]  /*9d90*/  ISETP.GT.AND P2, PT, R136, 0x24, PT ;  /* 0x000000248800780c */ /* 0x000fc40003f44270 */
[----:B------:R-:W-:Y:S02]  /*9da0*/  ISETP.GT.AND P5, PT, R136, 0x25, PT ;  /* 0x000000258800780c */ /* 0x000fe40003fa4270 */
[----:B------:R-:W-:Y:S02]  /*9db0*/  FSEL R37, R37, -INF , P4 ;  /* 0xff80000025257808 */ /* 0x000fe40002000000 */
[----:B------:R-:W-:Y:S02]  /*9dc0*/  FSEL R38, R38, -INF , P3 ;  /* 0xff80000026267808 */ /* 0x000fe40001800000 */
[----:B------:R-:W-:Y:S01]  /*9dd0*/  FMNMX3 R6, R6, R35, R36, !PT ;  /* 0x0000002306067276 */ /* 0x000fe20007800024 */
[----:B------:R-:W-:Y:S01]  /*9de0*/  FMUL R41, R43, UR4 ;  /* 0x000000042b297c20 */ /* 0x000fe20008400000 */
[----:B------:R-:W-:Y:S01]  /*9df0*/  FMUL R42, R44, UR4 ;  /* 0x000000042c2a7c20 */ /* 0x000fe20008400000 */
[C---:B------:R-:W-:Y:S02]  /*9e00*/  ISETP.GT.AND P4, PT, R136.reuse, 0x26, PT ;  /* 0x000000268800780c */ /* 0x040fe40003f84270 */
[----:B------:R-:W-:-:S02]  /*9e10*/  ISETP.GT.AND P3, PT, R136, 0x27, PT ;  /* 0x000000278800780c */ /* 0x000fc40003f64270 */
[----:B------:R-:W-:Y:S02]  /*9e20*/  FSEL R39, R39, -INF , P2 ;  /* 0xff80000027277808 */ /* 0x000fe40001000000 */
[----:B------:R-:W-:Y:S02]  /*9e30*/  FSEL R40, R40, -INF , P5 ;  /* 0xff80000028287808 */ /* 0x000fe40002800000 */
[----:B------:R-:W-:Y:S01]  /*9e40*/  FMNMX3 R6, R6, R37, R38, !PT ;  /* 0x0000002506067276 */ /* 0x000fe20007800026 */
[----:B------:R-:W-:Y:S01]  /*9e50*/  FMUL R43, R45, UR4 ;  /* 0x000000042d2b7c20 */ /* 0x000fe20008400000 */
[----:B------:R-:W-:Y:S01]  /*9e60*/  FMUL R44, R46, UR4 ;  /* 0x000000042e2c7c20 */ /* 0x000fe20008400000 */
[C---:B------:R-:W-:Y:S02]  /*9e70*/  ISETP.GT.AND P2, PT, R136.reuse, 0x28, PT ;  /* 0x000000288800780c */ /* 0x040fe40003f44270 */
[----:B------:R-:W-:Y:S02]  /*9e80*/  ISETP.GT.AND P5, PT, R136, 0x29, PT ;  /* 0x000000298800780c */ /* 0x000fe40003fa4270 */
[----:B------:R-:W-:-:S02]  /*9e90*/  FSEL R41, R41, -INF , P4 ;  /* 0xff80000029297808 */ /* 0x000fc40002000000 */
[----:B------:R-:W-:Y:S02]  /*9ea0*/  FSEL R42, R42, -INF , P3 ;  /* 0xff8000002a2a7808 */ /* 0x000fe40001800000 */
[----:B------:R-:W-:Y:S01]  /*9eb0*/  FMNMX3 R6, R6, R39, R40, !PT ;  /* 0x0000002706067276 */ /* 0x000fe20007800028 */
[----:B------:R-:W-:Y:S01]  /*9ec0*/  FMUL R45, R47, UR4 ;  /* 0x000000042f2d7c20 */ /* 0x000fe20008400000 */
[----:B------:R-:W-:Y:S01]  /*9ed0*/  FMUL R46, R48, UR4 ;  /* 0x00000004302e7c20 */ /* 0x000fe20008400000 */
[C---:B------:R-:W-:Y:S02]  /*9ee0*/  ISETP.GT.AND P4, PT, R136.reuse, 0x2a, PT ;  /* 0x0000002a8800780c */ /* 0x040fe40003f84270 */
[----:B------:R-:W-:Y:S02]  /*9ef0*/  ISETP.GT.AND P3, PT, R136, 0x2b, PT ;  /* 0x0000002b8800780c */ /* 0x000fe40003f64270 */
[----:B------:R-:W-:Y:S02]  /*9f00*/  FSEL R43, R43, -INF , P2 ;  /* 0xff8000002b2b7808 */ /* 0x000fe40001000000 */
[----:B------:R-:W-:-:S02]  /*9f10*/  FSEL R44, R44, -INF , P5 ;  /* 0xff8000002c2c7808 */ /* 0x000fc40002800000 */
[----:B------:R-:W-:Y:S01]  /*9f20*/  FMNMX3 R6, R6, R41, R42, !PT ;  /* 0x0000002906067276 */ /* 0x000fe2000780002a */
[----:B------:R-:W-:Y:S01]  /*9f30*/  FMUL R47, R49, UR4 ;  /* 0x00000004312f7c20 */ /* 0x000fe20008400000 */
[----:B------:R-:W-:Y:S01]  /*9f40*/  FMUL R48, R50, UR4 ;  /* 0x0000000432307c20 */ /* 0x000fe20008400000 */
[C---:B------:R-:W-:Y:S02]  /*9f50*/  ISETP.GT.AND P2, PT, R136.reuse, 0x2c, PT ;  /* 0x0000002c8800780c */ /* 0x040fe40003f44270 */
[----:B------:R-:W-:Y:S02]  /*9f60*/  ISETP.GT.AND P5, PT, R136, 0x2d, PT ;  /* 0x0000002d8800780c */ /* 0x000fe40003fa4270 */
[----:B------:R-:W-:Y:S02]  /*9f70*/  FSEL R45, R45, -INF , P4 ;  /* 0xff8000002d2d7808 */ /* 0x000fe40002000000 */
[----:B------:R-:W-:Y:S02]  /*9f80*/  FSEL R46, R46, -INF , P3 ;  /* 0xff8000002e2e7808 */ /* 0x000fe40001800000 */
[----:B------:R-:W-:Y:S01]  /*9f90*/  FMNMX3 R6, R6, R43, R44, !PT ;  /* 0x0000002b06067276 */ /* 0x000fe2000780002c */
[----:B------:R-:W-:Y:S01]  /*9fa0*/  FMUL R50, R51, UR4 ;  /* 0x0000000433327c20 */ /* 0x000fe20008400000 */
[----:B------:R-:W-:-:S02]  /*9fb0*/  ISETP.GT.AND P4, PT, R136, 0x2e, PT ;  /* 0x0000002e8800780c */ /* 0x000fc40003f84270 */
[----:B------:R-:W-:Y:S02]  /*9fc0*/  ISETP.GT.AND P3, PT, R136, 0x2f, PT ;  /* 0x0000002f8800780c */ /* 0x000fe40003f64270 */
[----:B------:R-:W-:Y:S02]  /*9fd0*/  FSEL R47, R47, -INF , P2 ;  /* 0xff8000002f2f7808 */ /* 0x000fe40001000000 */
[----:B------:R-:W-:Y:S02]  /*9fe0*/  FSEL R48, R48, -INF , P5 ;  /* 0xff80000030307808 */ /* 0x000fe40002800000 */
[----:B------:R-:W-:Y:S02]  /*9ff0*/  FMNMX3 R6, R6, R45, R46, !PT ;  /* 0x0000002d06067276 */ /* 0x000fe4000780002e */
[C---:B------:R-:W-:Y:S02]  /*a000*/  ISETP.GT.AND P2, PT, R136.reuse, 0x30, PT ;  /* 0x000000308800780c */ /* 0x040fe40003f44270 */
[----:B------:R-:W-:-:S02]  /*a010*/  ISETP.GT.AND P5, PT, R136, 0x31, PT ;  /* 0x000000318800780c */ /* 0x000fc40003fa4270 */
[----:B------:R-:W-:Y:S02]  /*a020*/  FSEL R50, R50, -INF , P4 ;  /* 0xff80000032327808 */ /* 0x000fe40002000000 */
[----:B------:R-:W-:Y:S02]  /*a030*/  FSEL R57, R153, -INF , P3 ;  /* 0xff80000099397808 */ /* 0x000fe40001800000 */
[----:B------:R-:W-:Y:S02]  /*a040*/  FMNMX3 R6, R6, R47, R48, !PT ;  /* 0x0000002f06067276 */ /* 0x000fe40007800030 */
[C---:B------:R-:W-:Y:S02]  /*a050*/  ISETP.GT.AND P4, PT, R136.reuse, 0x32, PT ;  /* 0x000000328800780c */ /* 0x040fe40003f84270 */
[----:B------:R-:W-:Y:S02]  /*a060*/  ISETP.GT.AND P3, PT, R136, 0x33, PT ;  /* 0x000000338800780c */ /* 0x000fe40003f64270 */
[----:B------:R-:W-:-:S02]  /*a070*/  FSEL R58, R159, -INF , P2 ;  /* 0xff8000009f3a7808 */ /* 0x000fc40001000000 */
[----:B------:R-:W-:Y:S02]  /*a080*/  FSEL R59, R157, -INF , P5 ;  /* 0xff8000009d3b7808 */ /* 0x000fe40002800000 */
[----:B------:R-:W-:Y:S02]  /*a090*/  FMNMX3 R6, R6, R50, R57, !PT ;  /* 0x0000003206067276 */ /* 0x000fe40007800039 */
[C---:B------:R-:W-:Y:S02]  /*a0a0*/  ISETP.GT.AND P2, PT, R136.reuse, 0x34, PT ;  /* 0x000000348800780c */ /* 0x040fe40003f44270 */
[----:B------:R-:W-:Y:S02]  /*a0b0*/  ISETP.GT.AND P5, PT, R136, 0x35, PT ;  /* 0x000000358800780c */ /* 0x000fe40003fa4270 */
[----:B------:R-:W-:Y:S02]  /*a0c0*/  FSEL R60, R161, -INF , P4 ;  /* 0xff800000a13c7808 */ /* 0x000fe40002000000 */
[----:B------:R-:W-:-:S02]  /*a0d0*/  FSEL R63, R165, -INF , P3 ;  /* 0xff800000a53f7808 */ /* 0x000fc40001800000 */
[----:B------:R-:W-:Y:S02]  /*a0e0*/  FMNMX3 R6, R6, R58, R59, !PT ;  /* 0x0000003a06067276 */ /* 0x000fe4000780003b */
[C---:B------:R-:W-:Y:S02]  /*a0f0*/  ISETP.GT.AND P4, PT, R136.reuse, 0x36, PT ;  /* 0x000000368800780c */ /* 0x040fe40003f84270 */
[----:B------:R-:W-:Y:S02]  /*a100*/  ISETP.GT.AND P3, PT, R136, 0x37, PT ;  /* 0x000000378800780c */ /* 0x000fe40003f64270 */
[----:B------:R-:W-:Y:S02]  /*a110*/  FSEL R64, R164, -INF , P2 ;  /* 0xff800000a4407808 */ /* 0x000fe40001000000 */
[----:B------:R-:W-:Y:S02]  /*a120*/  FSEL R66, R166, -INF , P5 ;  /* 0xff800000a6427808 */ /* 0x000fe40002800000 */
[----:B------:R-:W-:-:S02]  /*a130*/  FMNMX3 R6, R6, R60, R63, !PT ;  /* 0x0000003c06067276 */ /* 0x000fc4000780003f */
[C---:B------:R-:W-:Y:S02]  /*a140*/  ISETP.GT.AND P2, PT, R136.reuse, 0x38, PT ;  /* 0x000000388800780c */ /* 0x040fe40003f44270 */
[----:B------:R-:W-:Y:S02]  /*a150*/  ISETP.GT.AND P5, PT, R136, 0x39, PT ;  /* 0x000000398800780c */ /* 0x000fe40003fa4270 */
[----:B------:R-:W-:Y:S02]  /*a160*/  FSEL R70, R168, -INF , P4 ;  /* 0xff800000a8467808 */ /* 0x000fe40002000000 */
[----:B------:R-:W-:Y:S02]  /*a170*/  FSEL R74, R167, -INF , P3 ;  /* 0xff800000a74a7808 */ /* 0x000fe40001800000 */
[----:B------:R-:W-:Y:S02]  /*a180*/  FMNMX3 R6, R6, R64, R66, !PT ;  /* 0x0000004006067276 */ /* 0x000fe40007800042 */
        /* <DEDUP_REMOVED lines=19> */
[----:B------:R-:W-:Y:S01]  /*a2c0*/  FMNMX3 R6, R6, R86, R87, !PT ;  /* 0x0000005606067276 */ /* 0x000fe20007800057 */
[----:B------:R-:W-:Y:S01]  /*a2d0*/  FMUL R127, R130, UR4 ;  /* 0x00000004827f7c20 */ /* 0x000fe20008400000 */
        /* <DEDUP_REMOVED lines=84> */
[----:B------:R-:W-:Y:S01]  /*a820*/  FMNMX3 R6, R6, R199, R200, !PT ;  /* 0x000000c706067276 */ /* 0x000fe200078000c8 */
[----:B------:R-:W-:Y:S01]  /*a830*/  IMAD R82, R239, 0x30, RZ ;  /* 0x00000030ef527824 */ /* 0x000fe200078e02ff */
[C---:B------:R-:W-:Y:S01]  /*a840*/  ISETP.GT.AND P2, PT, R136.reuse, 0x64, PT ;  /* 0x000000648800780c */ /* 0x040fe20003f44270 */
[----:B0-----:R-:W-:Y:S01]  /*a850*/  IMAD R239, R79, 0x39, RZ ;  /* 0x000000394fef7824 */ /* 0x001fe200078e02ff */
[----:B------:R-:W-:Y:S01]  /*a860*/  ISETP.GT.AND P5, PT, R136, 0x65, PT ;  /* 0x000000658800780c */ /* 0x000fe20003fa4270 */
[----:B------:R-:W0:Y:S01]  /*a870*/  LDC R79, c[0x0][0x3d8] ;  /* 0x0000f600ff4f7b82 */ /* 0x000e220000000800 */
        /* <DEDUP_REMOVED lines=29> */
[C---:B------:R-:W-:Y:S02]  /*aa50*/  ISETP.GT.AND P2, PT, R136.reuse, 0x70, PT ;  /* 0x000000708800780c */ /* 0x040fe40003f44270 */
[----:B------:R-:W-:Y:S02]  /*aa60*/  ISETP.GT.AND P5, PT, R136, 0x71, PT ;  /* 0x000000718800780c */ /* 0x000fe40003fa4270 */
[----:B------:R-:W-:Y:S02]  /*aa70*/  FSEL R215, R215, -INF , P4 ;  /* 0xff800000d7d77808 */ /* 0x000fe40002000000 */
[----:B------:R-:W-:-:S02]  /*aa80*/  FSEL R216, R116, -INF , P3 ;  /* 0xff80000074d87808 */ /* 0x000fc40001800000 */
[----:B------:R-:W-:Y:S01]  /*aa90*/  FMNMX3 R6, R6, R213, R214, !PT ;  /* 0x000000d506067276 */ /* 0x000fe200078000d6 */
[----:B0-----:R-:W-:Y:S01]  /*aaa0*/  IMAD R240, R79, 0x3b, RZ ;  /* 0x0000003b4ff07824 */ /* 0x001fe200078e02ff */
[C---:B------:R-:W-:Y:S01]  /*aab0*/  ISETP.GT.AND P4, PT, R136.reuse, 0x72, PT ;  /* 0x000000728800780c */ /* 0x040fe20003f84270 */
[----:B------:R-:W0:Y:S01]  /*aac0*/  LDC R79, c[0x0][0x3d8] ;  /* 0x0000f600ff4f7b82 */ /* 0x000e220000000800 */
        /* <DEDUP_REMOVED lines=30> */
[----:B0-----:R-:W-:Y:S01]  /*acb0*/  IMAD.SHL.U32 R242, R79, 0x40, RZ ;  /* 0x000000404ff27824 */ /* 0x001fe200078e00ff */
[----:B------:R-:W-:Y:S01]  /*acc0*/  ISETP.GT.AND P3, PT, R136, 0x7e, PT ;  /* 0x0000007e8800780c */ /* 0x000fe20003f64270 */
[----:B------:R-:W0:Y:S01]  /*acd0*/  LDC R79, c[0x0][0x3d8] ;  /* 0x0000f600ff4f7b82 */ /* 0x000e220000000800 */
[----:B------:R-:W-:Y:S02]  /*ace0*/  FSEL R226, R226, -INF , P2 ;  /* 0xff800000e2e27808 */ /* 0x000fe40001000000 */
[----:B------:R-:W-:Y:S02]  /*acf0*/  FSEL R230, R127, -INF , P5 ;  /* 0xff8000007fe67808 */ /* 0x000fe40002800000 */
[----:B------:R-:W-:Y:S01]  /*ad00*/  FMNMX3 R6, R6, R228, R227, !PT ;  /* 0x000000e406067276 */ /* 0x000fe200078000e3 */
[----:B------:R-:W-:Y:S01]  /*ad10*/  IMAD.SHL.U32 R94, R231, 0x10, RZ ;  /* 0x00000010e75e7824 */ /* 0x000fe200078e00ff */
[----:B------:R-:W-:-:S02]  /*ad20*/  FSEL R231, R126, -INF , P3 ;  /* 0xff8000007ee77808 */ /* 0x000fc40001800000 */
[----:B------:R-:W-:-:S04]  /*ad30*/  FMNMX3 R6, R6, R226, R230, !PT ;  /* 0x000000e206067276 */ /* 0x000fc800078000e6 */
[----:B------:R-:W-:-:S05]  /*ad40*/  FMNMX3 R133, R6, -INF , R231, !PT ;  /* 0xff80000006857876 */ /* 0x000fca00078000e7 */
[--C-:B------:R-:W-:Y:S01]  /*ad50*/  FADD R7, R7, -R133.reuse ;  /* 0x8000008507077221 */ /* 0x100fe20000000000 */
[----:B------:R-:W-:-:S03]  /*ad60*/  FADD R3, R3, -R133 ;  /* 0x8000008503037221 */ /* 0x000fc60000000000 */
[----:B------:R-:W-:Y:S01]  /*ad70*/  FMUL R7, R7, 1.4426950216293334961 ;  /* 0x3fb8aa3b07077820 */ /* 0x000fe20000400000 */
[----:B------:R-:W-:-:S03]  /*ad80*/  FMUL R3, R3, 1.4426950216293334961 ;  /* 0x3fb8aa3b03037820 */ /* 0x000fc60000400000 */
[----:B------:R-:W-:Y:S08]  /*ad90*/  MUFU.EX2 R173, R7 ;  /* 0x0000000700ad7308 */ /* 0x000ff00000000800 */
[----:B------:R0:W-:Y:S02]  /*ada0*/  MUFU.EX2 R7, R3 ;  /* 0x0000000300077308 */ /* 0x0001e40000000800 */
[----:B0-----:R-:W-:-:S02]  /*adb0*/  IMAD R3, R79, 0x82, RZ ;  /* 0x000000824f037824 */ /* 0x001fc400078e02ff */
[----:B------:R-:W0:Y:S01]  /*adc0*/  LDC R79, c[0x0][0x3d8] ;  /* 0x0000f600ff4f7b82 */ /* 0x000e220000000800 */
[----:B--2---:R-:W-:Y:S01]  /*add0*/  IMAD R244, R78, 0x41, RZ ;  /* 0x000000414ef47824 */ /* 0x004fe200078e02ff */
[----:B------:R-:W-:-:S06]  /*ade0*/  PRMT R129, RZ, 0x7610, R129 ;  /* 0x00007610ff817816 */ /* 0x000fcc0000000081 */
[----:B------:R-:W2:Y:S01]  /*adf0*/  LDC R78, c[0x0][0x3d8] ;  /* 0x0000f600ff4e7b82 */ /* 0x000ea20000000800 */
[----:B0-----:R-:W-:-:S07]  /*ae00*/  IMAD R238, R79, 0x86, RZ ;  /* 0x000000864fee7824 */ /* 0x001fce00078e02ff */
[----:B------:R-:W0:Y:S01]  /*ae10*/  LDC R79, c[0x0][0x3d8] ;  /* 0x0000f600ff4f7b82 */ /* 0x000e220000000800 */
[----:B------:R-:W-:Y:S02]  /*ae20*/  PRMT R128, RZ, 0x7610, R128 ;  /* 0x00007610ff807816 */ /* 0x000fe40000000080 */
[----:B------:R-:W-:Y:S02]  /*ae30*/  PRMT R61, RZ, 0x7610, R61 ;  /* 0x00007610ff3d7816 */ /* 0x000fe4000000003d */
[----:B------:R-:W-:Y:S01]  /*ae40*/  PRMT R62, RZ, 0x7610, R62 ;  /* 0x00007610ff3e7816 */ /* 0x000fe2000000003e */
[----:B------:R0:W-:Y:S01]  /*ae50*/  STL.64 [R1+0x8f0], R128 ;  /* 0x0008f08001007387 */ /* 0x0001e20000100a00 */
[----:B------:R-:W-:-:S03]  /*ae60*/  PRMT R65, RZ, 0x7610, R65 ;  /* 0x00007610ff417816 */ /* 0x000fc60000000041 */
[----:B------:R-:W-:Y:S01]  /*ae70*/  STL.64 [R1+0x8d8], R134 ;  /* 0x0008d88601007387 */ /* 0x000fe20000100a00 */
[----:B------:R-:W-:-:S03]  /*ae80*/  PRMT R67, RZ, 0x7610, R67 ;  /* 0x00007610ff437816 */ /* 0x000fc60000000043 */
[----:B------:R-:W-:Y:S01]  /*ae90*/  STL.64 [R1+0x8d0], R146 ;  /* 0x0008d09201007387 */ /* 0x000fe20000100a00 */
[----:B------:R-:W-:Y:S01]  /*aea0*/  PRMT R71, RZ, 0x7610, R71 ;  /* 0x00007610ff477816 */ /* 0x000fe20000000047 */
[----:B0-----:R-:W-:Y:S01]  /*aeb0*/  IMAD R250, R79, 0x49, RZ ;  /* 0x000000494ffa7824 */ /* 0x001fe200078e02ff */
[----:B------:R-:W-:Y:S01]  /*aec0*/  PRMT R75, RZ, 0x7610, R75 ;  /* 0x00007610ff4b7816 */ /* 0x000fe2000000004b */
[----:B------:R-:W0:Y:S01]  /*aed0*/  LDC R79, c[0x0][0x3d8] ;  /* 0x0000f600ff4f7b82 */ /* 0x000e220000000800 */
[----:B------:R-:W-:Y:S01]  /*aee0*/  STL.64 [R1+0x8a8], R154 ;  /* 0x0008a89a01007387 */ /* 0x000fe20000100a00 */
[----:B------:R-:W-:-:S03]  /*aef0*/  PRMT R76, RZ, 0x7610, R76 ;  /* 0x00007610ff4c7816 */ /* 0x000fc6000000004c */
[----:B------:R-:W-:Y:S01]  /*af00*/  STL.64 [R1+0x888], R162 ;  /* 0x000888a201007387 */ /* 0x000fe20000100a00 */
[----:B------:R-:W-:Y:S02]  /*af10*/  PRMT R114, RZ, 0x7610, R114 ;  /* 0x00007610ff727816 */ /* 0x000fe40000000072 */
[----:B------:R-:W-:Y:S01]  /*af20*/  PRMT R119, RZ, 0x7610, R119 ;  /* 0x00007610ff777816 */ /* 0x000fe20000000077 */
[----:B------:R-:W-:Y:S01]  /*af30*/  STL.64 [R1+0x9f0], R60 ;  /* 0x0009f03c01007387 */ /* 0x000fe20000100a00 */
[----:B------:R-:W-:Y:S01]  /*af40*/  PRMT R131, RZ, 0x7610, R131 ;  /* 0x00007610ff837816 */ /* 0x000fe20000000083 */
[----:B------:R-:W-:Y:S02]  /*af50*/  IMAD.SHL.U32 R112, R247, 0x20, RZ ;  /* 0x00000020f7707824 */ /* 0x000fe400078e00ff */
[----:B------:R-:W-:Y:S01]  /*af60*/  IMAD R102, R237, 0x13, RZ ;  /* 0x00000013ed667824 */ /* 0x000fe200078e02ff */
[----:B------:R1:W-:Y:S01]  /*af70*/  STL.64 [R1+0x9e8], R62 ;  /* 0x0009e83e01007387 */ /* 0x0003e20000100a00 */
[----:B------:R-:W-:Y:S01]  /*af80*/  FADD R6, R20, -R133 ;  /* 0x8000008514067221 */ /* 0x000fe20000000000 */
[----:B------:R-:W-:Y:S01]  /*af90*/  IMAD R108, R243, 0x1b, RZ ;  /* 0x0000001bf36c7824 */ /* 0x000fe200078e02ff */
[----:B------:R-:W0:Y:S01]  /*afa0*/  LDC R129, c[0x0][0x3d8] ;  /* 0x0000f600ff817b82 */ /* 0x000e220000000800 */
[----:B------:R-:W-:Y:S04]  /*afb0*/  STL.64 [R1+0x9e0], R64 ;  /* 0x0009e04001007387 */ /* 0x000fe80000100a00 */
[----:B------:R-:W-:Y:S01]  /*afc0*/  STL.64 [R1+0x9d8], R66 ;  /* 0x0009d84201007387 */ /* 0x000fe20000100a00 */
[----:B------:R-:W-:-:S02]  /*afd0*/  IMAD R123, R236, 0x24, RZ ;  /* 0x00000024ec7b7824 */ /* 0x000fc400078e02ff */
[----:B------:R-:W-:Y:S01]  /*afe0*/  IMAD R116, R248, 0x21, RZ ;  /* 0x00000021f8747824 */ /* 0x000fe200078e02ff */
[----:B------:R-:W-:Y:S01]  /*aff0*/  STL.64 [R1+0x9c8], R70 ;  /* 0x0009c84601007387 */ /* 0x000fe20000100a00 */
[----:B----4-:R-:W-:Y:S02]  /*b000*/  IMAD R121, R68, 0x23, RZ ;  /* 0x0000002344797824 */ /* 0x010fe400078e02ff */
[----:B------:R-:W-:Y:S01]  /*b010*/  IMAD R98, R234, 0x11, RZ ;  /* 0x00000011ea627824 */ /* 0x000fe200078e02ff */
[----:B------:R4:W-:Y:S01]  /*b020*/  STL.64 [R1+0x9b0], R74 ;  /* 0x0009b04a01007387 */ /* 0x0009e20000100a00 */
[----:B--2---:R-:W-:Y:S02]  /*b030*/  IMAD R247, R78, 0x43, RZ ;  /* 0x000000434ef77824 */ /* 0x004fe400078e02ff */
[----:B------:R-:W-:Y:S01]  /*b040*/  FMUL R6, R6, 1.4426950216293334961 ;  /* 0x3fb8aa3b06067820 */ /* 0x000fe20000400000 */
[----:B------:R-:W2:Y:S01]  /*b050*/  LDC R78, c[0x0][0x3d8] ;  /* 0x0000f600ff4e7b82 */ /* 0x000ea20000000800 */
[----:B------:R-:W-:Y:S04]  /*b060*/  STL.64 [R1+0x9b8], R76 ;  /* 0x0009b84c01007387 */ /* 0x000fe80000100a00 */
[----:B------:R0:W-:Y:S01]  /*b070*/  STL.64 [R1+0x940], R84 ;  /* 0x0009405401007387 */ /* 0x0001e20000100a00 */
[----:B---3--:R-:W-:Y:S01]  /*b080*/  IMAD R236, R111, 0x84, RZ ;  /* 0x000000846fec7824 */ /* 0x008fe200078e02ff */
[----:B------:R3:W-:Y:S01]  /*b090*/  MUFU.EX2 R194, R6 ;  /* 0x0000000600c27308 */ /* 0x0007e20000000800 */
[----:B------:R-:W0:Y:S01]  /*b0a0*/  LDC R111, c[0x0][0x3d8] ;  /* 0x0000f600ff6f7b82 */ /* 0x000e220000000800 */
[----:B------:R-:W-:Y:S04]  /*b0b0*/  STL.64 [R1+0x918], R86 ;  /* 0x0009185601007387 */ /* 0x000fe80000100a00 */
[----:B------:R-:W-:Y:S01]  /*b0c0*/  STL.64 [R1+0x938], R114 ;  /* 0x0009387201007387 */ /* 0x000fe20000100a00 */
[----:B------:R-:W-:-:S02]  /*b0d0*/  IMAD R20, R241, 0x32, RZ ;  /* 0x00000032f1147824 */ /* 0x000fc400078e02ff */
[----:B-1----:R-:W-:Y:S01]  /*b0e0*/  IMAD R62, R69, 0x46, RZ ;  /* 0x00000046453e7824 */ /* 0x002fe200078e02ff */
[----:B------:R-:W-:Y:S01]  /*b0f0*/  STL.64 [R1+0x920], R118 ;  /* 0x0009207601007387 */ /* 0x000fe20000100a00 */
[----:B------:R-:W1:Y:S03]  /*b100*/  LDC R68, c[0x0][0x3d8] ;  /* 0x0000f600ff447b82 */ /* 0x000e660000000800 */
[----:B------:R-:W-:Y:S04]  /*b110*/  STL.64 [R1+0x8e8], R130 ;  /* 0x0008e88201007387 */ /* 0x000fe80000100a00 */
[----:B------:R0:W-:Y:S01]  /*b120*/  STL.64 [R1+0x8e0], R142 ;  /* 0x0008e08e01007387 */ /* 0x0001e20000100a00 */
[----:B--2---:R-:W-:Y:S01]  /*b130*/  IMAD R237, R78, 0x90, RZ ;  /* 0x000000904eed7824 */ /* 0x004fe200078e02ff */
[----:B------:R-:W2:Y:S02]  /*b140*/  LDC R69, c[0x0][0x3d8] ;  /* 0x0000f600ff457b82 */ /* 0x000ea40000000800 */
[----:B------:R-:W-:Y:S04]  /*b150*/  STL.64 [R1+0x8b0], R150 ;  /* 0x0008b09601007387 */ /* 0x000fe80000100a00 */
[----:B------:R-:W-:Y:S02]  /*b160*/  STL.64 [R1+0x880], R160 ;  /* 0x000880a001007387 */ /* 0x000fe40000100a00 */
[----:B------:R-:W2:Y:S02]  /*b170*/  LDC R78, c[0x0][0x3d8] ;  /* 0x0000f600ff4e7b82 */ /* 0x000ea40000000800 */
[----:B------:R4:W-:Y:S01]  /*b180*/  STL.64 [R1+0x878], R176 ;  /* 0x000878b001007387 */ /* 0x0009e20000100a00 */
[----:B---3--:R-:W-:-:S02]  /*b190*/  IMAD R6, R249, 0x42, RZ ;  /* 0x00000042f9067824 */ /* 0x008fc400078e02ff */
[----:B0-----:R-:W-:Y:S02]  /*b1a0*/  IMAD R241, R111, 0x92, RZ ;  /* 0x000000926ff17824 */ /* 0x001fe400078e02ff */
[----:B-1----:R-:W-:Y:S02]  /*b1b0*/  IMAD R88, R68, 0x50, RZ ;  /* 0x0000005044587824 */ /* 0x002fe400078e02ff */
[----:B------:R-:W-:Y:S02]  /*b1c0*/  IMAD R81, R235, 0x22, RZ ;  /* 0x00000022eb517824 */ /* 0x000fe400078e02ff */
[--C-:B------:R-:W-:Y:S01]  /*b1d0*/  FADD R2, R2, -R133.reuse ;  /* 0x8000008502027221 */ /* 0x100fe20000000000 */
[----:B----4-:R-:W-:Y:S02]  /*b1e0*/  IMAD R75, R110, 0xb6, RZ ;  /* 0x000000b66e4b7824 */ /* 0x010fe400078e02ff */
[----:B------:R-:W-:Y:S01]  /*b1f0*/  FADD R4, R4, -R133 ;  /* 0x8000008504047221 */ /* 0x000fe20000000000 */
[----:B------:R-:W-:Y:S01]  /*b200*/  IMAD R84, R129, 0xd2, RZ ;  /* 0x000000d281547824 */ /* 0x000fe200078e02ff */
[----:B------:R-:W0:Y:S01]  /*b210*/  LDC R143, c[0x0][0x3d8] ;  /* 0x0000f600ff8f7b82 */ /* 0x000e220000000800 */
[----:B------:R-:W-:-:S07]  /*b220*/  IMAD R176, R79, 0x4b, RZ ;  /* 0x0000004b4fb07824 */ /* 0x000fce00078e02ff */
[----:B------:R-:W1:Y:S01]  /*b230*/  LDC R79, c[0x0][0x3d8] ;  /* 0x0000f600ff4f7b82 */ /* 0x000e620000000800 */
[----:B------:R-:W-:Y:S04]  /*b240*/  STL.64 [R1+0x890], R178 ;  /* 0x000890b201007387 */ /* 0x000fe80000100a00 */
[----:B------:R-:W-:Y:S01]  /*b250*/  STL.64 [R1+0x898], R180 ;  /* 0x000898b401007387 */ /* 0x000fe20000100a00 */
[----:B--2---:R-:W-:Y:S02]  /*b260*/  IMAD R243, R78, 0x94, RZ ;  /* 0x000000944ef37824 */ /* 0x004fe400078e02ff */
[----:B------:R-:W2:Y:S01]  /*b270*/  LDC R78, c[0x0][0x3d8] ;  /* 0x0000f600ff4e7b82 */ /* 0x000ea20000000800 */
[----:B------:R-:W-:Y:S04]  /*b280*/  STL.64 [R1+0x8a0], R182 ;  /* 0x0008a0b601007387 */ /* 0x000fe80000100a00 */
[----:B------:R-:W-:Y:S03]  /*b290*/  STL.64 [R1+0x8b8], R184 ;  /* 0x0008b8b801007387 */ /* 0x000fe60000100a00 */
[----:B------:R-:W3:Y:S01]  /*b2a0*/  LDC R111, c[0x0][0x3d8] ;  /* 0x0000f600ff6f7b82 */ /* 0x000ee20000000800 */
[----:B------:R-:W-:Y:S04]  /*b2b0*/  STL.64 [R1+0x8c0], R186 ;  /* 0x0008c0ba01007387 */ /* 0x000fe80000100a00 */
[----:B------:R-:W-:Y:S01]  /*b2c0*/  STL.64 [R1+0x8c8], R188 ;  /* 0x0008c8bc01007387 */ /* 0x000fe20000100a00 */
[----:B------:R-:W-:-:S02]  /*b2d0*/  IMAD R126, R69, 0x29, RZ ;  /* 0x00000029457e7824 */ /* 0x000fc400078e02ff */
[----:B------:R-:W4:Y:S01]  /*b2e0*/  LDC R69, c[0x0][0x3d8] ;  /* 0x0000f600ff457b82 */ /* 0x000f220000000800 */
[----:B------:R-:W-:Y:S04]  /*b2f0*/  STL.64 [R1+0x8f8], R190 ;  /* 0x0008f8be01007387 */ /* 0x000fe80000100a00 */
[----:B------:R-:W-:Y:S03]  /*b300*/  STL.64 [R1+0x900], R192 ;  /* 0x000900c001007387 */ /* 0x000fe60000100a00 */
[----:B------:R-:W0:Y:S01]  /*b310*/  LDC R68, c[0x0][0x3d8] ;  /* 0x0000f600ff447b82 */ /* 0x000e220000000800 */
[----:B------:R-:W-:Y:S04]  /*b320*/  STL.64 [R1+0x928], R196 ;  /* 0x000928c401007387 */ /* 0x000fe80000100a00 */
[----:B------:R-:W-:Y:S03]  /*b330*/  STL.64 [R1+0x930], R198 ;  /* 0x000930c601007387 */ /* 0x000fe60000100a00 */
[----:B------:R-:W0:Y:S01]  /*b340*/  LDC R129, c[0x0][0x3d8] ;  /* 0x0000f600ff817b82 */ /* 0x000e220000000800 */
[----:B------:R1:W-:Y:S01]  /*b350*/  STL.64 [R1+0x950], R200 ;  /* 0x000950c801007387 */ /* 0x0003e20000100a00 */
[----:B------:R-:W-:-:S02]  /*b360*/  IMAD R89, R72, 0x52, RZ ;  /* 0x0000005248597824 */ /* 0x000fc400078e02ff */
[--C-:B------:R-:W-:Y:S01]  /*b370*/  FADD R14, R14, -R133.reuse ;  /* 0x800000850e0e7221 */ /* 0x100fe20000000000 */
        /* <DEDUP_REMOVED lines=8> */
[----:B------:R-:W-:Y:S01]  /*b400*/  FADD R16, R16, -R133 ;  /* 0x8000008510107221 */ /* 0x000fe20000000000 */
[----:B-1----:R-:W-:Y:S01]  /*b410*/  IMAD R201, R79, 0x51, RZ ;  /* 0x000000514fc97824 */ /* 0x002fe200078e02ff */
[----:B------:R-:W1:Y:S08]  /*b420*/  LDC R147, c[0x0][0x3d8] ;  /* 0x0000f600ff937b82 */ /* 0x000e700000000800 */
[----:B------:R-:W1:Y:S01]  /*b430*/  LDC R79, c[0x0][0x3d8] ;  /* 0x0000f600ff4f7b82 */ /* 0x000e620000000800 */
[----:B--2---:R-:W-:-:S07]  /*b440*/  IMAD R246, R78, 0xa0, RZ ;  /* 0x000000a04ef67824 */ /* 0x004fce00078e02ff */
[----:B------:R-:W2:Y:S01]  /*b450*/  LDC R78, c[0x0][0x3d8] ;  /* 0x0000f600ff4e7b82 */ /* 0x000ea20000000800 */
[----:B---3--:R-:W-:Y:S02]  /*b460*/  IMAD R245, R111, 0x96, RZ ;  /* 0x000000966ff57824 */ /* 0x008fe400078e02ff */
[----:B----4-:R-:W-:Y:S02]  /*b470*/  IMAD R127, R69, 0x2b, RZ ;  /* 0x0000002b457f7824 */ /* 0x010fe400078e02ff */
[----:B0-----:R-:W-:-:S03]  /*b480*/  IMAD R64, R68, 0x54, RZ ;  /* 0x0000005444407824 */ /* 0x001fc600078e02ff */
[----:B------:R-:W0:Y:S01]  /*b490*/  LDC R69, c[0x0][0x3d8] ;  /* 0x0000f600ff457b82 */ /* 0x000e220000000800 */
[----:B-1----:R-:W-:-:S07]  /*b4a0*/  IMAD R249, R79, 0xa4, RZ ;  /* 0x000000a44ff97824 */ /* 0x002fce00078e02ff */
[----:B------:R-:W1:Y:S08]  /*b4b0*/  LDC R68, c[0x0][0x3d8] ;  /* 0x0000f600ff447b82 */ /* 0x000e700000000800 */
[----:B------:R-:W3:Y:S01]  /*b4c0*/  LDC R79, c[0x0][0x3d8] ;  /* 0x0000f600ff4f7b82 */ /* 0x000ee20000000800 */
[----:B--2---:R-:W-:-:S07]  /*b4d0*/  IMAD R248, R78, 0xa2, RZ ;  /* 0x000000a24ef87824 */ /* 0x004fce00078e02ff */
[----:B------:R-:W2:Y:S01]  /*b4e0*/  LDC R78, c[0x0][0x3d8] ;  /* 0x0000f600ff4e7b82 */ /* 0x000ea20000000800 */
[----:B------:R-:W-:Y:S01]  /*b4f0*/  STL.64 [R1+0x960], R202 ;  /* 0x000960ca01007387 */ /* 0x000fe20000100a00 */
[----:B------:R-:W-:Y:S01]  /*b500*/  LEA R114, P2, R129, R140, 0x2 ;  /* 0x0000008c81727211 */ /* 0x000fe200078410ff */
[----:B------:R-:W-:Y:S01]  /*b510*/  FMUL R2, R2, 1.4426950216293334961 ;  /* 0x3fb8aa3b02027820 */ /* 0x000fe20000400000 */
[----:B------:R-:W-:-:S04]  /*b520*/  FMUL R4, R4, 1.4426950216293334961 ;  /* 0x3fb8aa3b04047820 */ /* 0x000fc80000400000 */
[----:B------:R-:W4:Y:S01]  /*b530*/  LDC R72, c[0x0][0x3d8] ;  /* 0x0000f600ff487b82 */ /* 0x000f220000000800 */
[----:B---3--:R-:W-:Y:S02]  /*b540*/  IMAD R77, R79, 0xa6, RZ ;  /* 0x000000a64f4d7824 */ /* 0x008fe400078e02ff */
[----:B------:R-:W-:-:S05]  /*b550*/  FADD R18, R18, -R133 ;  /* 0x8000008512127221 */ /* 0x000fca0000000000 */
[----:B------:R-:W3:Y:S01]  /*b560*/  LDC R79, c[0x0][0x3d8] ;  /* 0x0000f600ff4f7b82 */ /* 0x000ee20000000800 */
[----:B--2---:R-:W-:-:S07]  /*b570*/  IMAD R76, R78, 0xb0, RZ ;  /* 0x000000b04e4c7824 */ /* 0x004fce00078e02ff */
[----:B------:R-:W2:Y:S01]  /*b580*/  LDC R78, c[0x0][0x3d8] ;  /* 0x0000f600ff4e7b82 */ /* 0x000ea20000000800 */
[----:B0-----:R-:W-:Y:S02]  /*b590*/  IMAD R234, R69, 0x31, RZ ;  /* 0x0000003145ea7824 */ /* 0x001fe400078e02ff */
[----:B-1----:R-:W-:-:S05]  /*b5a0*/  IMAD R90, R68, 0x60, RZ ;  /* 0x00000060445a7824 */ /* 0x002fca00078e02ff */
[----:B------:R-:W0:Y:S01]  /*b5b0*/  LDC R69, c[0x0][0x3d8] ;  /* 0x0000f600ff457b82 */ /* 0x000e220000000800 */
[----:B---3--:R-:W-:-:S07]  /*b5c0*/  IMAD R111, R79, 0x59, RZ ;  /* 0x000000594f6f7824 */ /* 0x008fce00078e02ff */
[----:B------:R-:W1:Y:S08]  /*b5d0*/  LDC R68, c[0x0][0x3d8] ;  /* 0x0000f600ff447b82 */ /* 0x000e700000000800 */
[----:B------:R-:W3:Y:S01]  /*b5e0*/  LDC R79, c[0x0][0x3d8] ;  /* 0x0000f600ff4f7b82 */ /* 0x000ee20000000800 */
[----:B--2---:R-:W-:-:S07]  /*b5f0*/  IMAD R200, R78, 0xb2, RZ ;  /* 0x000000b24ec87824 */ /* 0x004fce00078e02ff */
[----:B------:R-:W2:Y:S01]  /*b600*/  LDC R78, c[0x0][0x3d8] ;  /* 0x0000f600ff4e7b82 */ /* 0x000ea20000000800 */
[----:B------:R-:W-:Y:S07]  /*b610*/  STL.64 [R1+0x968], R204 ;  /* 0x000968cc01007387 */ /* 0x000fee0000100a00 */
[----:B------:R-:W0:Y:S01]  /*b620*/  LDC R129, c[0x0][0x3d8] ;  /* 0x0000f600ff817b82 */ /* 0x000e220000000800 */
[----:B---3--:R-:W-:-:S07]  /*b630*/  IMAD R142, R79, 0xb4, RZ ;  /* 0x000000b44f8e7824 */ /* 0x008fce00078e02ff */
[----:B------:R-:W3:Y:S08]  /*b640*/  LDC R135, c[0x0][0x3d8] ;  /* 0x0000f600ff877b82 */ /* 0x000ef00000000800 */
[----:B------:R-:W0:Y:S01]  /*b650*/  LDC R79, c[0x0][0x3d8] ;  /* 0x0000f600ff4f7b82 */ /* 0x000e220000000800 */
[----:B--2---:R-:W-:-:S07]  /*b660*/  IMAD R74, R78, 0xc0, RZ ;  /* 0x000000c04e4a7824 */ /* 0x004fce00078e02ff */
[----:B------:R-:W2:Y:S01]  /*b670*/  LDC R78, c[0x0][0x3d8] ;  /* 0x0000f600ff4e7b82 */ /* 0x000ea20000000800 */
[----:B0-----:R-:W-:-:S07]  /*b680*/  IMAD R85, R79, 0x61, RZ ;  /* 0x000000614f557824 */ /* 0x001fce00078e02ff */
[----:B------:R-:W0:Y:S01]  /*b690*/  LDC R79, c[0x0][0x3d8] ;  /* 0x0000f600ff4f7b82 */ /* 0x000e220000000800 */
[----:B------:R-:W-:Y:S04]  /*b6a0*/  STL.64 [R1+0x978], R206 ;  /* 0x000978ce01007387 */ /* 0x000fe80000100a00 */
[----:B------:R-:W-:Y:S01]  /*b6b0*/  STL.64 [R1+0x980], R208 ;  /* 0x000980d001007387 */ /* 0x000fe20000100a00 */
[----:B--2---:R-:W-:Y:S02]  /*b6c0*/  IMAD R110, R78, 0xc2, RZ ;  /* 0x000000c24e6e7824 */ /* 0x004fe400078e02ff */
[----:B------:R-:W2:Y:S01]  /*b6d0*/  LDC R78, c[0x0][0x3d8] ;  /* 0x0000f600ff4e7b82 */ /* 0x000ea20000000800 */
[----:B0-----:R-:W-:-:S07]  /*b6e0*/  IMAD R134, R79, 0xc4, RZ ;  /* 0x000000c44f867824 */ /* 0x001fce00078e02ff */
[----:B------:R-:W0:Y:S01]  /*b6f0*/  LDC R79, c[0x0][0x3d8] ;  /* 0x0000f600ff4f7b82 */ /* 0x000e220000000800 */
[----:B------:R-:W-:Y:S04]  /*b700*/  STL.64 [R1+0x990], R210 ;  /* 0x000990d201007387 */ /* 0x000fe80000100a00 */
[----:B------:R-:W-:Y:S04]  /*b710*/  STL.64 [R1+0x998], R212 ;  /* 0x000998d401007387 */ /* 0x000fe80000100a00 */
[----:B------:R-:W-:Y:S04]  /*b720*/  STL.64 [R1+0x9a0], R214 ;  /* 0x0009a0d601007387 */ /* 0x000fe80000100a00 */
[----:B------:R-:W-:Y:S04]  /*b730*/  STL.64 [R1+0x9f8], R216 ;  /* 0x0009f8d801007387 */ /* 0x000fe80000100a00 */
[----:B------:R-:W-:Y:S04]  /*b740*/  STL.64 [R1+0x7f0], R228 ;  /* 0x0007f0e401007387 */ /* 0x000fe80000100a00 */
[----:B------:R-:W-:Y:S01]  /*b750*/  STL.64 [R1+0x7f8], R226 ;  /* 0x0007f8e201007387 */ /* 0x000fe20000100a00 */
[----:B------:R-:W-:-:S02]  /*b760*/  IMAD R91, R69, 0x62, RZ ;  /* 0x00000062455b7824 */ /* 0x000fc400078e02ff */
[----:B------:R-:W3:Y:S01]  /*b770*/  LDC R69, c[0x0][0x3d8] ;  /* 0x0000f600ff457b82 */ /* 0x000ee20000000800 */
[----:B------:R0:W-:Y:S01]  /*b780*/  STL.64 [R1+0x800], R230 ;  /* 0x000800e601007387 */ /* 0x0001e20000100a00 */
[----:B-1----:R-:W-:-:S06]  /*b790*/  IMAD R235, R68, 0x33, RZ ;  /* 0x0000003344eb7824 */ /* 0x002fcc00078e02ff */
[----:B------:R-:W1:Y:S01]  /*b7a0*/  LDC R68, c[0x0][0x3d8] ;  /* 0x0000f600ff447b82 */ /* 0x000e620000000800 */
[----:B0-----:R-:W-:-:S07]  /*b7b0*/  IMAD R231, R79, 0x6b, RZ ;  /* 0x0000006b4fe77824 */ /* 0x001fce00078e02ff */
[----:B------:R-:W0:Y:S01]  /*b7c0*/  LDC R79, c[0x0][0x3d8] ;  /* 0x0000f600ff4f7b82 */ /* 0x000e220000000800 */
[----:B--2---:R-:W-:-:S07]  /*b7d0*/  IMAD R146, R78, 0xd4, RZ ;  /* 0x000000d44e927824 */ /* 0x004fce00078e02ff */
[----:B------:R-:W2:Y:S01]  /*b7e0*/  LDC R78, c[0x0][0x3d8] ;  /* 0x0000f600ff4e7b82 */ /* 0x000ea20000000800 */
[----:B---3--:R-:W-:Y:S01]  /*b7f0*/  IMAD R66, R69, 0x66, RZ ;  /* 0x0000006645427824 */ /* 0x008fe200078e02ff */
[----:B------:R-:W-:Y:S02]  /*b800*/  LEA.HI.X.SX32 R115, R232, R141, 0x1, P2 ;  /* 0x0000008de8737211 */ /* 0x000fe400010f0eff */
[----:B------:R-:W-:-:S04]  /*b810*/  IADD3 R186, P2, PT, R55, R140, RZ ;  /* 0x0000008c37ba7210 */ /* 0x000fc80007f5e0ff */
[----:B------:R-:W3:Y:S01]  /*b820*/  LDC R226, c[0x0][0x3d8] ;  /* 0x0000f600ffe27b82 */ /* 0x000ee20000000800 */
[----:B-1----:R-:W-:Y:S02]  /*b830*/  IMAD R93, R68, 0x72, RZ ;  /* 0x00000072445d7824 */ /* 0x002fe400078e02ff */
[----:B0-----:R-:W-:-:S05]  /*b840*/  IMAD R230, R79, 0xe6, RZ ;  /* 0x000000e64fe67824 */ /* 0x001fca00078e02ff */
[----:B------:R-:W0:Y:S08]  /*b850*/  LDC R69, c[0x0][0x3d8] ;  /* 0x0000f600ff457b82 */ /* 0x000e300000000800 */
[----:B------:R-:W1:Y:S01]  /*b860*/  LDC R79, c[0x0][0x3d8] ;  /* 0x0000f600ff4f7b82 */ /* 0x000e620000000800 */
[----:B------:R-:W-:Y:S02]  /*b870*/  LEA.HI.X.SX32 R187, R122, R141, 0x1, P2 ;  /* 0x0000008d7abb7211 */ /* 0x000fe400010f0eff */
[----:B------:R-:W-:-:S05]  /*b880*/  IADD3 R184, P2, PT, R106, R140, RZ ;  /* 0x0000008c6ab87210 */ /* 0x000fca0007f5e0ff */
[----:B------:R-:W4:Y:S01]  /*b890*/  LDC R68, c[0x0][0x3d8] ;  /* 0x0000f600ff447b82 */ /* 0x000f220000000800 */
[----:B------:R-:W-:Y:S01]  /*b8a0*/  LEA.HI.X.SX32 R185, R102, R141, 0x1, P2 ;  /* 0x0000008d66b97211 */ /* 0x000fe200010f0eff */
[----:B------:R2:W0:Y:S01]  /*b8b0*/  MUFU.EX2 R174, R2 ;  /* 0x0000000200ae7308 */ /* 0x0004220000000800 */
[----:B------:R-:W-:-:S05]  /*b8c0*/  IADD3 R150, P2, PT, R96, R140, RZ ;  /* 0x0000008c60967210 */ /* 0x000fca0007f5e0ff */
[----:B------:R-:W4:Y:S01]  /*b8d0*/  LDC R228, c[0x0][0x3d8] ;  /* 0x0000f600ffe47b82 */ /* 0x000f220000000800 */
[----:B------:R-:W-:Y:S01]  /*b8e0*/  LEA.HI.X.SX32 R151, R108, R141, 0x1, P2 ;  /* 0x0000008d6c977211 */ /* 0x000fe200010f0eff */
[----:B--2---:R-:W-:Y:S01]  /*b8f0*/  FADD R2, R5, -R133 ;  /* 0x8000008505027221 */ /* 0x004fe20000000000 */
[----:B------:R-:W-:-:S05]  /*b900*/  IMAD R5, R78, 0x7b, RZ ;  /* 0x0000007b4e057824 */ /* 0x000fca00078e02ff */
[----:B------:R-:W2:Y:S01]  /*b910*/  LDC R229, c[0x0][0x3d8] ;  /* 0x0000f600ffe57b82 */ /* 0x000ea20000000800 */
[-C--:B------:R-:W-:Y:S01]  /*b920*/  IADD3 R78, P5, PT, R232, R140.reuse, RZ ;  /* 0x0000008ce84e7210 */ /* 0x080fe20007fbe0ff */
[----:B------:R-:W-:Y:S01]  /*b930*/  IMAD R232, R101, 0x56, RZ ;  /* 0x0000005665e87824 */ /* 0x000fe200078e02ff */
[-C--:B------:R-:W-:Y:S01]  /*b940*/  IADD3 R154, P2, PT, R62, R140.reuse, RZ ;  /* 0x0000008c3e9a7210 */ /* 0x080fe20007f5e0ff */
[----:B------:R1:W-:Y:S01]  /*b950*/  MUFU.EX2 R157, R4 ;  /* 0x00000004009d7308 */ /* 0x0003e20000000800 */
[----:B---3--:R-:W-:Y:S02]  /*b960*/  IMAD R226, R226, 0xa, RZ ;  /* 0x0000000ae2e27824 */ /* 0x008fe400078e02ff */
[----:B------:R-:W-:Y:S01]  /*b970*/  LEA.HI.X.SX32 R155, R121, R141, 0x1, P2 ;  /* 0x0000008d799b7211 */ /* 0x000fe200010f0eff */
[----:B------:R-:W3:Y:S01]  /*b980*/  LDC R55, c[0x0][0x3d8] ;  /* 0x0000f600ff377b82 */ /* 0x000ee20000000800 */
[----:B------:R-:W-:Y:S01]  /*b990*/  IADD3 R182, P2, PT, R232, R140, RZ ;  /* 0x0000008ce8b67210 */ /* 0x000fe20007f5e0ff */
[----:B0-----:R-:W-:-:S02]  /*b9a0*/  IMAD R92, R69, 0x70, RZ ;  /* 0x00000070455c7824 */ /* 0x001fc400078e02ff */
[----:B-1----:R-:W-:Y:S01]  /*b9b0*/  IMAD R4, R79, 0xf6, RZ ;  /* 0x000000f64f047824 */ /* 0x002fe200078e02ff */
[-C--:B------:R-:W-:Y:S02]  /*b9c0*/  LEA.HI.X.SX32 R79, R129, R141.reuse, 0x1, P5 ;  /* 0x0000008d814f7211 */ /* 0x080fe400028f0eff */
[-C--:B------:R-:W-:Y:S01]  /*b9d0*/  IADD3 R198, P5, PT, R125, R140.reuse, RZ ;  /* 0x0000008c7dc67210 */ /* 0x080fe20007fbe0ff */
[----:B------:R-:W0:Y:S01]  /*b9e0*/  LDC R69, c[0x0][0x3d8] ;  /* 0x0000f600ff457b82 */ /* 0x000e220000000800 */
[-C--:B------:R-:W-:Y:S01]  /*b9f0*/  LEA.HI.X.SX32 R183, R127, R141.reuse, 0x1, P2 ;  /* 0x0000008d7fb77211 */ /* 0x080fe200010f0eff */
[----:B----4-:R-:W-:Y:S01]  /*ba00*/  IMAD R68, R68, 0x76, RZ ;  /* 0x0000007644447824 */ /* 0x010fe200078e02ff */
[-C--:B------:R-:W-:Y:S01]  /*ba10*/  IADD3 R180, P2, PT, R66, R140.reuse, RZ ;  /* 0x0000008c42b47210 */ /* 0x080fe20007f5e0ff */
[----:B------:R-:W-:Y:S01]  /*ba20*/  FMUL R14, R14, 1.4426950216293334961 ;  /* 0x3fb8aa3b0e0e7820 */ /* 0x000fe20000400000 */
[-C--:B------:R-:W-:Y:S01]  /*ba30*/  LEA.HI.X.SX32 R199, R226, R141.reuse, 0x1, P5 ;  /* 0x0000008de2c77211 */ /* 0x080fe200028f0eff */
[----:B------:R-:W-:Y:S01]  /*ba40*/  FMUL R0, R0, 1.4426950216293334961 ;  /* 0x3fb8aa3b00007820 */ /* 0x000fe20000400000 */
[-C--:B------:R-:W-:Y:S01]  /*ba50*/  IADD3 R196, P5, PT, R123, R140.reuse, RZ ;  /* 0x0000008c7bc47210 */ /* 0x080fe20007fbe0ff */
[----:B------:R-:W1:Y:S01]  /*ba60*/  LDC R227, c[0x0][0x3d8] ;  /* 0x0000f600ffe37b82 */ /* 0x000e620000000800 */
[-C--:B------:R-:W-:Y:S01]  /*ba70*/  LEA.HI.X.SX32 R181, R235, R141.reuse, 0x1, P2 ;  /* 0x0000008debb57211 */ /* 0x080fe200010f0eff */
[----:B------:R-:W-:Y:S01]  /*ba80*/  FMUL R12, R12, 1.4426950216293334961 ;  /* 0x3fb8aa3b0c0c7820 */ /* 0x000fe20000400000 */
[----:B------:R-:W-:Y:S01]  /*ba90*/  IADD3 R178, P2, PT, R68, R140, RZ ;  /* 0x0000008c44b27210 */ /* 0x000fe20007f5e0ff */
[----:B------:R-:W-:Y:S01]  /*baa0*/  MUFU.EX2 R166, R14 ;  /* 0x0000000e00a67308 */ /* 0x000fe20000000800 */
[----:B------:R-:W-:Y:S01]  /*bab0*/  LEA.HI.X.SX32 R197, R233, R141, 0x1, P5 ;  /* 0x0000008de9c57211 */ /* 0x000fe200028f0eff */
[----:B------:R-:W-:-:S02]  /*bac0*/  IMAD R228, R228, 0x1a, RZ ;  /* 0x0000001ae4e47824 */ /* 0x000fc400078e02ff */
[----:B------:R-:W-:Y:S01]  /*bad0*/  FMUL R2, R2, 1.4426950216293334961 ;  /* 0x3fb8aa3b02027820 */ /* 0x000fe20000400000 */
[-C--:B------:R-:W-:Y:S01]  /*bae0*/  IADD3 R118, P5, PT, R97, R140.reuse, RZ ;  /* 0x0000008c61767210 */ /* 0x080fe20007fbe0ff */
[----:B--2---:R-:W-:Y:S01]  /*baf0*/  IMAD R229, R229, 0x6, RZ ;  /* 0x00000006e5e57824 */ /* 0x004fe200078e02ff */
[----:B------:R-:W2:Y:S01]  /*bb00*/  LDC R97, c[0x0][0x3d8] ;  /* 0x0000f600ff617b82 */ /* 0x000ea20000000800 */
[----:B------:R4:W-:Y:S01]  /*bb10*/  MUFU.EX2 R14, R0 ;  /* 0x00000000000e7308 */ /* 0x0009e20000000800 */
[-C--:B------:R-:W-:Y:S02]  /*bb20*/  LEA.HI.X.SX32 R179, R240, R141.reuse, 0x1, P2 ;  /* 0x0000008df0b37211 */ /* 0x080fe400010f0eff */
[----:B------:R-:W-:Y:S02]  /*bb30*/  IADD3 R162, P2, PT, R238, R140, RZ ;  /* 0x0000008ceea27210 */ /* 0x000fe40007f5e0ff */
[----:B------:R-:W-:Y:S01]  /*bb40*/  LEA.HI.X.SX32 R119, R228, R141, 0x1, P5 ;  /* 0x0000008de4777211 */ /* 0x000fe200028f0eff */
[----:B----4-:R-:W-:-:S02]  /*bb50*/  FADD R0, R19, -R133 ;  /* 0x8000008513007221 */ /* 0x010fc40000000000 */
[----:B------:R-:W-:Y:S01]  /*bb60*/  MUFU.EX2 R167, R12 ;  /* 0x0000000c00a77308 */ /* 0x000fe20000000800 */
[-C--:B------:R-:W-:Y:S02]  /*bb70*/  IADD3 R86, P5, PT, R100, R140.reuse, RZ ;  /* 0x0000008c64567210 */ /* 0x080fe40007fbe0ff */
[----:B------:R-:W-:Y:S02]  /*bb80*/  IADD3 R188, P3, PT, R229, R140, RZ ;  /* 0x0000008ce5bc7210 */ /* 0x000fe40007f7e0ff */
[----:B------:R-:W-:-:S03]  /*bb90*/  LEA.HI.X.SX32 R163, R247, R141, 0x1, P2 ;  /* 0x0000008df7a37211 */ /* 0x000fc600010f0eff */
[----:B------:R4:W-:Y:S01]  /*bba0*/  MUFU.EX2 R12, R2 ;  /* 0x00000002000c7308 */ /* 0x0009e20000000800 */
[-C--:B------:R-:W-:Y:S02]  /*bbb0*/  IADD3 R160, P2, PT, R245, R140.reuse, RZ ;  /* 0x0000008cf5a07210 */ /* 0x080fe40007f5e0ff */
[-C--:B------:R-:W-:Y:S01]  /*bbc0*/  IADD3 R214, P4, PT, R233, R140.reuse, RZ ;  /* 0x0000008ce9d67210 */ /* 0x080fe20007f9e0ff */
[----:B------:R-:W-:Y:S01]  /*bbd0*/  IMAD R233, R72, 0x64, RZ ;  /* 0x0000006448e97824 */ /* 0x000fe200078e02ff */
[-C--:B------:R-:W-:Y:S01]  /*bbe0*/  LEA.HI.X.SX32 R87, R81, R141.reuse, 0x1, P5 ;  /* 0x0000008d51577211 */ /* 0x080fe200028f0eff */
[----:B----4-:R-:W-:Y:S01]  /*bbf0*/  FMUL R2, R0, 1.4426950216293334961 ;  /* 0x3fb8aa3b00027820 */ /* 0x010fe20000400000 */
[--C-:B------:R-:W-:Y:S01]  /*bc00*/  FADD R0, R21, -R133.reuse ;  /* 0x8000008515007221 */ /* 0x100fe20000000000 */
[-C--:B------:R-:W-:Y:S01]  /*bc10*/  IADD3 R122, P5, PT, R64, R140.reuse, RZ ;  /* 0x0000008c407a7210 */ /* 0x080fe20007fbe0ff */
[----:B0-----:R-:W-:Y:S01]  /*bc20*/  IMAD R69, R69, 0x74, RZ ;  /* 0x0000007445457824 */ /* 0x001fe200078e02ff */
[----:B------:R0:W-:Y:S01]  /*bc30*/  MUFU.EX2 R153, R2 ;  /* 0x0000000200997308 */ /* 0x0001e20000000800 */
[-C--:B------:R-:W-:Y:S01]  /*bc40*/  LEA.HI.X.SX32 R189, R54, R141.reuse, 0x1, P3 ;  /* 0x0000008d36bd7211 */ /* 0x080fe200018f0eff */
[----:B------:R-:W-:Y:S01]  /*bc50*/  FMUL R11, R11, 1.4426950216293334961 ;  /* 0x3fb8aa3b0b0b7820 */ /* 0x000fe20000400000 */
[-C--:B---3--:R-:W-:Y:S01]  /*bc60*/  LEA R54, P3, R55, R140.reuse, 0x5 ;  /* 0x0000008c37367211 */ /* 0x088fe200078628ff */
[----:B------:R-:W-:Y:S01]  /*bc70*/  FMUL R13, R13, 1.4426950216293334961 ;  /* 0x3fb8aa3b0d0d7820 */ /* 0x000fe20000400000 */
[-C--:B------:R-:W-:Y:S01]  /*bc80*/  LEA.HI.X.SX32 R161, R176, R141.reuse, 0x1, P2 ;  /* 0x0000008db0a17211 */ /* 0x080fe200010f0eff */
[----:B-1----:R-:W-:Y:S01]  /*bc90*/  IMAD R227, R227, 0x18, RZ ;  /* 0x00000018e3e37824 */ /* 0x002fe200078e02ff */
[-C--:B------:R-:W-:Y:S01]  /*bca0*/  LEA.HI.X.SX32 R215, R124, R141.reuse, 0x1, P4 ;  /* 0x0000008d7cd77211 */ /* 0x080fe200020f0eff */
[----:B------:R-:W-:Y:S01]  /*bcb0*/  FMUL R10, R10, 1.4426950216293334961 ;  /* 0x3fb8aa3b0a0a7820 */ /* 0x000fe20000400000 */
[----:B0-----:R-:W-:Y:S01]  /*bcc0*/  FMUL R2, R0, 1.4426950216293334961 ;  /* 0x3fb8aa3b00027820 */ /* 0x001fe20000400000 */
[----:B------:R-:W-:Y:S01]  /*bcd0*/  FADD R0, R22, -R133 ;  /* 0x8000008516007221 */ /* 0x000fe20000000000 */
[----:B------:R-:W-:Y:S01]  /*bce0*/  IMAD R22, R143, 0x53, RZ ;  /* 0x000000538f167824 */ /* 0x000fe200078e02ff */
[-C--:B------:R-:W-:Y:S01]  /*bcf0*/  IADD3 R176, P2, PT, R77, R140.reuse, RZ ;  /* 0x0000008c4db07210 */ /* 0x080fe20007f5e0ff */
[----:B------:R-:W-:Y:S01]  /*bd00*/  FMUL R17, R17, 1.4426950216293334961 ;  /* 0x3fb8aa3b11117820 */ /* 0x000fe20000400000 */
[-C--:B------:R-:W-:Y:S01]  /*bd10*/  LEA.HI.X.SX32 R123, R252, R141.reuse, 0x1, P5 ;  /* 0x0000008dfc7b7211 */ /* 0x080fe200028f0eff */
[----:B------:R-:W-:Y:S01]  /*bd20*/  FMUL R9, R9, 1.4426950216293334961 ;  /* 0x3fb8aa3b09097820 */ /* 0x000fe20000400000 */
[----:B------:R-:W-:Y:S01]  /*bd30*/  IADD3 R124, P5, PT, R233, R140, RZ ;  /* 0x0000008ce97c7210 */ /* 0x000fe20007fbe0ff */
[----:B------:R-:W0:Y:S01]  /*bd40*/  LDC R21, c[0x0][0x3d8] ;  /* 0x0000f600ff157b82 */ /* 0x000e220000000800 */
[----:B------:R-:W-:-:S02]  /*bd50*/  LEA.HI.X.SX32 R55, R94, R141, 0x1, P3 ;  /* 0x0000008d5e377211 */ /* 0x000fc400018f0eff */
[-C--:B------:R-:W-:Y:S02]  /*bd60*/  LEA.HI.X.SX32 R177, R22, R141.reuse, 0x1, P2 ;  /* 0x0000008d16b17211 */ /* 0x080fe400010f0eff */
[----:B------:R-:W-:-:S03]  /*bd70*/  LEA.HI.X.SX32 R125, R20, R141, 0x1, P5 ;  /* 0x0000008d147d7211 */ /* 0x000fc600028f0eff */
[----:B------:R-:W1:Y:S01]  /*bd80*/  LDC R94, c[0x0][0x3d8] ;  /* 0x0000f600ff5e7b82 */ /* 0x000e620000000800 */
[-C--:B------:R-:W-:Y:S02]  /*bd90*/  IADD3 R216, P3, PT, R82, R140.reuse, RZ ;  /* 0x0000008c52d87210 */ /* 0x080fe40007f7e0ff */
[-C--:B------:R-:W-:Y:S01]  /*bda0*/  IADD3 R192, P5, PT, R69, R140.reuse, RZ ;  /* 0x0000008c45c07210 */ /* 0x080fe20007fbe0ff */
[----:B------:R-:W-:Y:S01]  /*bdb0*/  MUFU.EX2 R169, R11 ;  /* 0x0000000b00a97308 */ /* 0x000fe20000000800 */
[----:B------:R-:W-:-:S03]  /*bdc0*/  IADD3 R212, P4, PT, R81, R140, RZ ;  /* 0x0000008c51d47210 */ /* 0x000fc60007f9e0ff */
[----:B------:R-:W3:Y:S01]  /*bdd0*/  LDC R22, c[0x0][0x3d8] ;  /* 0x0000f600ff167b82 */ /* 0x000ee20000000800 */
[----:B------:R-:W-:-:S03]  /*bde0*/  LEA.HI.X.SX32 R217, R227, R141, 0x1, P3 ;  /* 0x0000008de3d97211 */ /* 0x000fc600018f0eff */
[----:B------:R-:W-:Y:S04]  /*bdf0*/  MUFU.EX2 R11, R13 ;  /* 0x0000000d000b7308 */ /* 0x000fe80000000800 */
[----:B------:R-:W4:Y:S01]  /*be00*/  LDC R69, c[0x0][0x3d8] ;  /* 0x0000f600ff457b82 */ /* 0x000f220000000800 */
[-C--:B------:R-:W-:Y:S02]  /*be10*/  LEA.HI.X.SX32 R213, R98, R141.reuse, 0x1, P4 ;  /* 0x0000008d62d57211 */ /* 0x080fe400020f0eff */
[-C--:B--2---:R-:W-:Y:S01]  /*be20*/  LEA R60, P3, R97, R140.reuse, 0x6 ;  /* 0x0000008c613c7211 */ /* 0x084fe200078630ff */
[----:B------:R2:W-:Y:S01]  /*be30*/  MUFU.EX2 R13, R2 ;  /* 0x00000002000d7308 */ /* 0x0005e20000000800 */
[----:B------:R-:W-:Y:S02]  /*be40*/  IADD3 R210, P4, PT, R20, R140, RZ ;  /* 0x0000008c14d27210 */ /* 0x000fe40007f9e0ff */
[-C--:B------:R-:W-:Y:S01]  /*be50*/  LEA.HI.X.SX32 R61, R112, R141.reuse, 0x1, P3 ;  /* 0x0000008d703d7211 */ /* 0x080fe200018f0eff */
[----:B--2---:R-:W-:Y:S01]  /*be60*/  FMUL R2, R0, 1.4426950216293334961 ;  /* 0x3fb8aa3b00027820 */ /* 0x004fe20000400000 */
[----:B------:R-:W-:Y:S01]  /*be70*/  FADD R0, R23, -R133 ;  /* 0x8000008517007221 */ /* 0x000fe20000000000 */
[----:B------:R-:W-:-:S02]  /*be80*/  LEA.HI.X.SX32 R211, R104, R141, 0x1, P4 ;  /* 0x0000008d68d37211 */ /* 0x000fc400020f0eff */
[----:B------:R2:W-:Y:S01]  /*be90*/  MUFU.EX2 R148, R2 ;  /* 0x0000000200947308 */ /* 0x0005e20000000800 */
[-C--:B------:R-:W-:Y:S02]  /*bea0*/  IADD3 R62, P3, PT, R88, R140.reuse, RZ ;  /* 0x0000008c583e7210 */ /* 0x080fe40007f7e0ff */
[-C--:B------:R-:W-:Y:S02]  /*beb0*/  IADD3 R96, P4, PT, R6, R140.reuse, RZ ;  /* 0x0000008c06607210 */ /* 0x080fe40007f9e0ff */
[-C--:B------:R-:W-:Y:S01]  /*bec0*/  LEA.HI.X.SX32 R63, R251, R141.reuse, 0x1, P3 ;  /* 0x0000008dfb3f7211 */ /* 0x080fe200018f0eff */
[----:B--2---:R-:W-:Y:S01]  /*bed0*/  FMUL R2, R0, 1.4426950216293334961 ;  /* 0x3fb8aa3b00027820 */ /* 0x004fe20000400000 */
[----:B------:R-:W-:Y:S01]  /*bee0*/  FADD R0, R24, -R133 ;  /* 0x8000008518007221 */ /* 0x000fe20000000000 */
[----:B------:R-:W-:Y:S01]  /*bef0*/  MUFU.EX2 R170, R10 ;  /* 0x0000000a00aa7308 */ /* 0x000fe20000000800 */
[----:B------:R-:W-:Y:S02]  /*bf00*/  LEA.HI.X.SX32 R97, R116, R141, 0x1, P4 ;  /* 0x0000008d74617211 */ /* 0x000fe400020f0eff */
[----:B------:R-:W-:-:S02]  /*bf10*/  IADD3 R64, P3, PT, R90, R140, RZ ;  /* 0x0000008c5a407210 */ /* 0x000fc40007f7e0ff */
[----:B------:R-:W-:-:S03]  /*bf20*/  IADD3 R208, P4, PT, R89, R140, RZ ;  /* 0x0000008c59d07210 */ /* 0x000fc60007f9e0ff */
[----:B------:R-:W-:Y:S01]  /*bf30*/  MUFU.EX2 R10, R17 ;  /* 0x00000011000a7308 */ /* 0x000fe20000000800 */
[----:B------:R-:W-:Y:S01]  /*bf40*/  FMUL R15, R15, 1.4426950216293334961 ;  /* 0x3fb8aa3b0f0f7820 */ /* 0x000fe20000400000 */
[----:B------:R-:W-:-:S06]  /*bf50*/  LEA.HI.X.SX32 R65, R82, R141, 0x1, P3 ;  /* 0x0000008d52417211 */ /* 0x000fcc00018f0eff */
[----:B------:R2:W-:Y:S01]  /*bf60*/  MUFU.EX2 R17, R2 ;  /* 0x0000000200117308 */ /* 0x0005e20000000800 */
[-C--:B------:R-:W-:Y:S01]  /*bf70*/  LEA.HI.X.SX32 R209, R126, R141.reuse, 0x1, P4 ;  /* 0x0000008d7ed17211 */ /* 0x080fe200020f0eff */
[----:B-1----:R-:W-:Y:S01]  /*bf80*/  IMAD R98, R94, 0x5b, RZ ;  /* 0x0000005b5e627824 */ /* 0x002fe200078e02ff */
[-C--:B------:R-:W-:Y:S01]  /*bf90*/  IADD3 R66, P3, PT, R92, R140.reuse, RZ ;  /* 0x0000008c5c427210 */ /* 0x080fe20007f7e0ff */
[----:B--2---:R-:W-:Y:S01]  /*bfa0*/  FMUL R2, R0, 1.4426950216293334961 ;  /* 0x3fb8aa3b00027820 */ /* 0x004fe20000400000 */
[--C-:B------:R-:W-:Y:S01]  /*bfb0*/  FADD R0, R25, -R133.reuse ;  /* 0x8000008519007221 */ /* 0x100fe20000000000 */
[----:B------:R-:W-:Y:S02]  /*bfc0*/  IADD3 R206, P4, PT, R91, R140, RZ ;  /* 0x0000008c5bce7210 */ /* 0x000fe40007f9e0ff */
[----:B------:R1:W-:Y:S01]  /*bfd0*/  MUFU.EX2 R145, R2 ;  /* 0x0000000200917308 */ /* 0x0003e20000000800 */
[----:B---3--:R-:W-:Y:S01]  /*bfe0*/  IMAD R94, R22, 0xc6, RZ ;  /* 0x000000c6165e7824 */ /* 0x008fe200078e02ff */
[-C--:B------:R-:W-:Y:S01]  /*bff0*/  LEA.HI.X.SX32 R67, R139, R141.reuse, 0x1, P3 ;  /* 0x0000008d8b437211 */ /* 0x080fe200018f0eff */
[----:B------:R-:W2:Y:S01]  /*c000*/  LDC R22, c[0x0][0x3d8] ;  /* 0x0000f600ff167b82 */ /* 0x000ea20000000800 */
[----:B------:R-:W-:Y:S01]  /*c010*/  LEA.HI.X.SX32 R207, R234, R141, 0x1, P4 ;  /* 0x0000008deacf7211 */ /* 0x000fe200020f0eff */
[----:B-1----:R-:W-:Y:S01]  /*c020*/  FMUL R2, R0, 1.4426950216293334961 ;  /* 0x3fb8aa3b00027820 */ /* 0x002fe20000400000 */
[----:B------:R-:W-:-:S02]  /*c030*/  FADD R0, R26, -R133 ;  /* 0x800000851a007221 */ /* 0x000fc40000000000 */
[----:B------:R-:W-:Y:S01]  /*c040*/  MUFU.EX2 R171, R9 ;  /* 0x0000000900ab7308 */ /* 0x000fe20000000800 */
[-C--:B----4-:R-:W-:Y:S02]  /*c050*/  LEA R68, P3, R69, R140.reuse, 0x7 ;  /* 0x0000008c45447211 */ /* 0x090fe400078638ff */
[----:B------:R-:W-:-:S05]  /*c060*/  IADD3 R100, P4, PT, R93, R140, RZ ;  /* 0x0000008c5d647210 */ /* 0x000fca0007f9e0ff */
[----:B------:R-:W-:Y:S01]  /*c070*/  MUFU.EX2 R9, R15 ;  /* 0x0000000f00097308 */ /* 0x000fe20000000800 */
[----:B------:R-:W-:Y:S01]  /*c080*/  FMUL R16, R16, 1.4426950216293334961 ;  /* 0x3fb8aa3b10107820 */ /* 0x000fe20000400000 */
[----:B------:R-:W-:-:S06]  /*c090*/  LEA.HI.X.SX32 R69, R242, R141, 0x1, P3 ;  /* 0x0000008df2457211 */ /* 0x000fcc00018f0eff */
[----:B------:R1:W-:Y:S01]  /*c0a0*/  MUFU.EX2 R15, R2 ;  /* 0x00000002000f7308 */ /* 0x0003e20000000800 */
[-C--:B------:R-:W-:Y:S02]  /*c0b0*/  LEA.HI.X.SX32 R101, R239, R141.reuse, 0x1, P4 ;  /* 0x0000008def657211 */ /* 0x080fe400020f0eff */
[-C--:B------:R-:W-:Y:S01]  /*c0c0*/  IADD3 R70, P3, PT, R237, R140.reuse, RZ ;  /* 0x0000008ced467210 */ /* 0x080fe20007f7e0ff */
[----:B-1----:R-:W-:Y:S01]  /*c0d0*/  FMUL R2, R0, 1.4426950216293334961 ;  /* 0x3fb8aa3b00027820 */ /* 0x002fe20000400000 */
[----:B------:R-:W-:Y:S01]  /*c0e0*/  FADD R0, R27, -R133 ;  /* 0x800000851b007221 */ /* 0x000fe20000000000 */
[----:B------:R-:W-:Y:S02]  /*c0f0*/  IADD3 R204, P4, PT, R3, R140, RZ ;  /* 0x0000008c03cc7210 */ /* 0x000fe40007f9e0ff */
[----:B------:R1:W-:Y:S01]  /*c100*/  MUFU.EX2 R132, R2 ;  /* 0x0000000200847308 */ /* 0x0003e20000000800 */
[----:B------:R-:W-:Y:S01]  /*c110*/  IMAD R237, R73, 0x48, RZ ;  /* 0x0000004849ed7824 */ /* 0x000fe200078e02ff */
[----:B------:R-:W-:-:S02]  /*c120*/  LEA.HI.X.SX32 R193, R138, R141, 0x1, P5 ;  /* 0x0000008d8ac17211 */ /* 0x000fc400028f0eff */
[-C--:B------:R-:W-:Y:S01]  /*c130*/  IADD3 R190, P5, PT, R236, R140.reuse, RZ ;  /* 0x0000008cecbe7210 */ /* 0x080fe20007fbe0ff */
[----:B-1----:R-:W-:Y:S01]  /*c140*/  FMUL R2, R0, 1.4426950216293334961 ;  /* 0x3fb8aa3b00027820 */ /* 0x002fe20000400000 */
[----:B------:R-:W-:Y:S02]  /*c150*/  FADD R0, R28, -R133 ;  /* 0x800000851c007221 */ /* 0x000fe40000000000 */
[----:B------:R-:W-:Y:S01]  /*c160*/  MUFU.EX2 R164, R16 ;  /* 0x0000001000a47308 */ /* 0x000fe20000000800 */
[-C--:B------:R-:W-:Y:S02]  /*c170*/  LEA.HI.X.SX32 R205, R244, R141.reuse, 0x1, P4 ;  /* 0x0000008df4cd7211 */ /* 0x080fe400020f0eff */
[----:B------:R-:W-:Y:S02]  /*c180*/  IADD3 R202, P4, PT, R241, R140, RZ ;  /* 0x0000008cf1ca7210 */ /* 0x000fe40007f9e0ff */
[----:B------:R-:W-:-:S03]  /*c190*/  LEA.HI.X.SX32 R71, R237, R141, 0x1, P3 ;  /* 0x0000008ded477211 */ /* 0x000fc600018f0eff */
[----:B------:R1:W-:Y:S01]  /*c1a0*/  MUFU.EX2 R16, R2 ;  /* 0x0000000200107308 */ /* 0x0003e20000000800 */
[-C--:B------:R-:W-:Y:S01]  /*c1b0*/  IADD3 R72, P3, PT, R246, R140.reuse, RZ ;  /* 0x0000008cf6487210 */ /* 0x080fe20007f7e0ff */
[----:B------:R-:W-:Y:S01]  /*c1c0*/  IMAD R242, R107, 0x4a, RZ ;  /* 0x0000004a6bf27824 */ /* 0x000fe200078e02ff */
[-C--:B------:R-:W-:Y:S01]  /*c1d0*/  LEA.HI.X.SX32 R191, R6, R141.reuse, 0x1, P5 ;  /* 0x0000008d06bf7211 */ /* 0x080fe200028f0eff */
[----:B-1----:R-:W-:Y:S01]  /*c1e0*/  FMUL R2, R0, 1.4426950216293334961 ;  /* 0x3fb8aa3b00027820 */ /* 0x002fe20000400000 */
[----:B------:R-:W-:Y:S01]  /*c1f0*/  FADD R0, R29, -R133 ;  /* 0x800000851d007221 */ /* 0x000fe20000000000 */
[-C--:B------:R-:W-:Y:S02]  /*c200*/  IADD3 R128, P5, PT, R243, R140.reuse, RZ ;  /* 0x0000008cf3807210 */ /* 0x080fe40007fbe0ff */
[----:B------:R1:W-:Y:S01]  /*c210*/  MUFU.EX2 R127, R2 ;  /* 0x00000002007f7308 */ /* 0x0003e20000000800 */
[----:B------:R-:W-:Y:S01]  /*c220*/  LEA.HI.X.SX32 R203, R250, R141, 0x1, P4 ;  /* 0x0000008dfacb7211 */ /* 0x000fe200020f0eff */
[----:B0-----:R-:W-:Y:S01]  /*c230*/  IMAD R240, R21, 0x58, RZ ;  /* 0x0000005815f07824 */ /* 0x001fe200078e02ff */
[----:B------:R-:W-:-:S02]  /*c240*/  IADD3 R106, P4, PT, R248, R140, RZ ;  /* 0x0000008cf86a7210 */ /* 0x000fc40007f9e0ff */
[-C--:B------:R-:W-:Y:S02]  /*c250*/  LEA.HI.X.SX32 R73, R88, R141.reuse, 0x1, P3 ;  /* 0x0000008d58497211 */ /* 0x080fe400018f0eff */
[-C--:B------:R-:W-:Y:S01]  /*c260*/  IADD3 R76, P3, PT, R76, R140.reuse, RZ ;  /* 0x0000008c4c4c7210 */ /* 0x080fe20007f7e0ff */
[----:B-1----:R-:W-:Y:S01]  /*c270*/  FMUL R2, R0, 1.4426950216293334961 ;  /* 0x3fb8aa3b00027820 */ /* 0x002fe20000400000 */
[----:B------:R-:W-:Y:S01]  /*c280*/  FADD R0, R30, -R133 ;  /* 0x800000851e007221 */ /* 0x000fe20000000000 */
[-C--:B------:R-:W-:Y:S02]  /*c290*/  IADD3 R248, P2, PT, R75, R140.reuse, RZ ;  /* 0x0000008c4bf87210 */ /* 0x080fe40007f5e0ff */
[----:B------:R0:W-:Y:S01]  /*c2a0*/  MUFU.EX2 R20, R2 ;  /* 0x0000000200147308 */ /* 0x0001e20000000800 */
[-C--:B------:R-:W-:Y:S02]  /*c2b0*/  LEA.HI.X.SX32 R129, R242, R141.reuse, 0x1, P5 ;  /* 0x0000008df2817211 */ /* 0x080fe400028f0eff */
[----:B------:R-:W-:Y:S01]  /*c2c0*/  IADD3 R130, P5, PT, R249, R140, RZ ;  /* 0x0000008cf9827210 */ /* 0x000fe20007fbe0ff */
[----:B--2---:R-:W-:Y:S01]  /*c2d0*/  IMAD R22, R22, 0xd0, RZ ;  /* 0x000000d016167824 */ /* 0x004fe200078e02ff */
[----:B------:R-:W-:-:S02]  /*c2e0*/  LEA.HI.X.SX32 R77, R240, R141, 0x1, P3 ;  /* 0x0000008df04d7211 */ /* 0x000fc400018f0eff */
[-C--:B------:R-:W-:Y:S01]  /*c2f0*/  LEA.HI.X.SX32 R249, R98, R141.reuse, 0x1, P2 ;  /* 0x0000008d62f97211 */ /* 0x080fe200010f0eff */
[----:B0-----:R-:W-:Y:S01]  /*c300*/  FMUL R2, R0, 1.4426950216293334961 ;  /* 0x3fb8aa3b00027820 */ /* 0x001fe20000400000 */
[----:B------:R-:W-:Y:S01]  /*c310*/  FADD R0, R31, -R133 ;  /* 0x800000851f007221 */ /* 0x000fe20000000000 */
[-C--:B------:R-:W-:Y:S01]  /*c320*/  IADD3 R74, P3, PT, R74, R140.reuse, RZ ;  /* 0x0000008c4a4a7210 */ /* 0x080fe20007f7e0ff */
[----:B------:R-:W0:Y:S01]  /*c330*/  LDC R98, c[0x0][0x3d8] ;  /* 0x0000f600ff627b82 */ /* 0x000e220000000800 */
[----:B------:R-:W-:Y:S01]  /*c340*/  IADD3 R246, P2, PT, R94, R140, RZ ;  /* 0x0000008c5ef67210 */ /* 0x000fe20007f5e0ff */
[----:B------:R-:W-:Y:S01]  /*c350*/  IMAD R94, R147, 0x63, RZ ;  /* 0x00000063935e7824 */ /* 0x000fe200078e02ff */
[----:B------:R1:W-:Y:S01]  /*c360*/  MUFU.EX2 R126, R2 ;  /* 0x00000002007e7308 */ /* 0x0003e20000000800 */
[----:B------:R-:W-:-:S03]  /*c370*/  LEA.HI.X.SX32 R75, R90, R141, 0x1, P3 ;  /* 0x0000008d5a4b7211 */ /* 0x000fc600018f0eff */
[----:B------:R-:W-:Y:S02]  /*c380*/  LEA.HI.X.SX32 R247, R94, R141, 0x1, P2 ;  /* 0x0000008d5ef77211 */ /* 0x000fe400010f0eff */
[----:B------:R-:W2:Y:S01]  /*c390*/  LDC R94, c[0x0][0x3d8] ;  /* 0x0000f600ff5e7b82 */ /* 0x000ea20000000800 */
[----:B-1----:R-:W-:Y:S01]  /*c3a0*/  FMUL R2, R0, 1.4426950216293334961 ;  /* 0x3fb8aa3b00027820 */ /* 0x002fe20000400000 */
[----:B------:R-:W-:Y:S01]  /*c3b0*/  FADD R0, R32, -R133 ;  /* 0x8000008520007221 */ /* 0x000fe20000000000 */
[----:B------:R-:W-:-:S05]  /*c3c0*/  IADD3 R32, P3, PT, R22, R140, RZ ;  /* 0x0000008c16207210 */ /* 0x000fca0007f7e0ff */
[----:B------:R-:W1:Y:S01]  /*c3d0*/  LDC R22, c[0x0][0x3d8] ;  /* 0x0000f600ff167b82 */ /* 0x000e620000000800 */
[----:B------:R-:W-:-:S04]  /*c3e0*/  FMUL R18, R18, 1.4426950216293334961 ;  /* 0x3fb8aa3b12127820 */ /* 0x000fc80000400000 */
[----:B------:R-:W-:Y:S01]  /*c3f0*/  MUFU.EX2 R159, R18 ;  /* 0x00000012009f7308 */ /* 0x000fe20000000800 */
[----:B0-----:R-:W-:Y:S02]  /*c400*/  IMAD R102, R98, 0xd6, RZ ;  /* 0x000000d662667824 */ /* 0x001fe400078e02ff */
[----:B------:R-:W0:Y:S05]  /*c410*/  LDC R98, c[0x0][0x3d8] ;  /* 0x0000f600ff627b82 */ /* 0x000e2a0000000800 */
[----:B------:R3:W-:Y:S01]  /*c420*/  MUFU.EX2 R18, R2 ;  /* 0x0000000200127308 */ /* 0x0007e20000000800 */
[----:B--2---:R-:W-:Y:S02]  /*c430*/  IMAD R94, R94, 0xe0, RZ ;  /* 0x000000e05e5e7824 */ /* 0x004fe400078e02ff */
[----:B-1----:R-:W-:-:S02]  /*c440*/  IMAD R236, R22, 0x68, RZ ;  /* 0x0000006816ec7824 */ /* 0x002fc400078e02ff */
[----:B---3--:R-:W-:Y:S01]  /*c450*/  FMUL R2, R0, 1.4426950216293334961 ;  /* 0x3fb8aa3b00027820 */ /* 0x008fe20000400000 */
[----:B------:R-:W-:Y:S02]  /*c460*/  FADD R0, R33, -R133 ;  /* 0x8000008521007221 */ /* 0x000fe40000000000 */
[-C--:B------:R-:W-:Y:S02]  /*c470*/  LEA.HI.X.SX32 R33, R236, R141.reuse, 0x1, P3 ;  /* 0x0000008dec217211 */ /* 0x080fe400018f0eff */
[-C--:B------:R-:W-:Y:S02]  /*c480*/  IADD3 R90, P3, PT, R94, R140.reuse, RZ ;  /* 0x0000008c5e5a7210 */ /* 0x080fe40007f7e0ff */
[----:B------:R-:W1:Y:S01]  /*c490*/  LDC R94, c[0x0][0x3d8] ;  /* 0x0000f600ff5e7b82 */ /* 0x000e620000000800 */
[----:B------:R-:W-:Y:S02]  /*c4a0*/  LEA.HI.X.SX32 R107, R201, R141, 0x1, P4 ;  /* 0x0000008dc96b7211 */ /* 0x000fe400020f0eff */
[----:B------:R-:W-:-:S04]  /*c4b0*/  IADD3 R200, P4, PT, R200, R140, RZ ;  /* 0x0000008cc8c87210 */ /* 0x000fc80007f9e0ff */
[----:B------:R-:W-:Y:S02]  /*c4c0*/  LEA.HI.X.SX32 R201, R111, R141, 0x1, P4 ;  /* 0x0000008d6fc97211 */ /* 0x000fe400020f0eff */
[----:B------:R-:W-:Y:S01]  /*c4d0*/  IADD3 R110, P4, PT, R110, R140, RZ ;  /* 0x0000008c6e6e7210 */ /* 0x000fe20007f9e0ff */
[----:B0-----:R-:W-:-:S03]  /*c4e0*/  IMAD R98, R98, 0x69, RZ ;  /* 0x0000006962627824 */ /* 0x001fc600078e02ff */
[-C--:B------:R-:W-:Y:S02]  /*c4f0*/  LEA.HI.X.SX32 R111, R85, R141.reuse, 0x1, P4 ;  /* 0x0000008d556f7211 */ /* 0x080fe400020f0eff */
[-C--:B------:R-:W-:Y:S02]  /*c500*/  IADD3 R84, P4, PT, R84, R140.reuse, RZ ;  /* 0x0000008c54547210 */ /* 0x080fe40007f9e0ff */
[----:B------:R-:W-:Y:S02]  /*c510*/  IADD3 R244, P2, PT, R102, R140, RZ ;  /* 0x0000008c66f47210 */ /* 0x000fe40007f5e0ff */
[----:B------:R-:W-:Y:S01]  /*c520*/  LEA.HI.X.SX32 R85, R98, R141, 0x1, P4 ;  /* 0x0000008d62557211 */ /* 0x000fe200020f0eff */
[----:B------:R-:W0:Y:S01]  /*c530*/  LDC R102, c[0x0][0x3d8] ;  /* 0x0000f600ff667b82 */ /* 0x000e220000000800 */
[----:B-1----:R-:W-:-:S07]  /*c540*/  IMAD R98, R94, 0xe2, RZ ;  /* 0x000000e25e627824 */ /* 0x002fce00078e02ff */
[----:B------:R-:W1:Y:S01]  /*c550*/  LDC R94, c[0x0][0x3d8] ;  /* 0x0000f600ff5e7b82 */ /* 0x000e620000000800 */
[----:B------:R2:W-:Y:S01]  /*c560*/  MUFU.EX2 R121, R2 ;  /* 0x0000000200797308 */ /* 0x0005e20000000800 */
[----:B------:R-:W-:Y:S01]  /*c570*/  LEA.HI.X.SX32 R131, R89, R141, 0x1, P5 ;  /* 0x0000008d59837211 */ /* 0x000fe200028f0eff */
[----:B------:R-:W-:Y:S02]  /*c580*/  IMAD R238, R135, 0x5a, RZ ;  /* 0x0000005a87ee7824 */ /* 0x000fe400078e02ff */
[----:B--2---:R-:W-:Y:S01]  /*c590*/  FMUL R2, R0, 1.4426950216293334961 ;  /* 0x3fb8aa3b00027820 */ /* 0x004fe20000400000 */
[----:B------:R-:W-:-:S03]  /*c5a0*/  FADD R0, R34, -R133 ;  /* 0x8000008522007221 */ /* 0x000fc60000000000 */
[----:B------:R2:W-:Y:S01]  /*c5b0*/  MUFU.EX2 R19, R2 ;  /* 0x0000000200137308 */ /* 0x0005e20000000800 */
[----:B------:R-:W-:Y:S01]  /*c5c0*/  IADD3 R142, P5, PT, R142, R140, RZ ;  /* 0x0000008c8e8e7210 */ /* 0x000fe20007fbe0ff */
[----:B--2---:R-:W-:Y:S01]  /*c5d0*/  FMUL R2, R0, 1.4426950216293334961 ;  /* 0x3fb8aa3b00027820 */ /* 0x004fe20000400000 */
[----:B------:R-:W-:Y:S02]  /*c5e0*/  FADD R0, R35, -R133 ;  /* 0x8000008523007221 */ /* 0x000fe40000000000 */
[----:B------:R-:W-:-:S03]  /*c5f0*/  LEA.HI.X.SX32 R143, R238, R141, 0x1, P5 ;  /* 0x0000008dee8f7211 */ /* 0x000fc600028f0eff */
[----:B------:R2:W-:Y:S01]  /*c600*/  MUFU.EX2 R116, R2 ;  /* 0x0000000200747308 */ /* 0x0005e20000000800 */
[-C--:B------:R-:W-:Y:S01]  /*c610*/  IADD3 R134, P5, PT, R134, R140.reuse, RZ ;  /* 0x0000008c86867210 */ /* 0x080fe20007fbe0ff */
[----:B0-----:R-:W-:Y:S02]  /*c620*/  IMAD R239, R102, 0x6a, RZ ;  /* 0x0000006a66ef7824 */ /* 0x001fe400078e02ff */
[----:B-1----:R-:W-:Y:S02]  /*c630*/  IMAD R94, R94, 0xe4, RZ ;  /* 0x000000e45e5e7824 */ /* 0x002fe400078e02ff */
[----:B--2---:R-:W-:Y:S01]  /*c640*/  FMUL R2, R0, 1.4426950216293334961 ;  /* 0x3fb8aa3b00027820 */ /* 0x004fe20000400000 */
[----:B------:R-:W-:Y:S01]  /*c650*/  FADD R0, R36, -R133 ;  /* 0x8000008524007221 */ /* 0x000fe20000000000 */
[----:B------:R-:W-:Y:S01]  /*c660*/  LEA.HI.X.SX32 R135, R91, R141, 0x1, P5 ;  /* 0x0000008d5b877211 */ /* 0x000fe200028f0eff */
[----:B------:R-:W0:Y:S01]  /*c670*/  LDC R102, c[0x0][0x3d8] ;  /* 0x0000f600ff667b82 */ /* 0x000e220000000800 */
[----:B------:R1:W-:Y:S01]  /*c680*/  MUFU.EX2 R23, R2 ;  /* 0x0000000200177308 */ /* 0x0003e20000000800 */
[----:B------:R-:W-:-:S02]  /*c690*/  IADD3 R146, P5, PT, R146, R140, RZ ;  /* 0x0000008c92927210 */ /* 0x000fc40007fbe0ff */
[-C--:B------:R-:W-:Y:S01]  /*c6a0*/  IADD3 R88, P4, PT, R98, R140.reuse, RZ ;  /* 0x0000008c62587210 */ /* 0x080fe20007f9e0ff */
[----:B-1----:R-:W-:Y:S01]  /*c6b0*/  FMUL R2, R0, 1.4426950216293334961 ;  /* 0x3fb8aa3b00027820 */ /* 0x002fe20000400000 */
[--C-:B------:R-:W-:Y:S01]  /*c6c0*/  FADD R0, R37, -R133.reuse ;  /* 0x8000008525007221 */ /* 0x100fe20000000000 */
[----:B------:R-:W-:Y:S01]  /*c6d0*/  LEA.HI.X.SX32 R147, R239, R141, 0x1, P5 ;  /* 0x0000008def937211 */ /* 0x000fe200028f0eff */
[----:B------:R-:W1:Y:S01]  /*c6e0*/  LDC R98, c[0x0][0x3d8] ;  /* 0x0000f600ff627b82 */ /* 0x000e620000000800 */
[----:B------:R2:W-:Y:S02]  /*c6f0*/  MUFU.EX2 R112, R2 ;  /* 0x0000000200707308 */ /* 0x0005e40000000800 */
[----:B--2---:R-:W-:Y:S01]  /*c700*/  FMUL R2, R0, 1.4426950216293334961 ;  /* 0x3fb8aa3b00027820 */ /* 0x004fe20000400000 */
[----:B------:R-:W-:Y:S01]  /*c710*/  FADD R0, R38, -R133 ;  /* 0x8000008526007221 */ /* 0x000fe20000000000 */
[----:B------:R-:W-:-:S03]  /*c720*/  IADD3 R38, P5, PT, R94, R140, RZ ;  /* 0x0000008c5e267210 */ /* 0x000fc60007fbe0ff */
[----:B------:R-:W2:Y:S01]  /*c730*/  LDC R94, c[0x0][0x3d8] ;  /* 0x0000f600ff5e7b82 */ /* 0x000ea20000000800 */
[----:B0-----:R-:W-:Y:S02]  /*c740*/  IMAD R24, R102, 0xf0, RZ ;  /* 0x000000f066187824 */ /* 0x001fe400078e02ff */
[----:B-1----:R-:W-:Y:S02]  /*c750*/  IMAD R102, R98, 0x71, RZ ;  /* 0x0000007162667824 */ /* 0x002fe400078e02ff */
[----:B--2---:R-:W-:-:S03]  /*c760*/  IMAD R98, R94, 0xf2, RZ ;  /* 0x000000f25e627824 */ /* 0x004fc600078e02ff */
[----:B------:R-:W0:Y:S01]  /*c770*/  LDC R94, c[0x0][0x3d8] ;  /* 0x0000f600ff5e7b82 */ /* 0x000e220000000800 */
[----:B------:R1:W-:Y:S01]  /*c780*/  MUFU.EX2 R21, R2 ;  /* 0x0000000200157308 */ /* 0x0003e20000000800 */
[-C--:B------:R-:W-:Y:S01]  /*c790*/  LEA.HI.X.SX32 R89, R102, R141.reuse, 0x1, P4 ;  /* 0x0000008d66597211 */ /* 0x080fe200020f0eff */
[----:B------:R-:W-:Y:S01]  /*c7a0*/  STL.64 [R1+0x440], R78 ;  /* 0x0004404e01007387 */ /* 0x000fe20000100a00 */
[----:B------:R-:W-:Y:S01]  /*c7b0*/  IADD3 R34, P4, PT, R98, R140, RZ ;  /* 0x0000008c62227210 */ /* 0x000fe20007f9e0ff */
[----:B-1----:R-:W-:Y:S01]  /*c7c0*/  FMUL R2, R0, 1.4426950216293334961 ;  /* 0x3fb8aa3b00027820 */ /* 0x002fe20000400000 */
[----:B------:R-:W-:Y:S01]  /*c7d0*/  FADD R0, R39, -R133 ;  /* 0x8000008527007221 */ /* 0x000fe20000000000 */
[----:B------:R-:W-:Y:S01]  /*c7e0*/  LEA.HI.X.SX32 R39, R93, R141, 0x1, P5 ;  /* 0x0000008d5d277211 */ /* 0x000fe200028f0eff */
[----:B------:R-:W-:Y:S01]  /*c7f0*/  STL.64 [R1+0x438], R114 ;  /* 0x0004387201007387 */ /* 0x000fe20000100a00 */
[----:B------:R-:W1:Y:S01]  /*c800*/  LDC R98, c[0x0][0x3d8] ;  /* 0x0000f600ff627b82 */ /* 0x000e620000000800 */
[----:B0-----:R-:W-:-:S02]  /*c810*/  IMAD R94, R94, 0xf4, RZ ;  /* 0x000000f45e5e7824 */ /* 0x001fc400078e02ff */
[----:B------:R-:W-:Y:S03]  /*c820*/  STL.64 [R1+0x430], R188 ;  /* 0x000430bc01007387 */ /* 0x000fe60000100a00 */
[----:B------:R-:W-:Y:S02]  /*c830*/  IADD3 R36, P5, PT, R94, R140, RZ ;  /* 0x0000008c5e247210 */ /* 0x000fe40007fbe0ff */
[----:B------:R-:W0:Y:S01]  /*c840*/  LDC R94, c[0x0][0x3d8] ;  /* 0x0000f600ff5e7b82 */ /* 0x000e220000000800 */
[----:B------:R-:W-:Y:S04]  /*c850*/  STL.64 [R1+0x408], R214 ;  /* 0x000408d601007387 */ /* 0x000fe80000100a00 */
[----:B------:R-:W-:Y:S04]  /*c860*/  STL.64 [R1+0x400], R198 ;  /* 0x000400c601007387 */ /* 0x000fe80000100a00 */
[----:B------:R-:W-:Y:S04]  /*c870*/  STL.64 [R1+0x3f8], R186 ;  /* 0x0003f8ba01007387 */ /* 0x000fe80000100a00 */
[----:B------:R2:W-:Y:S04]  /*c880*/  STL.64 [R1+0x3d0], R54 ;  /* 0x0003d03601007387 */ /* 0x0005e80000100a00 */
        /* <DEDUP_REMOVED lines=12> */
[----:B------:R-:W-:Y:S01]  /*c950*/  STL.64 [R1+0x308], R208 ;  /* 0x000308d001007387 */ /* 0x000fe20000100a00 */
[----:B------:R-:W-:-:S03]  /*c960*/  LEA.HI.X.SX32 R91, R92, R141, 0x1, P3 ;  /* 0x0000008d5c5b7211 */ /* 0x000fc600018f0eff */
[----:B------:R-:W-:Y:S01]  /*c970*/  STL.64 [R1+0x300], R122 ;  /* 0x0003007a01007387 */ /* 0x000fe20000100a00 */
[----:B------:R-:W-:-:S03]  /*c980*/  IADD3 R30, P3, PT, R24, R140, RZ ;  /* 0x0000008c181e7210 */ /* 0x000fc60007f7e0ff */
[----:B------:R-:W-:Y:S01]  /*c990*/  STL.64 [R1+0x2f8], R182 ;  /* 0x0002f8b601007387 */ /* 0x000fe20000100a00 */
[----:B0-----:R-:W-:Y:S02]  /*c9a0*/  IMAD R234, R94, 0x78, RZ ;  /* 0x000000785eea7824 */ /* 0x001fe400078e02ff */
[----:B-1----:R-:W-:Y:S01]  /*c9b0*/  IMAD R24, R98, 0x73, RZ ;  /* 0x0000007362187824 */ /* 0x002fe200078e02ff */
[----:B------:R0:W-:Y:S01]  /*c9c0*/  STL.64 [R1+0x2d0], R64 ;  /* 0x0002d04001007387 */ /* 0x0001e20000100a00 */
[----:B------:R-:W1:Y:S03]  /*c9d0*/  LDC R94, c[0x0][0x3d8] ;  /* 0x0000f600ff5e7b82 */ /* 0x000e660000000800 */
[----:B------:R-:W-:Y:S04]  /*c9e0*/  STL.64 [R1+0x2c8], R206 ;  /* 0x0002c8ce01007387 */ /* 0x000fe80000100a00 */
[----:B------:R-:W-:Y:S01]  /*c9f0*/  STL.64 [R1+0x2c0], R124 ;  /* 0x0002c07c01007387 */ /* 0x000fe20000100a00 */
[----:B------:R-:W0:Y:S03]  /*ca00*/  LDC R98, c[0x0][0x3d8] ;  /* 0x0000f600ff627b82 */ /* 0x000e260000000800 */
        /* <DEDUP_REMOVED lines=17> */
[----:B------:R0:W-:Y:S01]  /*cb20*/  STL.64 [R1+0x190], R76 ;  /* 0x0001904c01007387 */ /* 0x0001e20000100a00 */
[----:B------:R-:W-:-:S03]  /*cb30*/  LEA.HI.X.SX32 R245, R231, R141, 0x1, P2 ;  /* 0x0000008de7f57211 */ /* 0x000fc600010f0eff */
[----:B------:R-:W-:Y:S01]  /*cb40*/  STL.64 [R1+0x188], R200 ;  /* 0x000188c801007387 */ /* 0x000fe20000100a00 */
[----:B------:R-:W-:-:S03]  /*cb50*/  IADD3 R230, P2, PT, R230, R140, RZ ;  /* 0x0000008ce6e67210 */ /* 0x000fc60007f5e0ff */
[----:B------:R-:W-:Y:S01]  /*cb60*/  STL.64 [R1+0x180], R142 ;  /* 0x0001808e01007387 */ /* 0x000fe20000100a00 */
[----:B------:R2:W-:Y:S03]  /*cb70*/  MUFU.EX2 R108, R2 ;  /* 0x00000002006c7308 */ /* 0x0005e60000000800 */
[----:B------:R-:W-:Y:S01]  /*cb80*/  STL.64 [R1+0x178], R248 ;  /* 0x000178f801007387 */ /* 0x000fe20000100a00 */
[----:B-1----:R-:W-:-:S03]  /*cb90*/  IMAD R94, R94, 0x79, RZ ;  /* 0x000000795e5e7824 */ /* 0x002fc600078e02ff */
[----:B------:R1:W-:Y:S01]  /*cba0*/  STL.64 [R1+0x150], R74 ;  /* 0x0001504a01007387 */ /* 0x0003e20000100a00 */
[----:B0-----:R-:W-:Y:S02]  /*cbb0*/  IMAD R235, R98, 0x7a, RZ ;  /* 0x0000007a62eb7824 */ /* 0x001fe400078e02ff */
[----:B--2---:R-:W-:Y:S01]  /*cbc0*/  FMUL R2, R0, 1.4426950216293334961 ;  /* 0x3fb8aa3b00027820 */ /* 0x004fe20000400000 */
[----:B------:R0:W-:Y:S01]  /*cbd0*/  STL.64 [R1+0x148], R110 ;  /* 0x0001486e01007387 */ /* 0x0001e20000100a00 */
[----:B------:R-:W-:-:S03]  /*cbe0*/  FADD R0, R40, -R133 ;  /* 0x8000008528007221 */ /* 0x000fc60000000000 */
[----:B------:R-:W-:Y:S01]  /*cbf0*/  STL.64 [R1+0x140], R134 ;  /* 0x0001408601007387 */ /* 0x000fe20000100a00 */
[----:B------:R-:W-:-:S03]  /*cc00*/  LEA.HI.X.SX32 R231, R24, R141, 0x1, P2 ;  /* 0x0000008d18e77211 */ /* 0x000fc600010f0eff */
[----:B------:R-:W-:Y:S01]  /*cc10*/  STL.64 [R1+0x138], R246 ;  /* 0x000138f601007387 */ /* 0x000fe20000100a00 */
[----:B------:R-:W-:-:S03]  /*cc20*/  IADD3 R40, P2, PT, R4, R140, RZ ;  /* 0x0000008c04287210 */ /* 0x000fc60007f5e0ff */
[----:B------:R-:W-:Y:S01]  /*cc30*/  STL.64 [R1+0x110], R32 ;  /* 0x0001102001007387 */ /* 0x000fe20000100a00 */
[----:B------:R2:W-:Y:S01]  /*cc40*/  MUFU.EX2 R22, R2 ;  /* 0x0000000200167308 */ /* 0x0005e20000000800 */
[-C--:B------:R-:W-:Y:S02]  /*cc50*/  LEA.HI.X.SX32 R31, R234, R141.reuse, 0x1, P3 ;  /* 0x0000008dea1f7211 */ /* 0x080fe400018f0eff */
[----:B------:R0:W-:Y:S01]  /*cc60*/  STL.64 [R1+0x108], R84 ;  /* 0x0001085401007387 */ /* 0x0001e20000100a00 */
[----:B------:R-:W-:-:S03]  /*cc70*/  LEA.HI.X.SX32 R35, R94, R141, 0x1, P4 ;  /* 0x0000008d5e237211 */ /* 0x000fc600020f0eff */
[----:B------:R0:W-:Y:S01]  /*cc80*/  STL.64 [R1+0x100], R146 ;  /* 0x0001009201007387 */ /* 0x0001e20000100a00 */
[----:B------:R-:W-:Y:S01]  /*cc90*/  PRMT R49, RZ, 0x7610, R49 ;  /* 0x00007610ff317816 */ /* 0x000fe20000000031 */
[----:B--2---:R-:W-:Y:S02]  /*cca0*/  FMUL R2, R0, 1.4426950216293334961 ;  /* 0x3fb8aa3b00027820 */ /* 0x004fe40000400000 */
[----:B------:R-:W-:Y:S01]  /*ccb0*/  STL.64 [R1+0xf8], R244 ;  /* 0x0000f8f401007387 */ /* 0x000fe20000100a00 */
[----:B------:R-:W-:Y:S01]  /*ccc0*/  FADD R0, R41, -R133 ;  /* 0x8000008529007221 */ /* 0x000fe20000000000 */
[-C--:B------:R-:W-:Y:S02]  /*ccd0*/  LEA.HI.X.SX32 R37, R235, R141.reuse, 0x1, P5 ;  /* 0x0000008deb257211 */ /* 0x080fe400028f0eff */
[----:B------:R2:W-:Y:S01]  /*cce0*/  STL.64 [R1+0xd0], R90 ;  /* 0x0000d05a01007387 */ /* 0x0005e20000100a00 */
[----:B------:R-:W-:Y:S02]  /*ccf0*/  PRMT R52, RZ, 0x7610, R52 ;  /* 0x00007610ff347816 */ /* 0x000fe40000000034 */
[----:B------:R-:W-:Y:S01]  /*cd00*/  LEA.HI.X.SX32 R41, R5, R141, 0x1, P2 ;  /* 0x0000008d05297211 */ /* 0x000fe200010f0eff */
[----:B------:R-:W-:Y:S01]  /*cd10*/  STL.64 [R1+0xc8], R88 ;  /* 0x0000c85801007387 */ /* 0x000fe20000100a00 */
[----:B------:R-:W-:-:S03]  /*cd20*/  PRMT R51, RZ, 0x7610, R51 ;  /* 0x00007610ff337816 */ /* 0x000fc60000000033 */
[----:B------:R-:W-:Y:S01]  /*cd30*/  STL.64 [R1+0xc0], R38 ;  /* 0x0000c02601007387 */ /* 0x000fe20000100a00 */
[----:B------:R-:W-:-:S03]  /*cd40*/  PRMT R53, RZ, 0x7610, R53 ;  /* 0x00007610ff357816 */ /* 0x000fc60000000035 */
[----:B------:R-:W-:Y:S04]  /*cd50*/  STL.64 [R1+0xb8], R230 ;  /* 0x0000b8e601007387 */ /* 0x000fe80000100a00 */
[----:B------:R0:W-:Y:S04]  /*cd60*/  STL.64 [R1+0x90], R30 ;  /* 0x0000901e01007387 */ /* 0x0001e80000100a00 */
[----:B------:R0:W-:Y:S04]  /*cd70*/  STL.64 [R1+0x88], R34 ;  /* 0x0000882201007387 */ /* 0x0001e80000100a00 */
[----:B------:R0:W-:Y:S04]  /*cd80*/  STL.64 [R1+0x80], R36 ;  /* 0x0000802401007387 */ /* 0x0001e80000100a00 */
[----:B------:R-:W-:Y:S04]  /*cd90*/  STL.64 [R1+0x78], R40 ;  /* 0x0000782801007387 */ /* 0x000fe80000100a00 */
[----:B------:R-:W2:Y:S04]  /*cda0*/  @P0 LDG.E.U16 R49, desc[UR14][R54.64] ;  /* 0x0000000e36310981 */ /* 0x000ea8000c1e1500 */
[----:B------:R-:W2:Y:S04]  /*cdb0*/  @P0 LDG.E.U16 R52, desc[UR14][R216.64] ;  /* 0x0000000ed8340981 */ /* 0x000ea8000c1e1500 */
[----:B------:R-:W2:Y:S04]  /*cdc0*/  @P0 LDG.E.U16 R51, desc[UR14][R60.64] ;  /* 0x0000000e3c330981 */ /* 0x000ea8000c1e1500 */
[----:B------:R-:W2:Y:S04]  /*cdd0*/  LDL.LU.64 R54, [R1+0xa00] ;  /* 0x000a000001367983 */ /* 0x000ea80000300a00 */
[----:B---3--:R-:W3:Y:S04]  /*cde0*/  LDL.LU.64 R216, [R1+0x9f8] ;  /* 0x0009f80001d87983 */ /* 0x008ee80000300a00 */
[----:B----4-:R-:W4:Y:S04]  /*cdf0*/  LDL.LU.64 R60, [R1+0x9f0] ;  /* 0x0009f000013c7983 */ /* 0x010f280000300a00 */
[----:B------:R-:W3:Y:S04]  /*ce00*/  @P0 LDG.E.U16 R53, desc[UR14][R62.64] ;  /* 0x0000000e3e350981 */ /* 0x000ee8000c1e1500 */
[----:B------:R-:W3:Y:S01]  /*ce10*/  LDL.LU.64 R62, [R1+0x9e8] ;  /* 0x0009e800013e7983 */ /* 0x000ee20000300a00 */
[----:B------:R-:W-:-:S06]  /*ce20*/  PRMT R56, RZ, 0x7610, R56 ;  /* 0x00007610ff387816 */ /* 0x000fcc0000000038 */
[----:B------:R-:W3:Y:S04]  /*ce30*/  @P0 LDG.E.U16 R56, desc[UR14][R68.64] ;  /* 0x0000000e44380981 */ /* 0x000ee8000c1e1500 */
[----:B--2---:R-:W2:Y:S04]  /*ce40*/  @P0 LDG.E.U16 R55, desc[UR14][R64.64] ;  /* 0x0000000e40370981 */ /* 0x004ea8000c1e1500 */
[----:B------:R-:W2:Y:S04]  /*ce50*/  @P0 LDG.E.U16 R54, desc[UR14][R66.64] ;  /* 0x0000000e42360981 */ /* 0x000ea8000c1e1500 */
[----:B----4-:R-:W4:Y:S04]  /*ce60*/  @P0 LDG.E.U16 R61, desc[UR14][R72.64] ;  /* 0x0000000e483d0981 */ /* 0x010f28000c1e1500 */
[----:B------:R-:W2:Y:S04]  /*ce70*/  LDL.LU.64 R64, [R1+0x9e0] ;  /* 0x0009e00001407983 */ /* 0x000ea80000300a00 */
[----:B------:R-:W4:Y:S04]  /*ce80*/  LDL.LU.64 R66, [R1+0x9d8] ;  /* 0x0009d80001427983 */ /* 0x000f280000300a00 */
[----:B------:R-:W4:Y:S04]  /*ce90*/  LDL.LU.64 R68, [R1+0x9d0] ;  /* 0x0009d00001447983 */ /* 0x000f280000300a00 */
[----:B---3--:R-:W3:Y:S04]  /*cea0*/  @P0 LDG.E.U16 R62, desc[UR14][R70.64] ;  /* 0x0000000e463e0981 */ /* 0x008ee8000c1e1500 */
[----:B------:R-:W3:Y:S04]  /*ceb0*/  LDL.LU.64 R70, [R1+0x9c8] ;  /* 0x0009c80001467983 */ /* 0x000ee80000300a00 */
[----:B------:R-:W3:Y:S04]  /*cec0*/  LDL.LU.64 R72, [R1+0x9c0] ;  /* 0x0009c00001487983 */ /* 0x000ee80000300a00 */
[----:B--2---:R-:W2:Y:S01]  /*ced0*/  @P0 LDG.E.U16 R65, desc[UR14][R76.64] ;  /* 0x0000000e4c410981 */ /* 0x004ea2000c1e1500 */
[----:B------:R-:W-:-:S02]  /*cee0*/  PRMT R80, RZ, 0x7610, R80 ;  /* 0x00007610ff507816 */ /* 0x000fc40000000050 */
[----:B------:R-:W-:Y:S02]  /*cef0*/  PRMT R95, RZ, 0x7610, R95 ;  /* 0x00007610ff5f7816 */ /* 0x000fe4000000005f */
[----:B------:R-:W-:Y:S02]  /*cf00*/  PRMT R99, RZ, 0x7610, R99 ;  /* 0x00007610ff637816 */ /* 0x000fe40000000063 */
[----:B------:R-:W-:Y:S01]  /*cf10*/  PRMT R103, RZ, 0x7610, R103 ;  /* 0x00007610ff677816 */ /* 0x000fe20000000067 */
[----:B----4-:R-:W4:Y:S04]  /*cf20*/  @P0 LDG.E.U16 R68, desc[UR14][R74.64] ;  /* 0x0000000e4a440981 */ /* 0x010f28000c1e1500 */
[----:B------:R-:W2:Y:S04]  /*cf30*/  LDL.LU.64 R76, [R1+0x9b8] ;  /* 0x0009b800014c7983 */ /* 0x000ea80000300a00 */
[----:B------:R-:W4:Y:S04]  /*cf40*/  @P0 LDG.E.U16 R80, desc[UR14][R208.64] ;  /* 0x0000000ed0500981 */ /* 0x000f28000c1e1500 */
[----:B-1----:R-:W4:Y:S04]  /*cf50*/  LDL.LU.64 R74, [R1+0x9b0] ;  /* 0x0009b000014a7983 */ /* 0x002f280000300a00 */
[----:B------:R-:W4:Y:S04]  /*cf60*/  @P0 LDG.E.U16 R95, desc[UR14][R100.64] ;  /* 0x0000000e645f0981 */ /* 0x000f28000c1e1500 */
[----:B---3--:R-:W3:Y:S04]  /*cf70*/  @P0 LDG.E.U16 R72, desc[UR14][R78.64] ;  /* 0x0000000e4e480981 */ /* 0x008ee8000c1e1500 */
[----:B------:R-:W3:Y:S04]  /*cf80*/  @P0 LDG.E.U16 R73, desc[UR14][R214.64] ;  /* 0x0000000ed6490981 */ /* 0x000ee8000c1e1500 */
[----:B------:R-:W3:Y:S04]  /*cf90*/  @P0 LDG.E.U16 R99, desc[UR14][R106.64] ;  /* 0x0000000e6a630981 */ /* 0x000ee8000c1e1500 */
[----:B------:R-:W3:Y:S04]  /*cfa0*/  LDL.LU.64 R78, [R1+0x9a8] ;  /* 0x0009a800014e7983 */ /* 0x000ee80000300a00 */
[----:B------:R-:W3:Y:S04]  /*cfb0*/  LDL.LU.64 R214, [R1+0x9a0] ;  /* 0x0009a00001d67983 */ /* 0x000ee80000300a00 */
[----:B------:R-:W3:Y:S01]  /*cfc0*/  @P0 LDG.E.U16 R103, desc[UR14][R84.64] ;  /* 0x0000000e54670981 */ /* 0x000ee2000c1e1500 */
[----:B------:R-:W-:-:S02]  /*cfd0*/  PRMT R109, RZ, 0x7610, R109 ;  /* 0x00007610ff6d7816 */ /* 0x000fc4000000006d */
[----:B------:R-:W-:Y:S02]  /*cfe0*/  PRMT R113, RZ, 0x7610, R113 ;  /* 0x00007610ff717816 */ /* 0x000fe40000000071 */
[----:B------:R-:W-:Y:S02]  /*cff0*/  PRMT R117, RZ, 0x7610, R117 ;  /* 0x00007610ff757816 */ /* 0x000fe40000000075 */
[----:B------:R-:W-:Y:S01]  /*d000*/  PRMT R120, RZ, 0x7610, R120 ;  /* 0x00007610ff787816 */ /* 0x000fe20000000078 */
[----:B------:R-:W3:Y:S04]  /*d010*/  @P0 LDG.E.U16 R109, desc[UR14][R196.64] ;  /* 0x0000000ec46d0981 */ /* 0x000ee8000c1e1500 */
[----:B------:R-:W3:Y:S04]  /*d020*/  @P0 LDG.E.U16 R113, desc[UR14][R122.64] ;  /* 0x0000000e7a710981 */ /* 0x000ee8000c1e1500 */
[----:B------:R-:W3:Y:S04]  /*d030*/  @P0 LDG.E.U16 R117, desc[UR14][R124.64] ;  /* 0x0000000e7c750981 */ /* 0x000ee8000c1e1500 */
        /* <DEDUP_REMOVED lines=9> */
[----:B------:R1:W-:Y:S03]  /*d0d0*/  MUFU.EX2 R104, R2 ;  /* 0x0000000200687308 */ /* 0x0003e60000000800 */
[----:B------:R0:W3:Y:S04]  /*d0e0*/  @P0 LDG.E.U16 R67, desc[UR14][R32.64] ;  /* 0x0000000e20430981 */ /* 0x0000e8000c1e1500 */
[----:B------:R0:W3:Y:S04]  /*d0f0*/  @P0 LDG.E.U16 R69, desc[UR14][R90.64] ;  /* 0x0000000e5a450981 */ /* 0x0000e8000c1e1500 */
[----:B------:R0:W3:Y:S04]  /*d100*/  @P0 LDG.E.U16 R71, desc[UR14][R30.64] ;  /* 0x0000000e1e470981 */ /* 0x0000e8000c1e1500 */
[----:B--2---:R-:W2:Y:S04]  /*d110*/  @P0 LDG.E.U16 R76, desc[UR14][R212.64] ;  /* 0x0000000ed44c0981 */ /* 0x004ea8000c1e1500 */
[----:B----4-:R-:W4:Y:S04]  /*d120*/  @P0 LDG.E.U16 R75, desc[UR14][R210.64] ;  /* 0x0000000ed24b0981 */ /* 0x010f28000c1e1500 */
[----:B------:R-:W2:Y:S04]  /*d130*/  LDL.LU.64 R212, [R1+0x998] ;  /* 0x0009980001d47983 */ /* 0x000ea80000300a00 */
[----:B------:R-:W2:Y:S04]  /*d140*/  LDL.LU.64 R210, [R1+0x990] ;  /* 0x0009900001d27983 */ /* 0x000ea80000300a00 */
[----:B---3--:R-:W3:Y:S04]  /*d150*/  @P0 LDG.E.U16 R78, desc[UR14][R96.64] ;  /* 0x0000000e604e0981 */ /* 0x008ee8000c1e1500 */
[----:B------:R-:W2:Y:S04]  /*d160*/  @P0 LDG.E.U16 R79, desc[UR14][R206.64] ;  /* 0x0000000ece4f0981 */ /* 0x000ea8000c1e1500 */
[----:B------:R-:W2:Y:S04]  /*d170*/  LDL.LU.64 R96, [R1+0x988] ;  /* 0x0009880001607983 */ /* 0x000ea80000300a00 */
[----:B------:R-:W3:Y:S04]  /*d180*/  LDL.LU.64 R208, [R1+0x980] ;  /* 0x0009800001d07983 */ /* 0x000ee80000300a00 */
[----:B------:R-:W3:Y:S04]  /*d190*/  LDL.LU.64 R206, [R1+0x978] ;  /* 0x0009780001ce7983 */ /* 0x000ee80000300a00 */
[----:B------:R-:W3:Y:S04]  /*d1a0*/  LDL.LU.64 R100, [R1+0x970] ;  /* 0x0009700001647983 */ /* 0x000ee80000300a00 */
[----:B--2---:R-:W2:Y:S04]  /*d1b0*/  @P0 LDG.E.U16 R97, desc[UR14][R204.64] ;  /* 0x0000000ecc610981 */ /* 0x004ea8000c1e1500 */
[----:B------:R-:W2:Y:S04]  /*d1c0*/  @P0 LDG.E.U16 R96, desc[UR14][R202.64] ;  /* 0x0000000eca600981 */ /* 0x000ea8000c1e1500 */
[----:B------:R-:W2:Y:S04]  /*d1d0*/  LDL.LU.64 R204, [R1+0x968] ;  /* 0x0009680001cc7983 */ /* 0x000ea80000300a00 */
[----:B------:R-:W2:Y:S04]  /*d1e0*/  LDL.LU.64 R202, [R1+0x960] ;  /* 0x0009600001ca7983 */ /* 0x000ea80000300a00 */
[----:B------:R-:W2:Y:S04]  /*d1f0*/  LDL.LU.64 R106, [R1+0x958] ;  /* 0x00095800016a7983 */ /* 0x000ea80000300a00 */
[----:B---3--:R-:W3:Y:S04]  /*d200*/  @P0 LDG.E.U16 R101, desc[UR14][R200.64] ;  /* 0x0000000ec8650981 */ /* 0x008ee8000c1e1500 */
[----:B------:R-:W3:Y:S04]  /*d210*/  @P0 LDG.E.U16 R100, desc[UR14][R110.64] ;  /* 0x0000000e6e640981 */ /* 0x000ee8000c1e1500 */
[----:B------:R-:W3:Y:S04]  /*d220*/  LDL.LU.64 R200, [R1+0x950] ;  /* 0x0009500001c87983 */ /* 0x000ee80000300a00 */
[----:B0-----:R-:W3:Y:S04]  /*d230*/  LDL.LU.64 R110, [R1+0x948] ;  /* 0x00094800016e7983 */ /* 0x001ee80000300a00 */
[----:B------:R-:W4:Y:S04]  /*d240*/  LDL.LU.64 R84, [R1+0x940] ;  /* 0x0009400001547983 */ /* 0x000f280000300a00 */
[----:B--2---:R-:W2:Y:S01]  /*d250*/  @P0 LDG.E.U16 R107, desc[UR14][R114.64] ;  /* 0x0000000e726b0981 */ /* 0x004ea2000c1e1500 */
[----:B-1----:R-:W-:Y:S01]  /*d260*/  FMUL R2, R0, 1.4426950216293334961 ;  /* 0x3fb8aa3b00027820 */ /* 0x002fe20000400000 */
[----:B------:R-:W-:-:S02]  /*d270*/  PRMT R105, RZ, 0x7610, R105 ;  /* 0x00007610ff697816 */ /* 0x000fc40000000069 */
[----:B------:R-:W2:Y:S04]  /*d280*/  @P0 LDG.E.U16 R106, desc[UR14][R88.64] ;  /* 0x0000000e586a0981 */ /* 0x000ea8000c1e1500 */
[----:B------:R-:W2:Y:S04]  /*d290*/  LDL.LU.64 R114, [R1+0x938] ;  /* 0x0009380001727983 */ /* 0x000ea80000300a00 */
[----:B---3--:R-:W3:Y:S04]  /*d2a0*/  @P0 LDG.E.U16 R110, desc[UR14][R198.64] ;  /* 0x0000000ec66e0981 */ /* 0x008ee8000c1e1500 */
[----:B------:R-:W3:Y:S01]  /*d2b0*/  @P0 LDG.E.U16 R111, desc[UR14][R118.64] ;  /* 0x0000000e766f0981 */ /* 0x000ee2000c1e1500 */
[--C-:B------:R-:W-:Y:S01]  /*d2c0*/  FADD R0, R42, -R133.reuse ;  /* 0x800000852a007221 */ /* 0x100fe20000000000 */
[----:B------:R0:W-:Y:S02]  /*d2d0*/  MUFU.EX2 R26, R2 ;  /* 0x00000002001a7308 */ /* 0x0001e40000000800 */
[----:B------:R1:W3:Y:S04]  /*d2e0*/  @P0 LDG.E.U16 R105, desc[UR14][R34.64] ;  /* 0x0000000e22690981 */ /* 0x0002e8000c1e1500 */
[----:B------:R-:W3:Y:S04]  /*d2f0*/  LDL.LU.64 R198, [R1+0x930] ;  /* 0x0009300001c67983 */ /* 0x000ee80000300a00 */
[----:B------:R-:W3:Y:S04]  /*d300*/  LDL.LU.64 R196, [R1+0x928] ;  /* 0x0009280001c47983 */ /* 0x000ee80000300a00 */
[----:B------:R-:W3:Y:S04]  /*d310*/  LDL.LU.64 R118, [R1+0x920] ;  /* 0x0009200001767983 */ /* 0x000ee80000300a00 */
[----:B--2---:R-:W2:Y:S04]  /*d320*/  @P0 LDG.E.U16 R114, desc[UR14][R86.64] ;  /* 0x0000000e56720981 */ /* 0x004ea8000c1e1500 */
[----:B------:R-:W2:Y:S04]  /*d330*/  LDL.LU.64 R86, [R1+0x918] ;  /* 0x0009180001567983 */ /* 0x000ea80000300a00 */
[----:B------:R-:W2:Y:S04]  /*d340*/  LDL.LU.64 R122, [R1+0x910] ;  /* 0x00091000017a7983 */ /* 0x000ea80000300a00 */
[----:B------:R-:W4:Y:S04]  /*d350*/  LDL.LU.64 R124, [R1+0x908] ;  /* 0x00090800017c7983 */ /* 0x000f280000300a00 */
[----:B------:R-:W4:Y:S04]  /*d360*/  LDL.LU.64 R192, [R1+0x900] ;  /* 0x0009000001c07983 */ /* 0x000f280000300a00 */
[----:B---3--:R-:W3:Y:S04]  /*d370*/  @P0 LDG.E.U16 R119, desc[UR14][R190.64] ;  /* 0x0000000ebe770981 */ /* 0x008ee8000c1e1500 */
[----:B------:R-:W3:Y:S04]  /*d380*/  LDL.LU.64 R190, [R1+0x8f8] ;  /* 0x0008f80001be7983 */ /* 0x000ee80000300a00 */
[----:B--2---:R-:W2:Y:S04]  /*d390*/  @P0 LDG.E.U16 R122, desc[UR14][R128.64] ;  /* 0x0000000e807a0981 */ /* 0x004ea8000c1e1500 */
[----:B----4-:R-:W4:Y:S04]  /*d3a0*/  @P0 LDG.E.U16 R124, desc[UR14][R130.64] ;  /* 0x0000000e827c0981 */ /* 0x010f28000c1e1500 */
[----:B------:R-:W2:Y:S04]  /*d3b0*/  @P0 LDG.E.U16 R123, desc[UR14][R142.64] ;  /* 0x0000000e8e7b0981 */ /* 0x000ea8000c1e1500 */
[----:B------:R-:W2:Y:S04]  /*d3c0*/  LDL.LU.64 R128, [R1+0x8f0] ;  /* 0x0008f00001807983 */ /* 0x000ea80000300a00 */
[----:B------:R-:W3:Y:S04]  /*d3d0*/  LDL.LU.64 R130, [R1+0x8e8] ;  /* 0x0008e80001827983 */ /* 0x000ee80000300a00 */
[----:B------:R-:W3:Y:S04]  /*d3e0*/  LDL.LU.64 R142, [R1+0x8e0] ;  /* 0x0008e000018e7983 */ /* 0x000ee80000300a00 */
[----:B------:R-:W4:Y:S04]  /*d3f0*/  @P0 LDG.E.U16 R125, desc[UR14][R134.64] ;  /* 0x0000000e867d0981 */ /* 0x000f28000c1e1500 */
[----:B------:R-:W4:Y:S04]  /*d400*/  LDL.LU.64 R134, [R1+0x8d8] ;  /* 0x0008d80001867983 */ /* 0x000f280000300a00 */
[----:B--2---:R-:W2:Y:S01]  /*d410*/  @P0 LDG.E.U16 R129, desc[UR14][R146.64] ;  /* 0x0000000e92810981 */ /* 0x004ea2000c1e1500 */
[----:B0-----:R-:W-:Y:S01]  /*d420*/  FMUL R2, R0, 1.4426950216293334961 ;  /* 0x3fb8aa3b00027820 */ /* 0x001fe20000400000 */
[----:B------:R-:W-:-:S02]  /*d430*/  FADD R8, R8, -R133 ;  /* 0x8000008508087221 */ /* 0x000fc40000000000 */
[----:B------:R0:W2:Y:S04]  /*d440*/  @P0 LDG.E.U16 R128, desc[UR14][R38.64] ;  /* 0x0000000e26800981 */ /* 0x0000a8000c1e1500 */
[----:B---3--:R-:W3:Y:S04]  /*d450*/  @P0 LDG.E.U16 R142, desc[UR14][R188.64] ;  /* 0x0000000ebc8e0981 */ /* 0x008ee8000c1e1500 */
[----:B------:R-:W2:Y:S04]  /*d460*/  LDL.LU.64 R146, [R1+0x8d0] ;  /* 0x0008d00001927983 */ /* 0x000ea80000300a00 */
[----:B------:R0:W3:Y:S04]  /*d470*/  @P0 LDG.E.U16 R131, desc[UR14][R36.64] ;  /* 0x0000000e24830981 */ /* 0x0000e8000c1e1500 */
[----:B------:R-:W3:Y:S04]  /*d480*/  LDL.LU.64 R188, [R1+0x8c8] ;  /* 0x0008c80001bc7983 */ /* 0x000ee80000300a00 */
[----:B----4-:R-:W4:Y:S04]  /*d490*/  @P0 LDG.E.U16 R134, desc[UR14][R186.64] ;  /* 0x0000000eba860981 */ /* 0x010f28000c1e1500 */
[----:B------:R-:W3:Y:S04]  /*d4a0*/  LDL.LU.64 R186, [R1+0x8c0] ;  /* 0x0008c00001ba7983 */ /* 0x000ee80000300a00 */
[----:B------:R-:W3:Y:S04]  /*d4b0*/  LDL.LU.64 R184, [R1+0x8b8] ;  /* 0x0008b80001b87983 */ /* 0x000ee80000300a00 */
[----:B--2---:R-:W2:Y:S04]  /*d4c0*/  @P0 LDG.E.U16 R147, desc[UR14][R150.64] ;  /* 0x0000000e96930981 */ /* 0x004ea8000c1e1500 */
[----:B------:R-:W2:Y:S04]  /*d4d0*/  @P0 LDG.E.U16 R146, desc[UR14][R154.64] ;  /* 0x0000000e9a920981 */ /* 0x000ea8000c1e1500 */
[----:B------:R-:W2:Y:S04]  /*d4e0*/  LDL.LU.64 R150, [R1+0x8b0] ;  /* 0x0008b00001967983 */ /* 0x000ea80000300a00 */
[----:B------:R-:W3:Y:S04]  /*d4f0*/  LDL.LU.64 R154, [R1+0x8a8] ;  /* 0x0008a800019a7983 */ /* 0x000ee80000300a00 */
[----:B------:R-:W4:Y:S04]  /*d500*/  LDL.LU.64 R182, [R1+0x8a0] ;  /* 0x0008a00001b67983 */ /* 0x000f280000300a00 */
[----:B------:R-:W4:Y:S01]  /*d510*/  LDL.LU.64 R180, [R1+0x898] ;  /* 0x0008980001b47983 */ /* 0x000f220000300a00 */
[--C-:B------:R-:W-:Y:S01]  /*d520*/  FADD R0, R43, -R133.reuse ;  /* 0x800000852b007221 */ /* 0x100fe20000000000 */
[----:B------:R0:W-:Y:S03]  /*d530*/  MUFU.EX2 R102, R2 ;  /* 0x0000000200667308 */ /* 0x0001e60000000800 */
[----:B0-----:R-:W-:Y:S01]  /*d540*/  FMUL R2, R0, 1.4426950216293334961 ;  /* 0x3fb8aa3b00027820 */ /* 0x001fe20000400000 */
[----:B------:R-:W-:-:S04]  /*d550*/  FADD R0, R44, -R133 ;  /* 0x800000852c007221 */ /* 0x000fc80000000000 */
[----:B------:R0:W-:Y:S02]  /*d560*/  MUFU.EX2 R24, R2 ;  /* 0x0000000200187308 */ /* 0x0001e40000000800 */
[----:B0-----:R-:W-:Y:S01]  /*d570*/  FMUL R2, R0, 1.4426950216293334961 ;  /* 0x3fb8aa3b00027820 */ /* 0x001fe20000400000 */
[----:B------:R-:W-:-:S05]  /*d580*/  FADD R0, R45, -R133 ;  /* 0x800000852d007221 */ /* 0x000fca0000000000 */
        /* <DEDUP_REMOVED lines=17> */
[----:B--2---:R-:W2:Y:S04]  /*d6a0*/  @P0 LDG.E.U16 R151, desc[UR14][R178.64] ;  /* 0x0000000eb2970981 */ /* 0x004ea8000c1e1500 */
[----:B---3--:R-:W3:Y:S04]  /*d6b0*/  @P0 LDG.E.U16 R154, desc[UR14][R162.64] ;  /* 0x0000000ea29a0981 */ /* 0x008ee8000c1e1500 */
[----:B------:R-:W2:Y:S04]  /*d6c0*/  @P0 LDG.E.U16 R155, desc[UR14][R176.64] ;  /* 0x0000000eb09b0981 */ /* 0x000ea8000c1e1500 */
[----:B------:R-:W2:Y:S04]  /*d6d0*/  LDL.LU.64 R178, [R1+0x890] ;  /* 0x0008900001b27983 */ /* 0x000ea80000300a00 */
[----:B------:R-:W2:Y:S04]  /*d6e0*/  LDL.LU.64 R162, [R1+0x888] ;  /* 0x0008880001a27983 */ /* 0x000ea80000300a00 */
[----:B------:R-:W3:Y:S04]  /*d6f0*/  LDL.LU.64 R160, [R1+0x880] ;  /* 0x0008800001a07983 */ /* 0x000ee80000300a00 */
        /* <DEDUP_REMOVED lines=29> */
[----:B-1----:R0:W-:Y:S02]  /*d8d0*/  MUFU.EX2 R35, R2 ;  /* 0x0000000200237308 */ /* 0x0021e40000000800 */
[----:B0-----:R-:W-:Y:S01]  /*d8e0*/  FMUL R2, R0, 1.4426950216293334961 ;  /* 0x3fb8aa3b00027820 */ /* 0x001fe20000400000 */
[----:B------:R-:W-:-:S05]  /*d8f0*/  FADD R0, R84, -R133 ;  /* 0x8000008554007221 */ /* 0x000fca0000000000 */
[----:B------:R0:W-:Y:S02]  /*d900*/  MUFU.EX2 R89, R2 ;  /* 0x0000000200597308 */ /* 0x0001e40000000800 */
[----:B0-----:R-:W-:Y:S01]  /*d910*/  FMUL R2, R0, 1.4426950216293334961 ;  /* 0x3fb8aa3b00027820 */ /* 0x001fe20000400000 */
[----:B------:R-:W-:-:S05]  /*d920*/  FADD R0, R85, -R133 ;  /* 0x8000008555007221 */ /* 0x000fca0000000000 */
[----:B------:R0:W-:Y:S01]  /*d930*/  MUFU.EX2 R33, R2 ;  /* 0x0000000200217308 */ /* 0x0001e20000000800 */
[----:B------:R-:W-:Y:S01]  /*d940*/  FMUL R8, R8, 1.4426950216293334961 ;  /* 0x3fb8aa3b08087820 */ /* 0x000fe20000400000 */
[----:B0-----:R-:W-:Y:S01]  /*d950*/  FMUL R2, R0, 1.4426950216293334961 ;  /* 0x3fb8aa3b00027820 */ /* 0x001fe20000400000 */
[----:B------:R-:W-:-:S05]  /*d960*/  FADD R0, R86, -R133 ;  /* 0x8000008556007221 */ /* 0x000fca0000000000 */
[----:B------:R0:W-:Y:S02]  /*d970*/  MUFU.EX2 R88, R2 ;  /* 0x0000000200587308 */ /* 0x0001e40000000800 */
[----:B0-----:R-:W-:Y:S01]  /*d980*/  FMUL R2, R0, 1.4426950216293334961 ;  /* 0x3fb8aa3b00027820 */ /* 0x001fe20000400000 */
[----:B------:R-:W-:-:S05]  /*d990*/  FADD R0, R87, -R133 ;  /* 0x8000008557007221 */ /* 0x000fca0000000000 */
[----:B------:R-:W0:Y:S08]  /*d9a0*/  MUFU.EX2 R8, R8 ;  /* 0x0000000800087308 */ /* 0x000e300000000800 */
[----:B------:R1:W0:Y:S02]  /*d9b0*/  MUFU.EX2 R34, R2 ;  /* 0x0000000200227308 */ /* 0x0002240000000800 */
[----:B-1----:R-:W-:Y:S01]  /*d9c0*/  FMUL R2, R0, 1.4426950216293334961 ;  /* 0x3fb8aa3b00027820 */ /* 0x002fe20000400000 */
[----:B------:R-:W-:-:S04]  /*d9d0*/  FADD R0, R115, -R133 ;  /* 0x8000008573007221 */ /* 0x000fc80000000000 */
[----:B------:R-:W-:-:S04]  /*d9e0*/  FMUL R0, R0, 1.4426950216293334961 ;  /* 0x3fb8aa3b00007820 */ /* 0x000fc80000400000 */
[----:B------:R1:W-:Y:S02]  /*d9f0*/  MUFU.EX2 R38, R0 ;  /* 0x0000000000267308 */ /* 0x0003e40000000800 */
[----:B-1----:R-:W-:-:S06]  /*da00*/  FADD R0, R194, R174 ;  /* 0x000000aec2007221 */ /* 0x002fcc0000000000 */
[----:B------:R1:W2:Y:S01]  /*da10*/  MUFU.EX2 R84, R2 ;  /* 0x0000000200547308 */ /* 0x0002a20000000800 */
[----:B------:R-:W-:-:S04]  /*da20*/  FADD R0, R173, R0 ;  /* 0x00000000ad007221 */ /* 0x000fc80000000000 */
[----:B0-----:R-:W-:Y:S01]  /*da30*/  FADD R0, R8, R0 ;  /* 0x0000000008007221 */ /* 0x001fe20000000000 */
[----:B-1----:R-:W-:-:S03]  /*da40*/  FADD R2, R118, -R133 ;  /* 0x8000008576027221 */ /* 0x002fc60000000000 */
[----:B------:R-:W-:Y:S01]  /*da50*/  FADD R0, R171, R0 ;  /* 0x00000000ab007221 */ /* 0x000fe20000000000 */
[----:B------:R-:W-:Y:S01]  /*da60*/  PRMT R158, RZ, 0x7610, R158 ;  /* 0x00007610ff9e7816 */ /* 0x000fe2000000009e */
[----:B------:R-:W-:Y:S01]  /*da70*/  FMUL R3, R2, 1.4426950216293334961 ;  /* 0x3fb8aa3b02037820 */ /* 0x000fe20000400000 */
[--C-:B------:R-:W-:Y:S01]  /*da80*/  FADD R2, R130, -R133.reuse ;  /* 0x8000008582027221 */ /* 0x100fe20000000000 */
[----:B------:R-:W-:Y:S01]  /*da90*/  FADD R0, R170, R0 ;  /* 0x00000000aa007221 */ /* 0x000fe20000000000 */
[----:B--2---:R-:W2:Y:S01]  /*daa0*/  @P0 LDG.E.U16 R162, desc[UR14][R246.64] ;  /* 0x0000000ef6a20981 */ /* 0x004ea2000c1e1500 */
[----:B------:R0:W1:Y:S02]  /*dab0*/  MUFU.EX2 R87, R3 ;  /* 0x0000000300577308 */ /* 0x0000640000000800 */
[----:B------:R-:W-:Y:S01]  /*dac0*/  FADD R0, R169, R0 ;  /* 0x00000000a9007221 */ /* 0x000fe20000000000 */
[----:B---3--:R-:W3:Y:S04]  /*dad0*/  @P0 LDG.E.U16 R160, desc[UR14][R244.64] ;  /* 0x0000000ef4a00981 */ /* 0x008ee8000c1e1500 */
[----:B------:R1:W2:Y:S04]  /*dae0*/  @P0 LDG.E.U16 R163, desc[UR14][R230.64] ;  /* 0x0000000ee6a30981 */ /* 0x0002a8000c1e1500 */
[----:B------:R-:W-:Y:S01]  /*daf0*/  STS.U16 [R137+UR7+0x8800], R49 ;  /* 0x0088003189007988 */ /* 0x000fe20008000407 */
[----:B0-----:R-:W-:Y:S01]  /*db00*/  FMUL R3, R2, 1.4426950216293334961 ;  /* 0x3fb8aa3b02037820 */ /* 0x001fe20000400000 */
[--C-:B------:R-:W-:Y:S01]  /*db10*/  FADD R2, R143, -R133.reuse ;  /* 0x800000858f027221 */ /* 0x100fe20000000000 */
[----:B------:R-:W-:Y:S01]  /*db20*/  FADD R0, R7, R0 ;  /* 0x0000000007007221 */ /* 0x000fe20000000000 */
[----:B------:R-:W2:Y:S01]  /*db30*/  @P0 LDG.E.U16 R158, desc[UR14][R248.64] ;  /* 0x0000000ef89e0981 */ /* 0x000ea2000c1e1500 */
[----:B------:R0:W2:Y:S03]  /*db40*/  MUFU.EX2 R36, R3 ;  /* 0x0000000300247308 */ /* 0x0000a60000000800 */
[----:B------:R-:W-:Y:S04]  /*db50*/  STS.U16 [R137+UR7+0x8c00], R52 ;  /* 0x008c003489007988 */ /* 0x000fe80008000407 */
[----:B------:R-:W-:Y:S04]  /*db60*/  STS.U16 [R137+UR7+0x9000], R51 ;  /* 0x0090003389007988 */ /* 0x000fe80008000407 */
[----:B------:R-:W-:Y:S01]  /*db70*/  STS.U16 [R137+UR7+0x9c00], R54 ;  /* 0x009c003689007988 */ /* 0x000fe20008000407 */
[----:B0-----:R-:W-:Y:S01]  /*db80*/  FMUL R3, R2, 1.4426950216293334961 ;  /* 0x3fb8aa3b02037820 */ /* 0x001fe20000400000 */
[----:B------:R-:W-:Y:S01]  /*db90*/  FADD R2, R150, -R133 ;  /* 0x8000008596027221 */ /* 0x000fe20000000000 */
[----:B------:R-:W-:Y:S01]  /*dba0*/  FADD R0, R167, R0 ;  /* 0x00000000a7007221 */ /* 0x000fe20000000000 */
[----:B-1----:R-:W0:Y:S01]  /*dbb0*/  S2R R231, SR_TID.X ;  /* 0x0000000000e77919 */ /* 0x002e220000002100 */
[----:B------:R-:W1:Y:S01]  /*dbc0*/  MUFU.EX2 R86, R3 ;  /* 0x0000000300567308 */ /* 0x000e620000000800 */
[----:B------:R-:W-:Y:S01]  /*dbd0*/  FMUL R2, R2, 1.4426950216293334961 ;  /* 0x3fb8aa3b02027820 */ /* 0x000fe20000400000 */
[----:B------:R-:W-:Y:S04]  /*dbe0*/  STS.U16 [R137+UR7+0x9400], R53 ;  /* 0x0094003589007988 */ /* 0x000fe80008000407 */
[----:B------:R-:W-:Y:S02]  /*dbf0*/  STS.U16 [R137+UR7+0xa000], R56 ;  /* 0x00a0003889007988 */ /* 0x000fe40008000407 */
[----:B------:R1:W0:Y:S01]  /*dc00*/  MUFU.EX2 R37, R2 ;  /* 0x0000000200257308 */ /* 0x0002220000000800 */
[----:B------:R-:W-:Y:S01]  /*dc10*/  LOP3.LUT R59, R137, 0x10, RZ, 0x3c, !PT ;  /* 0x00000010893b7812 */ /* 0x000fe200078e3cff */
[----:B------:R-:W0:Y:S01]  /*dc20*/  LDC R244, c[0x0][0x3d8] ;  /* 0x0000f600fff47b82 */ /* 0x000e220000000800 */
[--C-:B-1----:R-:W-:Y:S01]  /*dc30*/  FADD R2, R11, R0.reuse ;  /* 0x000000000b027221 */ /* 0x102fe20000000000 */
[----:B------:R-:W-:Y:S01]  /*dc40*/  PRMT R0, RZ, 0x7610, R0 ;  /* 0x00007610ff007816 */ /* 0x000fe20000000000 */
[----:B------:R-:W-:Y:S04]  /*dc50*/  STS.U16 [R137+UR7+0x9800], R55 ;  /* 0x0098003789007988 */ /* 0x000fe80008000407 */
[----:B------:R-:W-:Y:S01]  /*dc60*/  STS.U16 [R137+UR7+0xa400], R62 ;  /* 0x00a4003e89007988 */ /* 0x000fe20008000407 */
[----:B------:R-:W-:-:S03]  /*dc70*/  FADD R2, R166, R2 ;  /* 0x00000002a6027221 */ /* 0x000fc60000000000 */
[----:B------:R-:W-:Y:S01]  /*dc80*/  STS.U16 [R137+UR7+0xa800], R61 ;  /* 0x00a8003d89007988 */ /* 0x000fe20008000407 */
[----:B------:R-:W-:-:S03]  /*dc90*/  FADD R2, R9, R2 ;  /* 0x0000000209027221 */ /* 0x000fc60000000000 */
[----:B------:R-:W-:Y:S04]  /*dca0*/  STS.U16 [R137+UR7+0xac00], R65 ;  /* 0x00ac004189007988 */ /* 0x000fe80008000407 */
[----:B------:R-:W-:Y:S04]  /*dcb0*/  STS.U16 [R137+UR7+0xb000], R68 ;  /* 0x00b0004489007988 */ /* 0x000fe80008000407 */
[----:B------:R-:W-:Y:S04]  /*dcc0*/  STS.U16 [R137+UR7+0xb400], R67 ;  /* 0x00b4004389007988 */ /* 0x000fe80008000407 */
[----:B------:R-:W-:Y:S04]  /*dcd0*/  STS.U16 [R137+UR7+0xb800], R69 ;  /* 0x00b8004589007988 */ /* 0x000fe80008000407 */
[----:B------:R1:W-:Y:S01]  /*dce0*/  STS.U16 [R137+UR7+0xbc00], R71 ;  /* 0x00bc004789007988 */ /* 0x0003e20008000407 */
[----:B------:R-:W-:Y:S01]  /*dcf0*/  F2FP.BF16.F32.PACK_AB R7, R7, R169 ;  /* 0x000000a90707723e */ /* 0x000fe200000010ff */
[----:B------:R-:W4:Y:S02]  /*dd00*/  LDC R118, c[0x0][0x3d8] ;  /* 0x0000f600ff767b82 */ /* 0x000f240000000800 */
[----:B------:R0:W3:Y:S01]  /*dd10*/  @P0 LDG.E.U16 R0, desc[UR14][R40.64] ;  /* 0x0000000e28000981 */ /* 0x0000e2000c1e1500 */
[----:B------:R-:W-:Y:S01]  /*dd20*/  FADD R2, R164, R2 ;  /* 0x00000002a4027221 */ /* 0x000fe20000000000 */
[----:B------:R-:W-:-:S03]  /*dd30*/  FADD R3, R161, -R133 ;  /* 0x80000085a1037221 */ /* 0x000fc60000000000 */
[----:B------:R-:W-:Y:S01]  /*dd40*/  FADD R2, R10, R2 ;  /* 0x000000020a027221 */ /* 0x000fe20000000000 */
[----:B------:R-:W-:Y:S01]  /*dd50*/  FMUL R4, R3, 1.4426950216293334961 ;  /* 0x3fb8aa3b03047820 */ /* 0x000fe20000400000 */
[----:B------:R-:W-:Y:S01]  /*dd60*/  FADD R3, R165, -R133 ;  /* 0x80000085a5037221 */ /* 0x000fe20000000000 */
[----:B------:R-:W-:Y:S01]  /*dd70*/  STS.U16 [R59+UR7+0x8080], R72 ;  /* 0x008080483b007988 */ /* 0x000fe20008000407 */
[----:B------:R-:W-:Y:S01]  /*dd80*/  FADD R2, R159, R2 ;  /* 0x000000029f027221 */ /* 0x000fe20000000000 */
[----:B------:R1:W2:Y:S01]  /*dd90*/  MUFU.EX2 R83, R4 ;  /* 0x0000000400537308 */ /* 0x0002a20000000800 */
[C---:B0-----:R-:W-:Y:S01]  /*dda0*/  LEA R70, R231.reuse, R231, 0x7 ;  /* 0x000000e7e7467211 */ /* 0x041fe200078e38ff */
[----:B-1----:R-:W-:Y:S02]  /*ddb0*/  IMAD R71, R231, 0x80, R231 ;  /* 0x00000080e7477824 */ /* 0x002fe400078e02e7 */
[----:B------:R-:W-:Y:S01]  /*ddc0*/  FADD R2, R14, R2 ;  /* 0x000000020e027221 */ /* 0x000fe20000000000 */
[----:B------:R-:W-:Y:S01]  /*ddd0*/  F2FP.BF16.F32.PACK_AB R9, R9, R166 ;  /* 0x000000a60909723e */ /* 0x000fe200000010ff */
[----:B------:R-:W-:Y:S01]  /*dde0*/  STL.64 [R1+0x808], R136 ;  /* 0x0008088801007387 */ /* 0x000fe20000100a00 */
[----:B------:R-:W-:Y:S01]  /*ddf0*/  F2FP.BF16.F32.PACK_AB R10, R10, R164 ;  /* 0x000000a40a0a723e */ /* 0x000fe200000010ff */
[----:B------:R-:W-:Y:S01]  /*de00*/  FADD R2, R157, R2 ;  /* 0x000000029d027221 */ /* 0x000fe20000000000 */
[----:B------:R-:W-:Y:S01]  /*de10*/  IADD3 R230, P5, PT, R226, R140, RZ ;  /* 0x0000008ce2e67210 */ /* 0x000fe20007fbe0ff */
[----:B------:R-:W-:Y:S01]  /*de20*/  FMUL R4, R3, 1.4426950216293334961 ;  /* 0x3fb8aa3b03047820 */ /* 0x000fe20000400000 */
[----:B------:R-:W-:Y:S01]  /*de30*/  FADD R3, R168, -R133 ;  /* 0x80000085a8037221 */ /* 0x000fe20000000000 */
[----:B------:R-:W-:Y:S01]  /*de40*/  FADD R2, R12, R2 ;  /* 0x000000020c027221 */ /* 0x000fe20000000000 */
[----:B------:R-:W-:Y:S01]  /*de50*/  STS.U16 [R59+UR7+0x8480], R73 ;  /* 0x008480493b007988 */ /* 0x000fe20008000407 */
[----:B------:R0:W1:Y:S01]  /*de60*/  MUFU.EX2 R63, R4 ;  /* 0x00000004003f7308 */ /* 0x0000620000000800 */
[----:B------:R-:W-:-:S02]  /*de70*/  IMAD.SHL.U32 R70, R70, 0x2, RZ ;  /* 0x0000000246467824 */ /* 0x000fc400078e00ff */
[----:B------:R-:W-:Y:S01]  /*de80*/  FADD R2, R153, R2 ;  /* 0x0000000299027221 */ /* 0x000fe20000000000 */
[----:B------:R-:W-:Y:S01]  /*de90*/  IMAD.SHL.U32 R71, R71, 0x2, RZ ;  /* 0x0000000247477824 */ /* 0x000fe200078e00ff */
[----:B------:R-:W1:Y:S01]  /*dea0*/  LDC R130, c[0x0][0x3d8] ;  /* 0x0000f600ff827b82 */ /* 0x000e620000000800 */
[----:B0-----:R-:W-:Y:S01]  /*deb0*/  FMUL R4, R3, 1.4426950216293334961 ;  /* 0x3fb8aa3b03047820 */ /* 0x001fe20000400000 */
[--C-:B------:R-:W-:Y:S01]  /*dec0*/  FADD R3, R172, -R133.reuse ;  /* 0x80000085ac037221 */ /* 0x100fe20000000000 */
[----:B------:R-:W-:Y:S01]  /*ded0*/  FADD R2, R13, R2 ;  /* 0x000000020d027221 */ /* 0x000fe20000000000 */
[----:B------:R-:W-:Y:S01]  /*dee0*/  STS.U16 [R59+UR7+0x8880], R76 ;  /* 0x0088804c3b007988 */ /* 0x000fe20008000407 */
[----:B------:R0:W1:Y:S01]  /*def0*/  MUFU.EX2 R85, R4 ;  /* 0x0000000400557308 */ /* 0x0000620000000800 */
[----:B------:R-:W-:Y:S01]  /*df00*/  LOP3.LUT R70, R70, 0x407e, RZ, 0xc0, !PT ;  /* 0x0000407e46467812 */ /* 0x000fe200078ec0ff */
[----:B------:R-:W-:Y:S01]  /*df10*/  IMAD R244, R244, 0x14, RZ ;  /* 0x00000014f4f47824 */ /* 0x000fe200078e02ff */
[----:B------:R-:W-:Y:S01]  /*df20*/  LOP3.LUT R71, R71, 0x407e, RZ, 0xc0, !PT ;  /* 0x0000407e47477812 */ /* 0x000fe200078ec0ff */
[----:B------:R-:W1:Y:S01]  /*df30*/  LDC R143, c[0x0][0x3d8] ;  /* 0x0000f600ff8f7b82 */ /* 0x000e620000000800 */
[----:B0-----:R-:W-:Y:S01]  /*df40*/  FMUL R4, R3, 1.4426950216293334961 ;  /* 0x3fb8aa3b03047820 */ /* 0x001fe20000400000 */
[--C-:B------:R-:W-:Y:S01]  /*df50*/  FADD R3, R175, -R133.reuse ;  /* 0x80000085af037221 */ /* 0x100fe20000000000 */
[----:B------:R-:W-:Y:S01]  /*df60*/  FADD R2, R148, R2 ;  /* 0x0000000294027221 */ /* 0x000fe20000000000 */
[----:B------:R-:W-:Y:S01]  /*df70*/  STS.U16 [R59+UR7+0x8c80], R75 ;  /* 0x008c804b3b007988 */ /* 0x000fe20008000407 */
[----:B------:R0:W1:Y:S01]  /*df80*/  MUFU.EX2 R39, R4 ;  /* 0x0000000400277308 */ /* 0x0000620000000800 */
[----:B------:R-:W-:Y:S01]  /*df90*/  LOP3.LUT R70, R70, 0x20, RZ, 0x3c, !PT ;  /* 0x0000002046467812 */ /* 0x000fe200078e3cff */
[----:B------:R-:W-:Y:S01]  /*dfa0*/  FADD R2, R17, R2 ;  /* 0x0000000211027221 */ /* 0x000fe20000000000 */
[----:B------:R-:W-:Y:S01]  /*dfb0*/  LOP3.LUT R71, R71, 0x30, RZ, 0x3c, !PT ;  /* 0x0000003047477812 */ /* 0x000fe200078e3cff */
[----:B------:R-:W1:Y:S01]  /*dfc0*/  LDC R150, c[0x0][0x3d8] ;  /* 0x0000f600ff967b82 */ /* 0x000e620000000800 */
[----:B0-----:R-:W-:Y:S01]  /*dfd0*/  FMUL R4, R3, 1.4426950216293334961 ;  /* 0x3fb8aa3b03047820 */ /* 0x001fe20000400000 */
[--C-:B----4-:R-:W-:Y:S01]  /*dfe0*/  FADD R3, R176, -R133.reuse ;  /* 0x80000085b0037221 */ /* 0x110fe20000000000 */
[----:B------:R-:W-:Y:S05]  /*dff0*/  STS.U16 [R59+UR7+0x9080], R78 ;  /* 0x0090804e3b007988 */ /* 0x000fea0008000407 */
[----:B------:R-:W0:Y:S01]  /*e000*/  LDC R176, c[0x0][0x3d8] ;  /* 0x0000f600ffb07b82 */ /* 0x000e220000000800 */
[----:B------:R-:W-:Y:S01]  /*e010*/  FMUL R40, R3, 1.4426950216293334961 ;  /* 0x3fb8aa3b03287820 */ /* 0x000fe20000400000 */
[----:B------:R-:W-:-:S04]  /*e020*/  FADD R3, R177, -R133 ;  /* 0x80000085b1037221 */ /* 0x000fc80000000000 */
[----:B------:R-:W-:Y:S01]  /*e030*/  FMUL R5, R3, 1.4426950216293334961 ;  /* 0x3fb8aa3b03057820 */ /* 0x000fe20000400000 */
[----:B------:R-:W-:Y:S01]  /*e040*/  FADD R3, R145, R2 ;  /* 0x0000000291037221 */ /* 0x000fe20000000000 */
[----:B------:R4:W0:Y:S01]  /*e050*/  MUFU.EX2 R64, R4 ;  /* 0x0000000400407308 */ /* 0x0008220000000800 */
[----:B------:R-:W-:Y:S01]  /*e060*/  F2FP.BF16.F32.PACK_AB R12, R12, R157 ;  /* 0x0000009d0c0c723e */ /* 0x000fe200000010ff */
[----:B------:R-:W0:Y:S01]  /*e070*/  LDC R161, c[0x0][0x3d8] ;  /* 0x0000f600ffa17b82 */ /* 0x000e220000000800 */
[----:B------:R-:W-:-:S04]  /*e080*/  FADD R3, R15, R3 ;  /* 0x000000030f037221 */ /* 0x000fc80000000000 */
[----:B------:R-:W-:Y:S01]  /*e090*/  FADD R3, R132, R3 ;  /* 0x0000000384037221 */ /* 0x000fe20000000000 */
[----:B----4-:R-:W-:Y:S01]  /*e0a0*/  FADD R4, R178, -R133 ;  /* 0x80000085b2047221 */ /* 0x010fe20000000000 */
[----:B------:R4:W-:Y:S02]  /*e0b0*/  MUFU.EX2 R2, R5 ;  /* 0x0000000500027308 */ /* 0x0009e40000000800 */
[----:B------:R-:W-:Y:S01]  /*e0c0*/  FADD R3, R16, R3 ;  /* 0x0000000310037221 */ /* 0x000fe20000000000 */
[----:B------:R-:W-:Y:S01]  /*e0d0*/  STS.U16 [R59+UR7+0x9480], R80 ;  /* 0x009480503b007988 */ /* 0x000fe20008000407 */
[----:B------:R-:W-:Y:S01]  /*e0e0*/  FMUL R41, R4, 1.4426950216293334961 ;  /* 0x3fb8aa3b04297820 */ /* 0x000fe20000400000 */
[----:B------:R-:W-:Y:S01]  /*e0f0*/  FADD R4, R179, -R133 ;  /* 0x80000085b3047221 */ /* 0x000fe20000000000 */
[----:B------:R-:W-:Y:S01]  /*e100*/  F2FP.BF16.F32.PACK_AB R13, R13, R153 ;  /* 0x000000990d0d723e */ /* 0x000fe200000010ff */
[----:B------:R-:W0:Y:S02]  /*e110*/  LDC R157, c[0x0][0x3d8] ;  /* 0x0000f600ff9d7b82 */ /* 0x000e240000000800 */
[----:B------:R-:W-:Y:S01]  /*e120*/  FMUL R6, R4, 1.4426950216293334961 ;  /* 0x3fb8aa3b04067820 */ /* 0x000fe20000400000 */
[----:B------:R-:W-:-:S04]  /*e130*/  FADD R4, R127, R3 ;  /* 0x000000037f047221 */ /* 0x000fc80000000000 */
[----:B------:R-:W-:Y:S01]  /*e140*/  FADD R4, R20, R4 ;  /* 0x0000000414047221 */ /* 0x000fe20000000000 */
[--C-:B----4-:R-:W-:Y:S01]  /*e150*/  FADD R5, R180, -R133.reuse ;  /* 0x80000085b4057221 */ /* 0x110fe20000000000 */
[----:B------:R-:W4:Y:S01]  /*e160*/  MUFU.EX2 R40, R40 ;  /* 0x0000002800287308 */ /* 0x000f220000000800 */
[----:B------:R-:W-:Y:S01]  /*e170*/  STS.U16 [R59+UR7+0x9880], R79 ;  /* 0x0098804f3b007988 */ /* 0x000fe20008000407 */
[----:B------:R-:W-:Y:S01]  /*e180*/  FADD R4, R126, R4 ;  /* 0x000000047e047221 */ /* 0x000fe20000000000 */
[----:B------:R-:W-:Y:S01]  /*e190*/  F2FP.BF16.F32.PACK_AB R15, R15, R145 ;  /* 0x000000910f0f723e */ /* 0x000fe200000010ff */
[----:B------:R-:W-:Y:S01]  /*e1a0*/  FMUL R42, R5, 1.4426950216293334961 ;  /* 0x3fb8aa3b052a7820 */ /* 0x000fe20000400000 */
[----:B------:R-:W-:Y:S01]  /*e1b0*/  F2FP.BF16.F32.PACK_AB R16, R16, R132 ;  /* 0x000000841010723e */ /* 0x000fe200000010ff */
[----:B------:R-:W-:Y:S01]  /*e1c0*/  FADD R4, R18, R4 ;  /* 0x0000000412047221 */ /* 0x000fe20000000000 */
[----:B------:R-:W-:Y:S01]  /*e1d0*/  FADD R5, R181, -R133 ;  /* 0x80000085b5057221 */ /* 0x000fe20000000000 */
[----:B------:R1:W-:Y:S01]  /*e1e0*/  STS.U16 [R59+UR7+0x9c80], R95 ;  /* 0x009c805f3b007988 */ /* 0x0003e20008000407 */
[----:B------:R-:W0:Y:S01]  /*e1f0*/  MUFU.EX2 R41, R41 ;  /* 0x0000002900297308 */ /* 0x000e220000000800 */
[----:B------:R-:W-:Y:S01]  /*e200*/  FADD R4, R121, R4 ;  /* 0x0000000479047221 */ /* 0x000fe20000000000 */
[----:B------:R-:W0:Y:S03]  /*e210*/  LDC R132, c[0x0][0x3d8] ;  /* 0x0000f600ff847b82 */ /* 0x000e260000000800 */
[----:B------:R-:W-:-:S04]  /*e220*/  FADD R4, R19, R4 ;  /* 0x0000000413047221 */ /* 0x000fc80000000000 */
[----:B------:R-:W-:Y:S01]  /*e230*/  FADD R4, R116, R4 ;  /* 0x0000000474047221 */ /* 0x000fe20000000000 */
[----:B------:R-:W-:Y:S01]  /*e240*/  FMUL R44, R5, 1.4426950216293334961 ;  /* 0x3fb8aa3b052c7820 */ /* 0x000fe20000400000 */
[----:B------:R1:W0:Y:S01]  /*e250*/  MUFU.EX2 R3, R6 ;  /* 0x0000000600037308 */ /* 0x0002220000000800 */
[----:B------:R-:W4:Y:S01]  /*e260*/  LDC R153, c[0x0][0x3d8] ;  /* 0x0000f600ff997b82 */ /* 0x000f220000000800 */
[----:B------:R-:W-:-:S04]  /*e270*/  FADD R4, R23, R4 ;  /* 0x0000000417047221 */ /* 0x000fc80000000000 */
[----:B------:R-:W-:Y:S02]  /*e280*/  FADD R4, R112, R4 ;  /* 0x0000000470047221 */ /* 0x000fe40000000000 */
[----:B------:R-:W0:Y:S01]  /*e290*/  MUFU.EX2 R42, R42 ;  /* 0x0000002a002a7308 */ /* 0x000e220000000800 */
[----:B------:R-:W-:Y:S01]  /*e2a0*/  F2FP.BF16.F32.PACK_AB R18, R18, R126 ;  /* 0x0000007e1212723e */ /* 0x000fe200000010ff */
[----:B------:R-:W-:Y:S01]  /*e2b0*/  FADD R4, R21, R4 ;  /* 0x0000000415047221 */ /* 0x000fe20000000000 */
[----:B------:R-:W-:Y:S01]  /*e2c0*/  FADD R5, R182, -R133 ;  /* 0x80000085b6057221 */ /* 0x000fe20000000000 */
[----:B------:R1:W-:Y:S02]  /*e2d0*/  STS.U16 [R59+UR7+0xa080], R97 ;  /* 0x00a080613b007988 */ /* 0x0003e40008000407 */
[----:B-1----:R-:W1:Y:S01]  /*e2e0*/  LDC R95, c[0x0][0x3d8] ;  /* 0x0000f600ff5f7b82 */ /* 0x002e620000000800 */
[----:B------:R-:W-:-:S04]  /*e2f0*/  FADD R4, R108, R4 ;  /* 0x000000046c047221 */ /* 0x000fc80000000000 */
[----:B------:R-:W-:Y:S01]  /*e300*/  FADD R4, R22, R4 ;  /* 0x0000000416047221 */ /* 0x000fe20000000000 */
[----:B------:R-:W0:Y:S01]  /*e310*/  MUFU.EX2 R44, R44 ;  /* 0x0000002c002c7308 */ /* 0x000e220000000800 */
[----:B------:R-:W-:Y:S01]  /*e320*/  FADD R6, R210, -R133 ;  /* 0x80000085d2067221 */ /* 0x000fe20000000000 */
[----:B------:R-:W-:Y:S01]  /*e330*/  F2FP.BF16.F32.PACK_AB R19, R19, R121 ;  /* 0x000000791313723e */ /* 0x000fe200000010ff */
[----:B------:R-:W-:Y:S01]  /*e340*/  FADD R4, R104, R4 ;  /* 0x0000000468047221 */ /* 0x000fe20000000000 */
[----:B------:R-:W-:Y:S01]  /*e350*/  FMUL R43, R5, 1.4426950216293334961 ;  /* 0x3fb8aa3b052b7820 */ /* 0x000fe20000400000 */
[----:B------:R-:W-:Y:S01]  /*e360*/  STS.U16 [R59+UR7+0xa480], R96 ;  /* 0x00a480603b007988 */ /* 0x000fe20008000407 */
[----:B------:R-:W-:Y:S01]  /*e370*/  FMUL R6, R6, 1.4426950216293334961 ;  /* 0x3fb8aa3b06067820 */ /* 0x000fe20000400000 */
[----:B------:R-:W-:Y:S01]  /*e380*/  FADD R4, R26, R4 ;  /* 0x000000041a047221 */ /* 0x000fe20000000000 */
[----:B------:R-:W-:Y:S01]  /*e390*/  F2FP.BF16.F32.PACK_AB R21, R21, R112 ;  /* 0x000000701515723e */ /* 0x000fe200000010ff */
[----:B------:R-:W1:Y:S02]  /*e3a0*/  LDC R97, c[0x0][0x3d8] ;  /* 0x0000f600ff617b82 */ /* 0x000e640000000800 */
[----:B------:R-:W-:-:S04]  /*e3b0*/  FADD R4, R102, R4 ;  /* 0x0000000466047221 */ /* 0x000fc80000000000 */
[----:B------:R-:W-:Y:S01]  /*e3c0*/  FADD R4, R24, R4 ;  /* 0x0000000418047221 */ /* 0x000fe20000000000 */
[----:B------:R-:W-:Y:S01]  /*e3d0*/  F2FP.BF16.F32.PACK_AB R22, R22, R108 ;  /* 0x0000006c1616723e */ /* 0x000fe200000010ff */
[----:B0-----:R-:W-:Y:S01]  /*e3e0*/  IMAD R132, R132, 0xac, RZ ;  /* 0x000000ac84847824 */ /* 0x001fe200078e02ff */
[----:B------:R-:W0:Y:S01]  /*e3f0*/  LDC R121, c[0x0][0x3d8] ;  /* 0x0000f600ff797b82 */ /* 0x000e220000000800 */
[----:B------:R-:W-:-:S04]  /*e400*/  FADD R4, R98, R4 ;  /* 0x0000000462047221 */ /* 0x000fc80000000000 */
[----:B------:R-:W-:Y:S01]  /*e410*/  FADD R4, R25, R4 ;  /* 0x0000000419047221 */ /* 0x000fe20000000000 */
[----:B----4-:R-:W-:Y:S02]  /*e420*/  IMAD R153, R153, 0xcc, RZ ;  /* 0x000000cc99997824 */ /* 0x010fe400078e02ff */
[----:B------:R-:W4:Y:S01]  /*e430*/  LDC R126, c[0x0][0x3d8] ;  /* 0x0000f600ff7e7b82 */ /* 0x000f220000000800 */
[----:B------:R-:W-:-:S04]  /*e440*/  FADD R4, R94, R4 ;  /* 0x000000045e047221 */ /* 0x000fc80000000000 */
[----:B------:R-:W-:-:S03]  /*e450*/  FADD R4, R29, R4 ;  /* 0x000000041d047221 */ /* 0x000fc60000000000 */
[----:B------:R-:W0:Y:S01]  /*e460*/  LDC R145, c[0x0][0x3d8] ;  /* 0x0000f600ff917b82 */ /* 0x000e220000000800 */
[----:B------:R-:W-:-:S04]  /*e470*/  FADD R4, R93, R4 ;  /* 0x000000045d047221 */ /* 0x000fc80000000000 */
[----:B------:R-:W-:Y:S01]  /*e480*/  FADD R4, R27, R4 ;  /* 0x000000041b047221 */ /* 0x000fe20000000000 */
[----:B------:R-:W-:Y:S02]  /*e490*/  IMAD R118, R118, 0x9a, RZ ;  /* 0x0000009a76767824 */ /* 0x000fe400078e02ff */
[----:B------:R-:W0:Y:S01]  /*e4a0*/  LDC R164, c[0x0][0x3d8] ;  /* 0x0000f600ffa47b82 */ /* 0x000e220000000800 */
[----:B------:R-:W-:-:S04]  /*e4b0*/  FADD R4, R82, R4 ;  /* 0x0000000452047221 */ /* 0x000fc80000000000 */
[----:B------:R-:W-:Y:S01]  /*e4c0*/  FADD R4, R28, R4 ;  /* 0x000000041c047221 */ /* 0x000fe20000000000 */
[----:B------:R-:W-:Y:S02]  /*e4d0*/  IMAD R130, R130, 0xaa, RZ ;  /* 0x000000aa82827824 */ /* 0x000fe400078e02ff */
[----:B------:R-:W0:Y:S01]  /*e4e0*/  LDC R165, c[0x0][0x3d8] ;  /* 0x0000f600ffa57b82 */ /* 0x000e220000000800 */
[----:B------:R-:W-:Y:S01]  /*e4f0*/  FADD R4, R92, R4 ;  /* 0x000000045c047221 */ /* 0x000fe20000000000 */
[----:B------:R-:W-:-:S03]  /*e500*/  FADD R5, R183, -R133 ;  /* 0x80000085b7057221 */ /* 0x000fc60000000000 */
[----:B------:R-:W-:Y:S01]  /*e510*/  FADD R4, R32, R4 ;  /* 0x0000000420047221 */ /* 0x000fe20000000000 */
[----:B------:R-:W-:Y:S02]  /*e520*/  FMUL R46, R5, 1.4426950216293334961 ;  /* 0x3fb8aa3b052e7820 */ /* 0x000fe40000400000 */
[----:B------:R-:W0:Y:S01]  /*e530*/  LDC R166, c[0x0][0x3d8] ;  /* 0x0000f600ffa67b82 */ /* 0x000e220000000800 */
[----:B------:R-:W-:Y:S01]  /*e540*/  FADD R4, R91, R4 ;  /* 0x000000045b047221 */ /* 0x000fe20000000000 */
[----:B------:R-:W-:-:S03]  /*e550*/  FADD R5, R184, -R133 ;  /* 0x80000085b8057221 */ /* 0x000fc60000000000 */
[----:B------:R-:W-:Y:S01]  /*e560*/  FADD R4, R30, R4 ;  /* 0x000000041e047221 */ /* 0x000fe20000000000 */
[----:B------:R-:W-:Y:S01]  /*e570*/  FMUL R45, R5, 1.4426950216293334961 ;  /* 0x3fb8aa3b052d7820 */ /* 0x000fe20000400000 */
[--C-:B------:R-:W-:Y:S01]  /*e580*/  FADD R5, R185, -R133.reuse ;  /* 0x80000085b9057221 */ /* 0x100fe20000000000 */
[----:B------:R-:W0:Y:S01]  /*e590*/  LDC R168, c[0x0][0x3d8] ;  /* 0x0000f600ffa87b82 */ /* 0x000e220000000800 */
[----:B------:R-:W-:Y:S02]  /*e5a0*/  FADD R4, R90, R4 ;  /* 0x000000045a047221 */ /* 0x000fe40000000000 */
[----:B------:R-:W-:Y:S01]  /*e5b0*/  FMUL R48, R5, 1.4426950216293334961 ;  /* 0x3fb8aa3b05307820 */ /* 0x000fe20000400000 */
[----:B------:R-:W-:Y:S01]  /*e5c0*/  FADD R5, R186, -R133 ;  /* 0x80000085ba057221 */ /* 0x000fe20000000000 */
[----:B------:R-:W-:-:S03]  /*e5d0*/  FADD R4, R31, R4 ;  /* 0x000000041f047221 */ /* 0x000fc60000000000 */
[----:B------:R-:W-:Y:S01]  /*e5e0*/  FMUL R47, R5, 1.4426950216293334961 ;  /* 0x3fb8aa3b052f7820 */ /* 0x000fe20000400000 */
[----:B------:R-:W-:Y:S01]  /*e5f0*/  FADD R4, R81, R4 ;  /* 0x0000000451047221 */ /* 0x000fe20000000000 */
[--C-:B------:R-:W-:Y:S01]  /*e600*/  FADD R5, R187, -R133.reuse ;  /* 0x80000085bb057221 */ /* 0x100fe20000000000 */
[----:B------:R-:W0:Y:S02]  /*e610*/  LDC R169, c[0x0][0x3d8] ;  /* 0x0000f600ffa97b82 */ /* 0x000e240000000800 */
[----:B------:R-:W-:Y:S01]  /*e620*/  FADD R4, R35, R4 ;  /* 0x0000000423047221 */ /* 0x000fe20000000000 */
[----:B------:R-:W-:Y:S01]  /*e630*/  FMUL R50, R5, 1.4426950216293334961 ;  /* 0x3fb8aa3b05327820 */ /* 0x000fe20000400000 */
[--C-:B------:R-:W-:Y:S02]  /*e640*/  FADD R5, R188, -R133.reuse ;  /* 0x80000085bc057221 */ /* 0x100fe40000000000 */
[----:B------:R-:W-:Y:S02]  /*e650*/  FADD R4, R89, R4 ;  /* 0x0000000459047221 */ /* 0x000fe40000000000 */
[----:B------:R-:W-:Y:S01]  /*e660*/  FMUL R49, R5, 1.4426950216293334961 ;  /* 0x3fb8aa3b05317820 */ /* 0x000fe20000400000 */
[--C-:B------:R-:W-:Y:S01]  /*e670*/  FADD R5, R189, -R133.reuse ;  /* 0x80000085bd057221 */ /* 0x100fe20000000000 */
[----:B------:R-:W-:Y:S01]  /*e680*/  FADD R4, R33, R4 ;  /* 0x0000000421047221 */ /* 0x000fe20000000000 */
[----:B------:R-:W-:Y:S01]  /*e690*/  IMAD R143, R143, 0x4f, RZ ;  /* 0x0000004f8f8f7824 */ /* 0x000fe200078e02ff */
[----:B------:R-:W0:Y:S01]  /*e6a0*/  LDC R175, c[0x0][0x3d8] ;  /* 0x0000f600ffaf7b82 */ /* 0x000e220000000800 */
[----:B------:R-:W-:Y:S01]  /*e6b0*/  FMUL R52, R5, 1.4426950216293334961 ;  /* 0x3fb8aa3b05347820 */ /* 0x000fe20000400000 */
        /* <DEDUP_REMOVED lines=11> */
[----:B------:R-:W-:Y:S01]  /*e770*/  FADD R5, R193, -R133 ;  /* 0x80000085c1057221 */ /* 0x000fe20000000000 */
[----:B------:R-:W-:-:S03]  /*e780*/  FADD R4, R87, R4 ;  /* 0x0000000457047221 */ /* 0x000fc60000000000 */
[----:B------:R-:W-:Y:S01]  /*e790*/  FMUL R56, R5, 1.4426950216293334961 ;  /* 0x3fb8aa3b05387820 */ /* 0x000fe20000400000 */
[----:B--2---:R-:W-:Y:S01]  /*e7a0*/  FADD R4, R36, R4 ;  /* 0x0000000424047221 */ /* 0x004fe20000000000 */
[----:B------:R-:W-:-:S03]  /*e7b0*/  FADD R5, R195, -R133 ;  /* 0x80000085c3057221 */ /* 0x000fc60000000000 */
[----:B------:R-:W-:Y:S01]  /*e7c0*/  FADD R4, R86, R4 ;  /* 0x0000000456047221 */ /* 0x000fe20000000000 */
[----:B------:R-:W-:Y:S01]  /*e7d0*/  FMUL R55, R5, 1.4426950216293334961 ;  /* 0x3fb8aa3b05377820 */ /* 0x000fe20000400000 */
[--C-:B------:R-:W-:Y:S02]  /*e7e0*/  FADD R5, R196, -R133.reuse ;  /* 0x80000085c4057221 */ /* 0x100fe40000000000 */
[----:B------:R-:W-:Y:S02]  /*e7f0*/  FADD R4, R37, R4 ;  /* 0x0000000425047221 */ /* 0x000fe40000000000 */
[----:B------:R-:W-:Y:S01]  /*e800*/  FMUL R58, R5, 1.4426950216293334961 ;  /* 0x3fb8aa3b053a7820 */ /* 0x000fe20000400000 */
[----:B------:R-:W-:Y:S01]  /*e810*/  FADD R5, R197, -R133 ;  /* 0x80000085c5057221 */ /* 0x000fe20000000000 */
[----:B------:R-:W-:-:S03]  /*e820*/  FADD R4, R83, R4 ;  /* 0x0000000453047221 */ /* 0x000fc60000000000 */
[----:B------:R-:W-:Y:S01]  /*e830*/  FMUL R57, R5, 1.4426950216293334961 ;  /* 0x3fb8aa3b05397820 */ /* 0x000fe20000400000 */
[--C-:B------:R-:W-:Y:S01]  /*e840*/  FADD R5, R198, -R133.reuse ;  /* 0x80000085c6057221 */ /* 0x100fe20000000000 */
[----:B------:R-:W-:Y:S01]  /*e850*/  FADD R4, R63, R4 ;  /* 0x000000043f047221 */ /* 0x000fe20000000000 */
[----:B------:R-:W-:Y:S02]  /*e860*/  STS.U16 [R59+UR7+0xa880], R99 ;  /* 0x00a880633b007988 */ /* 0x000fe40008000407 */
[----:B------:R-:W-:Y:S01]  /*e870*/  FMUL R60, R5, 1.4426950216293334961 ;  /* 0x3fb8aa3b053c7820 */ /* 0x000fe20000400000 */
[----:B------:R-:W-:Y:S01]  /*e880*/  FADD R4, R85, R4 ;  /* 0x0000000455047221 */ /* 0x000fe20000000000 */
[----:B------:R-:W-:Y:S01]  /*e890*/  STS.U16 [R59+UR7+0xac80], R101 ;  /* 0x00ac80653b007988 */ /* 0x000fe20008000407 */
[----:B------:R-:W-:-:S03]  /*e8a0*/  FADD R5, R199, -R133 ;  /* 0x80000085c7057221 */ /* 0x000fc60000000000 */
[----:B------:R-:W-:Y:S01]  /*e8b0*/  STS.U16 [R59+UR7+0xb080], R100 ;  /* 0x00b080643b007988 */ /* 0x000fe20008000407 */
[----:B------:R-:W-:-:S03]  /*e8c0*/  FADD R4, R39, R4 ;  /* 0x0000000427047221 */ /* 0x000fc60000000000 */
[----:B------:R-:W-:Y:S01]  /*e8d0*/  STS.U16 [R59+UR7+0xb480], R103 ;  /* 0x00b480673b007988 */ /* 0x000fe20008000407 */
[----:B------:R-:W2:Y:S08]  /*e8e0*/  MUFU.EX2 R43, R43 ;  /* 0x0000002b002b7308 */ /* 0x000eb00000000800 */
[----:B------:R-:W0:Y:S01]  /*e8f0*/  MUFU.EX2 R46, R46 ;  /* 0x0000002e002e7308 */ /* 0x000e220000000800 */
[----:B------:R-:W-:Y:S07]  /*e900*/  STS.U16 [R59+UR7+0xb880], R106 ;  /* 0x00b8806a3b007988 */ /* 0x000fee0008000407 */
[----:B------:R-:W0:Y:S01]  /*e910*/  MUFU.EX2 R45, R45 ;  /* 0x0000002d002d7308 */ /* 0x000e220000000800 */
[----:B------:R0:W-:Y:S01]  /*e920*/  STS.U16 [R59+UR7+0xbc80], R105 ;  /* 0x00bc80693b007988 */ /* 0x0001e20008000407 */
[----:B------:R-:W-:-:S06]  /*e930*/  FADD R4, R64, R4 ;  /* 0x0000000440047221 */ /* 0x000fcc0000000000 */
[----:B------:R-:W1:Y:S08]  /*e940*/  MUFU.EX2 R48, R48 ;  /* 0x0000003000307308 */ /* 0x000e700000000800 */
[----:B------:R-:W1:Y:S01]  /*e950*/  MUFU.EX2 R47, R47 ;  /* 0x0000002f002f7308 */ /* 0x000e620000000800 */
[----:B0-----:R-:W-:Y:S01]  /*e960*/  FMUL R59, R5, 1.4426950216293334961 ;  /* 0x3fb8aa3b053b7820 */ /* 0x001fe20000400000 */
[----:B------:R-:W-:Y:S01]  /*e970*/  FADD R5, R200, -R133 ;  /* 0x80000085c8057221 */ /* 0x000fe20000000000 */
[----:B------:R-:W-:-:S05]  /*e980*/  FADD R4, R40, R4 ;  /* 0x0000000428047221 */ /* 0x000fca0000000000 */
[----:B------:R-:W0:Y:S01]  /*e990*/  MUFU.EX2 R50, R50 ;  /* 0x0000003200327308 */ /* 0x000e220000000800 */
[----:B------:R-:W-:Y:S01]  /*e9a0*/  FMUL R62, R5, 1.4426950216293334961 ;  /* 0x3fb8aa3b053e7820 */ /* 0x000fe20000400000 */
        /* <DEDUP_REMOVED lines=9> */
[----:B------:R-:W-:Y:S01]  /*ea40*/  STS.U16 [R70+UR7+0x8100], R107 ;  /* 0x0081006b46007988 */ /* 0x000fe20008000407 */
[----:B------:R-:W-:-:S04]  /*ea50*/  FADD R4, R3, R4 ;  /* 0x0000000403047221 */ /* 0x000fc80000000000 */
[----:B------:R-:W0:Y:S01]  /*ea60*/  MUFU.EX2 R51, R51 ;  /* 0x0000003300337308 */ /* 0x000e220000000800 */
[----:B------:R0:W-:Y:S01]  /*ea70*/  STS.U16 [R70+UR7+0x8500], R110 ;  /* 0x0085006e46007988 */ /* 0x0001e20008000407 */
[----:B------:R-:W-:Y:S01]  /*ea80*/  FMUL R65, R5, 1.4426950216293334961 ;  /* 0x3fb8aa3b05417820 */ /* 0x000fe20000400000 */
[----:B------:R-:W-:-:S05]  /*ea90*/  FADD R5, R204, -R133 ;  /* 0x80000085cc057221 */ /* 0x000fca0000000000 */
[----:B------:R-:W0:Y:S01]  /*eaa0*/  MUFU.EX2 R54, R54 ;  /* 0x0000003600367308 */ /* 0x000e220000000800 */
[----:B------:R-:W-:Y:S01]  /*eab0*/  STS.U16 [R70+UR7+0x8900], R109 ;  /* 0x0089006d46007988 */ /* 0x000fe20008000407 */
[----:B------:R-:W-:-:S06]  /*eac0*/  FADD R4, R42, R4 ;  /* 0x000000042a047221 */ /* 0x000fcc0000000000 */
[----:B------:R-:W0:Y:S01]  /*ead0*/  MUFU.EX2 R53, R53 ;  /* 0x0000003500357308 */ /* 0x000e220000000800 */
[----:B------:R-:W-:Y:S01]  /*eae0*/  STS.U16 [R70+UR7+0x8d00], R111 ;  /* 0x008d006f46007988 */ /* 0x000fe20008000407 */
[----:B------:R-:W-:-:S06]  /*eaf0*/  FMUL R68, R5, 1.4426950216293334961 ;  /* 0x3fb8aa3b05447820 */ /* 0x000fcc0000400000 */
[----:B------:R-:W0:Y:S01]  /*eb00*/  MUFU.EX2 R56, R56 ;  /* 0x0000003800387308 */ /* 0x000e220000000800 */
[----:B------:R-:W-:Y:S01]  /*eb10*/  STS.U16 [R70+UR7+0x9100], R114 ;  /* 0x0091007246007988 */ /* 0x000fe20008000407 */
[----:B------:R-:W-:-:S06]  /*eb20*/  FADD R5, R205, -R133 ;  /* 0x80000085cd057221 */ /* 0x000fcc0000000000 */
        /* <DEDUP_REMOVED lines=8> */
[----:B--2---:R-:W-:-:S06]  /*ebb0*/  FADD R4, R43, R4 ;  /* 0x000000042b047221 */ /* 0x004fcc0000000000 */
[----:B------:R-:W2:Y:S01]  /*ebc0*/  MUFU.EX2 R60, R60 ;  /* 0x0000003c003c7308 */ /* 0x000ea20000000800 */
[----:B------:R-:W-:Y:S01]  /*ebd0*/  STS.U16 [R70+UR7+0xa100], R119 ;  /* 0x00a1007746007988 */ /* 0x000fe20008000407 */
[----:B------:R-:W-:-:S06]  /*ebe0*/  FADD R5, R206, -R133 ;  /* 0x80000085ce057221 */ /* 0x000fcc0000000000 */
[----:B------:R-:W-:Y:S01]  /*ebf0*/  MUFU.EX2 R72, R6 ;  /* 0x0000000600487308 */ /* 0x000fe20000000800 */
[----:B------:R-:W-:Y:S01]  /*ec00*/  STS.U16 [R70+UR7+0xa500], R122 ;  /* 0x00a5007a46007988 */ /* 0x000fe20008000407 */
[----:B------:R-:W-:Y:S01]  /*ec10*/  F2FP.BF16.F32.PACK_AB R28, R28, R82 ;  /* 0x000000521c1c723e */ /* 0x000fe200000010ff */
[----:B-1----:R-:W-:Y:S01]  /*ec20*/  IMAD R97, R97, 0x2d, RZ ;  /* 0x0000002d61617824 */ /* 0x002fe200078e02ff */
[----:B------:R-:W-:Y:S01]  /*ec30*/  F2FP.BF16.F32.PACK_AB R31, R31, R90 ;  /* 0x0000005a1f1f723e */ /* 0x000fe200000010ff */
[----:B------:R-:W-:Y:S01]  /*ec40*/  STS.U16 [R70+UR7+0xa900], R124 ;  /* 0x00a9007c46007988 */ /* 0x000fe20008000407 */
[----:B------:R-:W-:Y:S01]  /*ec50*/  F2FP.BF16.F32.PACK_AB R34, R34, R88 ;  /* 0x000000582222723e */ /* 0x000fe200000010ff */
[----:B0-----:R-:W0:Y:S02]  /*ec60*/  LDC R110, c[0x0][0x3d8] ;  /* 0x0000f600ff6e7b82 */ /* 0x001e240000000800 */
[----:B------:R-:W-:Y:S04]  /*ec70*/  STS.U16 [R70+UR7+0xad00], R123 ;  /* 0x00ad007b46007988 */ /* 0x000fe80008000407 */
[----:B------:R-:W-:Y:S01]  /*ec80*/  STS.U16 [R70+UR7+0xb100], R125 ;  /* 0x00b1007d46007988 */ /* 0x000fe20008000407 */
[----:B------:R-:W-:Y:S01]  /*ec90*/  FADD R4, R46, R4 ;  /* 0x000000042e047221 */ /* 0x000fe20000000000 */
[----:B------:R-:W1:Y:S01]  /*eca0*/  MUFU.EX2 R59, R59 ;  /* 0x0000003b003b7308 */ /* 0x000e620000000800 */
[----:B------:R-:W-:Y:S01]  /*ecb0*/  F2FP.BF16.F32.PACK_AB R37, R37, R86 ;  /* 0x000000562525723e */ /* 0x000fe200000010ff */
[----:B------:R-:W-:Y:S01]  /*ecc0*/  STS.U16 [R70+UR7+0xb500], R129 ;  /* 0x00b5008146007988 */ /* 0x000fe20008000407 */
[----:B------:R-:W-:Y:S01]  /*ecd0*/  F2FP.BF16.F32.PACK_AB R33, R33, R89 ;  /* 0x000000592121723e */ /* 0x000fe200000010ff */
[----:B------:R-:W-:Y:S01]  /*ece0*/  FADD R4, R45, R4 ;  /* 0x000000042d047221 */ /* 0x000fe20000000000 */
[----:B------:R-:W-:Y:S01]  /*ecf0*/  F2FP.BF16.F32.PACK_AB R30, R30, R91 ;  /* 0x0000005b1e1e723e */ /* 0x000fe200000010ff */
[----:B------:R-:W-:Y:S01]  /*ed00*/  STS.U16 [R70+UR7+0xb900], R128 ;  /* 0x00b9008046007988 */ /* 0x000fe20008000407 */
[----:B------:R-:W-:Y:S01]  /*ed10*/  F2FP.BF16.F32.PACK_AB R24, R24, R102 ;  /* 0x000000661818723e */ /* 0x000fe200000010ff */
[----:B------:R-:W-:Y:S01]  /*ed20*/  FADD R4, R48, R4 ;  /* 0x0000000430047221 */ /* 0x000fe20000000000 */
[----:B------:R-:W0:Y:S01]  /*ed30*/  MUFU.EX2 R62, R62 ;  /* 0x0000003e003e7308 */ /* 0x000e220000000800 */
[----:B------:R1:W-:Y:S01]  /*ed40*/  STS.U16 [R70+UR7+0xbd00], R131 ;  /* 0x00bd008346007988 */ /* 0x0003e20008000407 */
[----:B------:R-:W-:Y:S01]  /*ed50*/  F2FP.BF16.F32.PACK_AB R25, R25, R98 ;  /* 0x000000621919723e */ /* 0x000fe200000010ff */
[----:B------:R-:W-:Y:S01]  /*ed60*/  FADD R4, R47, R4 ;  /* 0x000000042f047221 */ /* 0x000fe20000000000 */
[----:B------:R-:W-:Y:S01]  /*ed70*/  F2FP.BF16.F32.PACK_AB R27, R27, R93 ;  /* 0x0000005d1b1b723e */ /* 0x000fe200000010ff */
[----:B------:R-:W0:Y:S01]  /*ed80*/  LDC R89, c[0x0][0x3d8] ;  /* 0x0000f600ff597b82 */ /* 0x000e220000000800 */
[----:B-1----:R-:W-:Y:S01]  /*ed90*/  FMUL R70, R5, 1.4426950216293334961 ;  /* 0x3fb8aa3b05467820 */ /* 0x002fe20000400000 */
[--C-:B------:R-:W-:Y:S01]  /*eda0*/  FADD R5, R207, -R133.reuse ;  /* 0x80000085cf057221 */ /* 0x100fe20000000000 */
[----:B------:R-:W-:Y:S01]  /*edb0*/  STS.U16 [R71+UR7+0x8180], R142 ;  /* 0x0081808e47007988 */ /* 0x000fe20008000407 */
[----:B------:R-:W-:Y:S01]  /*edc0*/  FADD R4, R50, R4 ;  /* 0x0000000432047221 */ /* 0x000fe20000000000 */
[----:B------:R-:W1:Y:S01]  /*edd0*/  MUFU.EX2 R61, R61 ;  /* 0x0000003d003d7308 */ /* 0x000e620000000800 */
[----:B------:R-:W-:Y:S01]  /*ede0*/  FMUL R69, R5, 1.4426950216293334961 ;  /* 0x3fb8aa3b05457820 */ /* 0x000fe20000400000 */
[--C-:B------:R-:W-:Y:S01]  /*edf0*/  FADD R5, R208, -R133.reuse ;  /* 0x80000085d0057221 */ /* 0x100fe20000000000 */
[----:B------:R-:W-:Y:S01]  /*ee00*/  STS.U16 [R71+UR7+0x8580], R134 ;  /* 0x0085808647007988 */ /* 0x000fe20008000407 */
[----:B------:R-:W-:Y:S01]  /*ee10*/  F2FP.BF16.F32.PACK_AB R39, R39, R85 ;  /* 0x000000552727723e */ /* 0x000fe200000010ff */
[----:B------:R-:W0:Y:S01]  /*ee20*/  LDC R91, c[0x0][0x3d8] ;  /* 0x0000f600ff5b7b82 */ /* 0x000e220000000800 */
[----:B------:R-:W-:Y:S01]  /*ee30*/  FMUL R74, R5, 1.4426950216293334961 ;  /* 0x3fb8aa3b054a7820 */ /* 0x000fe20000400000 */
[----:B------:R-:W-:Y:S01]  /*ee40*/  STS.U16 [R71+UR7+0x8980], R144 ;  /* 0x0089809047007988 */ /* 0x000fe20008000407 */
[----:B------:R-:W-:-:S03]  /*ee50*/  FADD R5, R209, -R133 ;  /* 0x80000085d1057221 */ /* 0x000fc60000000000 */
[----:B------:R-:W-:Y:S01]  /*ee60*/  STS.U16 [R71+UR7+0x8d80], R147 ;  /* 0x008d809347007988 */ /* 0x000fe20008000407 */
[----:B------:R-:W-:Y:S01]  /*ee70*/  FMUL R5, R5, 1.4426950216293334961 ;  /* 0x3fb8aa3b05057820 */ /* 0x000fe20000400000 */
[----:B------:R-:W0:Y:S01]  /*ee80*/  MUFU.EX2 R66, R66 ;  /* 0x0000004200427308 */ /* 0x000e220000000800 */
[----:B------:R-:W-:Y:S01]  /*ee90*/  F2FP.BF16.F32.PACK_AB R36, R36, R87 ;  /* 0x000000572424723e */ /* 0x000fe200000010ff */
[----:B------:R-:W-:Y:S01]  /*eea0*/  STS.U16 [R71+UR7+0x9180], R146 ;  /* 0x0091809247007988 */ /* 0x000fe20008000407 */
[----:B------:R-:W0:Y:S03]  /*eeb0*/  LDC R101, c[0x0][0x3d8] ;  /* 0x0000f600ff657b82 */ /* 0x000e260000000800 */
[----:B------:R-:W-:Y:S04]  /*eec0*/  STS.U16 [R71+UR7+0x9580], R149 ;  /* 0x0095809547007988 */ /* 0x000fe80008000407 */
[----:B------:R-:W-:Y:S01]  /*eed0*/  STS.U16 [R71+UR7+0x9980], R152 ;  /* 0x0099809847007988 */ /* 0x000fe20008000407 */
[----:B------:R1:W-:Y:S01]  /*eee0*/  MUFU.EX2 R73, R5 ;  /* 0x0000000500497308 */ /* 0x0003e20000000800 */
[----:B------:R-:W2:Y:S02]  /*eef0*/  LDC R105, c[0x0][0x3d8] ;  /* 0x0000f600ff697b82 */ /* 0x000ea40000000800 */
[----:B------:R-:W-:Y:S04]  /*ef00*/  STS.U16 [R71+UR7+0x9d80], R151 ;  /* 0x009d809747007988 */ /* 0x000fe80008000407 */
[----:B------:R-:W-:Y:S01]  /*ef10*/  STS.U16 [R71+UR7+0xa180], R154 ;  /* 0x00a1809a47007988 */ /* 0x000fe20008000407 */
[----:B------:R-:W0:Y:S01]  /*ef20*/  MUFU.EX2 R65, R65 ;  /* 0x0000004100417308 */ /* 0x000e220000000800 */
[----:B------:R-:W-:Y:S01]  /*ef30*/  F2FP.BF16.F32.PACK_AB R40, R40, R64 ;  /* 0x000000402828723e */ /* 0x000fe200000010ff */
[----:B------:R-:W2:Y:S01]  /*ef40*/  LDC R109, c[0x0][0x3d8] ;  /* 0x0000f600ff6d7b82 */ /* 0x000ea20000000800 */
[----:B------:R-:W-:Y:S01]  /*ef50*/  STS.U16 [R71+UR7+0xa580], R156 ;  /* 0x00a5809c47007988 */ /* 0x000fe20008000407 */
[----:B-1----:R-:W-:-:S03]  /*ef60*/  FADD R5, R49, R4 ;  /* 0x0000000431057221 */ /* 0x002fc60000000000 */
[----:B------:R-:W-:Y:S01]  /*ef70*/  STS.U16 [R71+UR7+0xa980], R155 ;  /* 0x00a9809b47007988 */ /* 0x000fe20008000407 */
[----:B------:R-:W1:Y:S01]  /*ef80*/  MUFU.EX2 R68, R68 ;  /* 0x0000004400447308 */ /* 0x000e620000000800 */
[----:B------:R-:W-:Y:S01]  /*ef90*/  F2FP.BF16.F32.PACK_AB R42, R42, R3 ;  /* 0x000000032a2a723e */ /* 0x000fe200000010ff */
[----:B------:R-:W1:Y:S01]  /*efa0*/  LDC R106, c[0x0][0x3d8] ;  /* 0x0000f600ff6a7b82 */ /* 0x000e620000000800 */
[----:B------:R-:W-:Y:S04]  /*efb0*/  STS.U16 [R71+UR7+0xad80], R158 ;  /* 0x00ad809e47007988 */ /* 0x000fe80008000407 */
[----:B------:R-:W-:Y:S01]  /*efc0*/  STS.U16 [R71+UR7+0xb180], R162 ;  /* 0x00b180a247007988 */ /* 0x000fe20008000407 */
[----:B------:R-:W0:Y:S01]  /*efd0*/  MUFU.EX2 R67, R67 ;  /* 0x0000004300437308 */ /* 0x000e220000000800 */
[----:B------:R-:W-:Y:S01]  /*efe0*/  F2FP.BF16.F32.PACK_AB R41, R41, R2 ;  /* 0x000000022929723e */ /* 0x000fe200000010ff */
[----:B------:R-:W1:Y:S01]  /*eff0*/  LDC R114, c[0x0][0x3d8] ;  /* 0x0000f600ff727b82 */ /* 0x000e620000000800 */
[----:B---3--:R-:W-:Y:S04]  /*f000*/  STS.U16 [R71+UR7+0xb580], R160 ;  /* 0x00b580a047007988 */ /* 0x008fe80008000407 */
[----:B------:R-:W-:Y:S01]  /*f010*/  STS.U16 [R71+UR7+0xb980], R163 ;  /* 0x00b980a347007988 */ /* 0x000fe20008000407 */
[----:B------:R-:W3:Y:S01]  /*f020*/  MUFU.EX2 R70, R70 ;  /* 0x0000004600467308 */ /* 0x000ee20000000800 */
[----:B------:R-:W-:Y:S01]  /*f030*/  F2FP.BF16.F32.PACK_AB R43, R43, R44 ;  /* 0x0000002c2b2b723e */ /* 0x000fe200000010ff */
[----:B------:R-:W1:Y:S01]  /*f040*/  LDC R113, c[0x0][0x3d8] ;  /* 0x0000f600ff717b82 */ /* 0x000e620000000800 */
[----:B------:R4:W-:Y:S05]  /*f050*/  STS.U16 [R71+UR7+0xbd80], R0 ;  /* 0x00bd800047007988 */ /* 0x0009ea0008000407 */
[----:B------:R-:W1:Y:S01]  /*f060*/  MUFU.EX2 R69, R69 ;  /* 0x0000004500457308 */ /* 0x000e620000000800 */
[----:B------:R-:W-:Y:S01]  /*f070*/  F2FP.BF16.F32.PACK_AB R6, R170, R171 ;  /* 0x000000abaa06723e */ /* 0x000fe200000010ff */
[----:B0-----:R-:W-:Y:S01]  /*f080*/  IMAD R89, R89, 0x15, RZ ;  /* 0x0000001559597824 */ /* 0x001fe200078e02ff */
[----:B------:R-:W0:Y:S01]  /*f090*/  LDC R122, c[0x0][0x3d8] ;  /* 0x0000f600ff7a7b82 */ /* 0x000e220000000800 */
[----:B----4-:R-:W-:-:S04]  /*f0a0*/  FADD R0, R52, R5 ;  /* 0x0000000534007221 */ /* 0x010fc80000000000 */
[----:B------:R-:W-:Y:S01]  /*f0b0*/  FADD R0, R51, R0 ;  /* 0x0000000033007221 */ /* 0x000fe20000000000 */
[----:B------:R-:W4:Y:S01]  /*f0c0*/  MUFU.EX2 R74, R74 ;  /* 0x0000004a004a7308 */ /* 0x000f220000000800 */
[----:B------:R-:W-:Y:S01]  /*f0d0*/  F2FP.BF16.F32.PACK_AB R44, R45, R46 ;  /* 0x0000002e2d2c723e */ /* 0x000fe200000010ff */
[----:B------:R-:W-:Y:S02]  /*f0e0*/  IMAD R91, R91, 0x1d, RZ ;  /* 0x0000001d5b5b7824 */ /* 0x000fe400078e02ff */
[----:B------:R-:W-:Y:S01]  /*f0f0*/  FADD R0, R54, R0 ;  /* 0x0000000036007221 */ /* 0x000fe20000000000 */
[----:B------:R-:W-:Y:S01]  /*f100*/  F2FP.BF16.F32.PACK_AB R4, R174, R194 ;  /* 0x000000c2ae04723e */ /* 0x000fe200000010ff */
[----:B------:R-:W-:Y:S01]  /*f110*/  IMAD R110, R110, 0x8c, RZ ;  /* 0x0000008c6e6e7824 */ /* 0x000fe200078e02ff */
[----:B------:R-:W-:Y:S01]  /*f120*/  F2FP.BF16.F32.PACK_AB R5, R8, R173 ;  /* 0x000000ad0805723e */ /* 0x000fe200000010ff */
        /* <DEDUP_REMOVED lines=10> */
[----:B------:R-:W-:Y:S02]  /*f1d0*/  FADD R8, R211, -R133 ;  /* 0x80000085d3087221 */ /* 0x000fe40000000000 */
[----:B------:R-:W0:Y:S01]  /*f1e0*/  LDC R147, c[0x0][0x3d8] ;  /* 0x0000f600ff937b82 */ /* 0x000e220000000800 */
[----:B--2---:R-:W-:Y:S01]  /*f1f0*/  FADD R0, R60, R0 ;  /* 0x000000003c007221 */ /* 0x004fe20000000000 */
[----:B------:R-:W-:-:S03]  /*f200*/  FMUL R71, R8, 1.4426950216293334961 ;  /* 0x3fb8aa3b08477820 */ /* 0x000fc60000400000 */
[----:B------:R-:W-:Y:S01]  /*f210*/  FADD R0, R59, R0 ;  /* 0x000000003b007221 */ /* 0x000fe20000000000 */
[----:B------:R-:W-:Y:S01]  /*f220*/  F2FP.BF16.F32.PACK_AB R8, R11, R167 ;  /* 0x000000a70b08723e */ /* 0x000fe200000010ff */
[--C-:B------:R-:W-:Y:S01]  /*f230*/  FADD R11, R212, -R133.reuse ;  /* 0x80000085d40b7221 */ /* 0x100fe20000000000 */
[----:B------:R-:W2:Y:S01]  /*f240*/  MUFU.EX2 R71, R71 ;  /* 0x0000004700477308 */ /* 0x000ea20000000800 */
[----:B------:R-:W-:Y:S01]  /*f250*/  FADD R0, R62, R0 ;  /* 0x000000003e007221 */ /* 0x000fe20000000000 */
[--C-:B------:R-:W-:Y:S01]  /*f260*/  FADD R50, R225, -R133.reuse ;  /* 0x80000085e1327221 */ /* 0x100fe20000000000 */
[----:B------:R-:W-:Y:S01]  /*f270*/  FMUL R76, R11, 1.4426950216293334961 ;  /* 0x3fb8aa3b0b4c7820 */ /* 0x000fe20000400000 */
[----:B------:R-:W-:Y:S01]  /*f280*/  F2FP.BF16.F32.PACK_AB R11, R14, R159 ;  /* 0x0000009f0e0b723e */ /* 0x000fe200000010ff */
[----:B------:R-:W-:Y:S01]  /*f290*/  FADD R0, R61, R0 ;  /* 0x000000003d007221 */ /* 0x000fe20000000000 */
[--C-:B------:R-:W-:Y:S01]  /*f2a0*/  FADD R14, R213, -R133.reuse ;  /* 0x80000085d50e7221 */ /* 0x100fe20000000000 */
[----:B------:R-:W-:Y:S01]  /*f2b0*/  F2FP.BF16.F32.PACK_AB R47, R51, R52 ;  /* 0x00000034332f723e */ /* 0x000fe200000010ff */
[----:B------:R-:W-:Y:S01]  /*f2c0*/  STL.64 [R1+0x810], R4 ;  /* 0x0008100401007387 */ /* 0x000fe20000100a00 */
[----:B------:R-:W-:Y:S01]  /*f2d0*/  FADD R0, R66, R0 ;  /* 0x0000000042007221 */ /* 0x000fe20000000000 */
[----:B------:R-:W-:Y:S01]  /*f2e0*/  FMUL R75, R14, 1.4426950216293334961 ;  /* 0x3fb8aa3b0e4b7820 */ /* 0x000fe20000400000 */
[----:B------:R-:W-:Y:S01]  /*f2f0*/  F2FP.BF16.F32.PACK_AB R14, R17, R148 ;  /* 0x00000094110e723e */ /* 0x000fe200000010ff */
[--C-:B------:R-:W-:Y:S01]  /*f300*/  FADD R17, R214, -R133.reuse ;  /* 0x80000085d6117221 */ /* 0x100fe20000000000 */
[----:B------:R-:W-:Y:S01]  /*f310*/  FADD R0, R65, R0 ;  /* 0x0000000041007221 */ /* 0x000fe20000000000 */
[----:B------:R-:W0:Y:S01]  /*f320*/  MUFU.EX2 R76, R76 ;  /* 0x0000004c004c7308 */ /* 0x000e220000000800 */
[----:B------:R-:W-:Y:S01]  /*f330*/  F2FP.BF16.F32.PACK_AB R52, R61, R62 ;  /* 0x0000003e3d34723e */ /* 0x000fe200000010ff */
[----:B------:R-:W-:Y:S01]  /*f340*/  FMUL R78, R17, 1.4426950216293334961 ;  /* 0x3fb8aa3b114e7820 */ /* 0x000fe20000400000 */
[----:B-1----:R-:W-:Y:S01]  /*f350*/  FADD R0, R68, R0 ;  /* 0x0000000044007221 */ /* 0x002fe20000000000 */
[----:B------:R-:W-:Y:S01]  /*f360*/  F2FP.BF16.F32.PACK_AB R17, R20, R127 ;  /* 0x0000007f1411723e */ /* 0x000fe200000010ff */
[--C-:B------:R-:W-:Y:S01]  /*f370*/  FADD R20, R215, -R133.reuse ;  /* 0x80000085d7147221 */ /* 0x100fe20000000000 */
[----:B------:R-:W-:Y:S01]  /*f380*/  STL.64 [R1+0x818], R6 ;  /* 0x0008180601007387 */ /* 0x000fe20000100a00 */
[----:B------:R-:W-:Y:S01]  /*f390*/  FADD R0, R67, R0 ;  /* 0x0000000043007221 */ /* 0x000fe20000000000 */
[----:B------:R-:W1:Y:S01]  /*f3a0*/  MUFU.EX2 R75, R75 ;  /* 0x0000004b004b7308 */ /* 0x000e620000000800 */
[----:B------:R-:W-:Y:S01]  /*f3b0*/  FMUL R77, R20, 1.4426950216293334961 ;  /* 0x3fb8aa3b144d7820 */ /* 0x000fe20000400000 */
[----:B------:R-:W-:Y:S01]  /*f3c0*/  F2FP.BF16.F32.PACK_AB R20, R23, R116 ;  /* 0x000000741714723e */ /* 0x000fe200000010ff */
[--C-:B------:R-:W-:Y:S01]  /*f3d0*/  FADD R23, R216, -R133.reuse ;  /* 0x80000085d8177221 */ /* 0x100fe20000000000 */
[----:B---3--:R-:W-:Y:S01]  /*f3e0*/  FADD R0, R70, R0 ;  /* 0x0000000046007221 */ /* 0x008fe20000000000 */
[----:B------:R-:W-:Y:S01]  /*f3f0*/  F2FP.BF16.F32.PACK_AB R48, R53, R54 ;  /* 0x000000363530723e */ /* 0x000fe200000010ff */
[----:B------:R-:W3:Y:S01]  /*f400*/  LDC R93, c[0x0][0x3d8] ;  /* 0x0000f600ff5d7b82 */ /* 0x000ee20000000800 */
[----:B------:R-:W-:Y:S01]  /*f410*/  FMUL R80, R23, 1.4426950216293334961 ;  /* 0x3fb8aa3b17507820 */ /* 0x000fe20000400000 */
[----:B------:R-:W-:Y:S01]  /*f420*/  FADD R0, R69, R0 ;  /* 0x0000000045007221 */ /* 0x000fe20000000000 */
[----:B------:R-:W-:Y:S01]  /*f430*/  F2FP.BF16.F32.PACK_AB R23, R26, R104 ;  /* 0x000000681a17723e */ /* 0x000fe200000010ff */
[----:B------:R-:W-:-:S02]  /*f440*/  FADD R26, R217, -R133 ;  /* 0x80000085d91a7221 */ /* 0x000fc40000000000 */
[----:B----4-:R-:W-:Y:S02]  /*f450*/  FADD R0, R74, R0 ;  /* 0x000000004a007221 */ /* 0x010fe40000000000 */
[----:B------:R-:W-:Y:S01]  /*f460*/  FMUL R79, R26, 1.4426950216293334961 ;  /* 0x3fb8aa3b1a4f7820 */ /* 0x000fe20000400000 */
[----:B------:R-:W-:Y:S01]  /*f470*/  F2FP.BF16.F32.PACK_AB R26, R29, R94 ;  /* 0x0000005e1d1a723e */ /* 0x000fe200000010ff */
[--C-:B------:R-:W-:Y:S01]  /*f480*/  FADD R29, R218, -R133.reuse ;  /* 0x80000085da1d7221 */ /* 0x100fe20000000000 */
[----:B------:R-:W-:Y:S01]  /*f490*/  FADD R0, R73, R0 ;  /* 0x0000000049007221 */ /* 0x000fe20000000000 */
[----:B------:R-:W4:Y:S01]  /*f4a0*/  MUFU.EX2 R78, R78 ;  /* 0x0000004e004e7308 */ /* 0x000f220000000800 */
[----:B------:R-:W-:Y:S01]  /*f4b0*/  STL.64 [R1+0x820], R8 ;  /* 0x0008200801007387 */ /* 0x000fe20000100a00 */
[----:B------:R-:W-:Y:S01]  /*f4c0*/  FMUL R82, R29, 1.4426950216293334961 ;  /* 0x3fb8aa3b1d527820 */ /* 0x000fe20000400000 */
[----:B------:R-:W-:Y:S01]  /*f4d0*/  FADD R0, R72, R0 ;  /* 0x0000000048007221 */ /* 0x000fe20000000000 */
[----:B------:R-:W-:Y:S01]  /*f4e0*/  F2FP.BF16.F32.PACK_AB R29, R32, R92 ;  /* 0x0000005c201d723e */ /* 0x000fe200000010ff */
[--C-:B------:R-:W-:Y:S01]  /*f4f0*/  FADD R32, R219, -R133.reuse ;  /* 0x80000085db207221 */ /* 0x100fe20000000000 */
[----:B------:R-:W3:Y:S01]  /*f500*/  LDC R94, c[0x0][0x3d8] ;  /* 0x0000f600ff5e7b82 */ /* 0x000ee20000000800 */
[----:B--2---:R-:W-:Y:S01]  /*f510*/  FADD R0, R71, R0 ;  /* 0x0000000047007221 */ /* 0x004fe20000000000 */
[----:B------:R-:W2:Y:S01]  /*f520*/  MUFU.EX2 R77, R77 ;  /* 0x0000004d004d7308 */ /* 0x000ea20000000800 */
[----:B------:R-:W-:Y:S01]  /*f530*/  FMUL R90, R32, 1.4426950216293334961 ;  /* 0x3fb8aa3b205a7820 */ /* 0x000fe20000400000 */
[----:B------:R-:W-:Y:S01]  /*f540*/  F2FP.BF16.F32.PACK_AB R32, R35, R81 ;  /* 0x000000512320723e */ /* 0x000fe200000010ff */
[--C-:B------:R-:W-:Y:S01]  /*f550*/  FADD R35, R220, -R133.reuse ;  /* 0x80000085dc237221 */ /* 0x100fe20000000000 */
[----:B0-----:R-:W-:Y:S01]  /*f560*/  FADD R0, R76, R0 ;  /* 0x000000004c007221 */ /* 0x001fe20000000000 */
[----:B------:R-:W-:Y:S01]  /*f570*/  F2FP.BF16.F32.PACK_AB R49, R55, R56 ;  /* 0x000000383731723e */ /* 0x000fe200000010ff */
[----:B------:R-:W-:Y:S01]  /*f580*/  IMAD R85, R85, 0x7, RZ ;  /* 0x0000000755557824 */ /* 0x000fe200078e02ff */
[----:B------:R-:W-:Y:S01]  /*f590*/  F2FP.BF16.F32.PACK_AB R51, R59, R60 ;  /* 0x0000003c3b33723e */ /* 0x000fe200000010ff */
[----:B------:R-:W0:Y:S01]  /*f5a0*/  MUFU.EX2 R80, R80 ;  /* 0x0000005000507308 */ /* 0x000e220000000800 */
[----:B------:R-:W-:Y:S01]  /*f5b0*/  FMUL R88, R35, 1.4426950216293334961 ;  /* 0x3fb8aa3b23587820 */ /* 0x000fe20000400000 */
[----:B-1----:R-:W-:Y:S01]  /*f5c0*/  FADD R0, R75, R0 ;  /* 0x000000004b007221 */ /* 0x002fe20000000000 */
[----:B------:R-:W-:Y:S01]  /*f5d0*/  F2FP.BF16.F32.PACK_AB R35, R38, R84 ;  /* 0x000000542623723e */ /* 0x000fe200000010ff */
[--C-:B------:R-:W-:Y:S01]  /*f5e0*/  FADD R38, R221, -R133.reuse ;  /* 0x80000085dd267221 */ /* 0x100fe20000000000 */
[----:B------:R-:W1:Y:S03]  /*f5f0*/  LDC R98, c[0x0][0x3d8] ;  /* 0x0000f600ff627b82 */ /* 0x000e660000000800 */
[----:B------:R-:W0:Y:S01]  /*f600*/  MUFU.EX2 R79, R79 ;  /* 0x0000004f004f7308 */ /* 0x000e220000000800 */
[----:B----4-:R-:W-:Y:S01]  /*f610*/  FADD R0, R78, R0 ;  /* 0x000000004e007221 */ /* 0x010fe20000000000 */
[----:B------:R-:W-:Y:S01]  /*f620*/  FMUL R86, R38, 1.4426950216293334961 ;  /* 0x3fb8aa3b26567820 */ /* 0x000fe20000400000 */
[----:B------:R-:W-:Y:S01]  /*f630*/  F2FP.BF16.F32.PACK_AB R38, R63, R83 ;  /* 0x000000533f26723e */ /* 0x000fe200000010ff */
[----:B------:R-:W-:Y:S01]  /*f640*/  IMAD R87, R87, 0xf, RZ ;  /* 0x0000000f57577824 */ /* 0x000fe200078e02ff */
[----:B------:R-:W4:Y:S03]  /*f650*/  LDC R102, c[0x0][0x3d8] ;  /* 0x0000f600ff667b82 */ /* 0x000f260000000800 */
[----:B------:R-:W3:Y:S01]  /*f660*/  MUFU.EX2 R82, R82 ;  /* 0x0000005200527308 */ /* 0x000ee20000000800 */
[----:B------:R-:W-:Y:S01]  /*f670*/  FADD R63, R222, -R133 ;  /* 0x80000085de3f7221 */ /* 0x000fe20000000000 */
[----:B--2---:R-:W-:Y:S01]  /*f680*/  FADD R0, R77, R0 ;  /* 0x000000004d007221 */ /* 0x004fe20000000000 */
[----:B------:R-:W-:-:S02]  /*f690*/  IMAD R101, R101, 0x35, RZ ;  /* 0x0000003565657824 */ /* 0x000fc400078e02ff */
[----:B------:R-:W-:Y:S01]  /*f6a0*/  IMAD R147, R147, 0xbc, RZ ;  /* 0x000000bc93937824 */ /* 0x000fe200078e02ff */
[----:B------:R-:W2:Y:S02]  /*f6b0*/  LDC R117, c[0x0][0x3d8] ;  /* 0x0000f600ff757b82 */ /* 0x000ea40000000800 */
[----:B------:R3:W3:Y:S01]  /*f6c0*/  MUFU.EX2 R81, R90 ;  /* 0x0000005a00517308 */ /* 0x0006e20000000800 */
[----:B------:R-:W-:Y:S01]  /*f6d0*/  FMUL R64, R63, 1.4426950216293334961 ;  /* 0x3fb8aa3b3f407820 */ /* 0x000fe20000400000 */
[----:B0-----:R-:W-:Y:S01]  /*f6e0*/  FADD R3, R80, R0 ;  /* 0x0000000050037221 */ /* 0x001fe20000000000 */
[----:B------:R-:W-:-:S03]  /*f6f0*/  FADD R63, R223, -R133 ;  /* 0x80000085df3f7221 */ /* 0x000fc60000000000 */
[----:B------:R-:W0:Y:S02]  /*f700*/  LDC R125, c[0x0][0x3d8] ;  /* 0x0000f600ff7d7b82 */ /* 0x000e240000000800 */
[----:B------:R-:W1:Y:S01]  /*f710*/  MUFU.EX2 R84, R88 ;  /* 0x0000005800547308 */ /* 0x000e620000000800 */
[----:B------:R-:W-:Y:S01]  /*f720*/  FADD R3, R79, R3 ;  /* 0x000000034f037221 */ /* 0x000fe20000000000 */
[----:B------:R-:W-:Y:S01]  /*f730*/  FMUL R63, R63, 1.4426950216293334961 ;  /* 0x3fb8aa3b3f3f7820 */ /* 0x000fe20000400000 */
[----:B------:R-:W-:Y:S01]  /*f740*/  FADD R0, R224, -R133 ;  /* 0x80000085e0007221 */ /* 0x000fe20000000000 */
[----:B------:R-:W-:Y:S02]  /*f750*/  IMAD R95, R95, 0x27, RZ ;  /* 0x000000275f5f7824 */ /* 0x000fe400078e02ff */
[----:B------:R-:W0:Y:S02]  /*f760*/  LDC R131, c[0x0][0x3d8] ;  /* 0x0000f600ff837b82 */ /* 0x000e240000000800 */
[----:B------:R-:W1:Y:S01]  /*f770*/  MUFU.EX2 R83, R86 ;  /* 0x0000005600537308 */ /* 0x000e620000000800 */
[----:B---3--:R-:W-:Y:S01]  /*f780*/  FADD R3, R82, R3 ;  /* 0x0000000352037221 */ /* 0x008fe20000000000 */
[----:B------:R-:W-:Y:S01]  /*f790*/  FMUL R0, R0, 1.4426950216293334961 ;  /* 0x3fb8aa3b00007820 */ /* 0x000fe20000400000 */
[----:B------:R-:W-:Y:S01]  /*f7a0*/  STL.64 [R1+0x828], R10 ;  /* 0x0008280a01007387 */ /* 0x000fe20000100a00 */
[----:B------:R-:W-:Y:S01]  /*f7b0*/  IMAD R94, R94, 0x25, RZ ;  /* 0x000000255e5e7824 */ /* 0x000fe200078e02ff */
[----:B------:R-:W-:Y:S01]  /*f7c0*/  F2FP.BF16.F32.PACK_AB R53, R65, R66 ;  /* 0x000000424135723e */ /* 0x000fe200000010ff */
[----:B------:R-:W3:Y:S02]  /*f7d0*/  LDC R90, c[0x0][0x3d8] ;  /* 0x0000f600ff5a7b82 */ /* 0x000ee40000000800 */
[----:B------:R1:W2:Y:S01]  /*f7e0*/  MUFU.EX2 R2, R64 ;  /* 0x0000004000027308 */ /* 0x0002a20000000800 */
[----:B------:R-:W-:-:S05]  /*f7f0*/  FADD R3, R81, R3 ;  /* 0x0000000351037221 */ /* 0x000fca0000000000 */
[----:B------:R-:W0:Y:S02]  /*f800*/  LDC R129, c[0x0][0x3d8] ;  /* 0x0000f600ff817b82 */ /* 0x000e240000000800 */
[----:B------:R-:W2:Y:S01]  /*f810*/  MUFU.EX2 R63, R63 ;  /* 0x0000003f003f7308 */ /* 0x000ea20000000800 */
[----:B-1----:R-:W-:Y:S01]  /*f820*/  FMUL R64, R50, 1.4426950216293334961 ;  /* 0x3fb8aa3b32407820 */ /* 0x002fe20000400000 */
[----:B------:R-:W-:Y:S01]  /*f830*/  FADD R3, R84, R3 ;  /* 0x0000000354037221 */ /* 0x000fe20000000000 */
[----:B------:R-:W-:-:S03]  /*f840*/  F2FP.BF16.F32.PACK_AB R61, R81, R82 ;  /* 0x00000052513d723e */ /* 0x000fc600000010ff */
[----:B------:R-:W1:Y:S02]  /*f850*/  LDC R86, c[0x0][0x3d8] ;  /* 0x0000f600ff567b82 */ /* 0x000e640000000800 */
[----:B------:R-:W4:Y:S01]  /*f860*/  MUFU.EX2 R0, R0 ;  /* 0x0000000000007308 */ /* 0x000f220000000800 */
[C---:B------:R-:W-:Y:S01]  /*f870*/  FADD R3, R83.reuse, R3 ;  /* 0x0000000353037221 */ /* 0x040fe20000000000 */
[----:B------:R-:W-:Y:S01]  /*f880*/  F2FP.BF16.F32.PACK_AB R62, R83, R84 ;  /* 0x00000054533e723e */ /* 0x000fe200000010ff */
[----:B------:R-:W-:Y:S03]  /*f890*/  STL.64 [R1+0x830], R12 ;  /* 0x0008300c01007387 */ /* 0x000fe60000100a00 */
[----:B------:R-:W0:Y:S02]  /*f8a0*/  LDC R66, c[0x0][0x3d8] ;  /* 0x0000f600ff427b82 */ /* 0x000e240000000800 */
[----:B------:R-:W3:Y:S01]  /*f8b0*/  MUFU.EX2 R64, R64 ;  /* 0x0000004000407308 */ /* 0x000ee20000000800 */
[----:B--2---:R-:W-:-:S04]  /*f8c0*/  FADD R3, R2, R3 ;  /* 0x0000000302037221 */ /* 0x004fc80000000000 */
[----:B------:R-:W-:Y:S01]  /*f8d0*/  FADD R3, R63, R3 ;  /* 0x000000033f037221 */ /* 0x000fe20000000000 */
[----:B------:R-:W2:Y:S03]  /*f8e0*/  LDC R83, c[0x0][0x3d8] ;  /* 0x0000f600ff537b82 */ /* 0x000ea60000000800 */
[----:B----4-:R-:W-:-:S05]  /*f8f0*/  FADD R3, R0, R3 ;  /* 0x0000000300037221 */ /* 0x010fca0000000000 */
[----:B------:R-:W4:Y:S01]  /*f900*/  LDC R82, c[0x0][0x3d8] ;  /* 0x0000f600ff527b82 */ /* 0x000f220000000800 */
[C---:B---3--:R-:W-:Y:S01]  /*f910*/  FADD R134, R64.reuse, R3 ;  /* 0x0000000340867221 */ /* 0x048fe20000000000 */
[----:B------:R-:W-:-:S06]  /*f920*/  F2FP.BF16.F32.PACK_AB R64, R64, R0 ;  /* 0x000000004040723e */ /* 0x000fcc00000010ff */
[----:B------:R-:W3:Y:S01]  /*f930*/  LDC R0, c[0x0][0x3d8] ;  /* 0x0000f600ff007b82 */ /* 0x000ee20000000800 */
[----:B------:R-:W-:Y:S04]  /*f940*/  STL.64 [R1+0x838], R14 ;  /* 0x0008380e01007387 */ /* 0x000fe80000100a00 */
[----:B------:R-:W-:Y:S01]  /*f950*/  STL.64 [R1+0x840], R16 ;  /* 0x0008401001007387 */ /* 0x000fe20000100a00 */
[----:B--2---:R-:W-:-:S03]  /*f960*/  IMAD R83, R83, 0x5, RZ ;  /* 0x0000000553537824 */ /* 0x004fc600078e02ff */
[----:B------:R-:W-:Y:S01]  /*f970*/  STL.64 [R1+0x848], R18 ;  /* 0x0008481201007387 */ /* 0x000fe20000100a00 */
[----:B-1----:R-:W-:Y:S01]  /*f980*/  IMAD R86, R86, 0xd, RZ ;  /* 0x0000000d56567824 */ /* 0x002fe200078e02ff */
[----:B------:R-:W1:Y:S02]  /*f990*/  LDC R3, c[0x0][0x3d8] ;  /* 0x0000f600ff037b82 */ /* 0x000e640000000800 */
[----:B------:R-:W-:Y:S04]  /*f9a0*/  STL.64 [R1+0x850], R20 ;  /* 0x0008501401007387 */ /* 0x000fe80000100a00 */
[----:B------:R-:W-:Y:S01]  /*f9b0*/  STL.64 [R1+0x858], R22 ;  /* 0x0008581601007387 */ /* 0x000fe20000100a00 */
[----:B----4-:R-:W-:Y:S01]  /*f9c0*/  IMAD.SHL.U32 R82, R82, 0x4, RZ ;  /* 0x0000000452527824 */ /* 0x010fe200078e00ff */
[----:B------:R-:W-:Y:S01]  /*f9d0*/  F2FP.BF16.F32.PACK_AB R55, R69, R70 ;  /* 0x000000464537723e */ /* 0x000fe200000010ff */
[----:B------:R-:W2:Y:S01]  /*f9e0*/  LDC R65, c[0x0][0x3d8] ;  /* 0x0000f600ff417b82 */ /* 0x000ea20000000800 */
[----:B------:R-:W-:Y:S01]  /*f9f0*/  STL.64 [R1+0x860], R24 ;  /* 0x0008601801007387 */ /* 0x000fe20000100a00 */
[----:B------:R-:W-:-:S03]  /*fa00*/  LEA.HI.X.SX32 R231, R83, R141, 0x1, P5 ;  /* 0x0000008d53e77211 */ /* 0x000fc600028f0eff */
[----:B------:R-:W-:Y:S01]  /*fa10*/  STL.64 [R1+0x868], R26 ;  /* 0x0008681a01007387 */ /* 0x000fe20000100a00 */
[----:B---3--:R-:W-:Y:S01]  /*fa20*/  IMAD R0, R0, 0xc, RZ ;  /* 0x0000000c00007824 */ /* 0x008fe200078e02ff */
[----:B------:R-:W-:Y:S01]  /*fa30*/  F2FP.BF16.F32.PACK_AB R63, R63, R2 ;  /* 0x000000023f3f723e */ /* 0x000fe200000010ff */
[----:B------:R-:W3:Y:S01]  /*fa40*/  LDC R69, c[0x0][0x3d8] ;  /* 0x0000f600ff457b82 */ /* 0x000ee20000000800 */
[----:B------:R4:W-:Y:S01]  /*fa50*/  STL.64 [R1+0x870], R28 ;  /* 0x0008701c01007387 */ /* 0x0009e20000100a00 */
[-C--:B------:R-:W-:Y:S02]  /*fa60*/  IADD3 R226, P5, PT, R228, R140.reuse, RZ ;  /* 0x0000008ce4e27210 */ /* 0x080fe40007fbe0ff */
[----:B------:R-:W-:-:S04]  /*fa70*/  IADD3 R224, P2, PT, R0, R140, RZ ;  /* 0x0000008c00e07210 */ /* 0x000fc80007f5e0ff */
[----:B------:R-:W2:Y:S01]  /*fa80*/  LDC R2, c[0x0][0x3d8] ;  /* 0x0000f600ff027b82 */ /* 0x000ea20000000800 */
[----:B----4-:R-:W-:Y:S01]  /*fa90*/  LEA R28, P4, R176, R140, 0x3 ;  /* 0x0000008cb01c7211 */ /* 0x010fe200078818ff */
[----:B-1----:R-:W-:Y:S01]  /*faa0*/  IMAD R3, R3, 0x1c, RZ ;  /* 0x0000001c03037824 */ /* 0x002fe200078e02ff */
[----:B------:R-:W-:Y:S01]  /*fab0*/  F2FP.BF16.F32.PACK_AB R50, R57, R58 ;  /* 0x0000003a3932723e */ /* 0x000fe200000010ff */
[----:B0-----:R-:W-:Y:S01]  /*fac0*/  IMAD R66, R66, 0x2c, RZ ;  /* 0x0000002c42427824 */ /* 0x001fe200078e02ff */
[----:B------:R-:W-:-:S03]  /*fad0*/  LEA.HI.X.SX32 R29, R82, R141, 0x1, P4 ;  /* 0x0000008d521d7211 */ /* 0x000fc600020f0eff */
[----:B------:R-:W0:Y:S01]  /*fae0*/  LDC R81, c[0x0][0x3d8] ;  /* 0x0000f600ff517b82 */ /* 0x000e220000000800 */
[-C--:B------:R-:W-:Y:S02]  /*faf0*/  IADD3 R26, P4, PT, R227, R140.reuse, RZ ;  /* 0x0000008ce31a7210 */ /* 0x080fe40007f9e0ff */
[-C--:B------:R-:W-:Y:S02]  /*fb00*/  LEA.HI.X.SX32 R227, R86, R141.reuse, 0x1, P5 ;  /* 0x0000008d56e37211 */ /* 0x080fe400028f0eff */
[-C--:B------:R-:W-:Y:S02]  /*fb10*/  IADD3 R228, P5, PT, R252, R140.reuse, RZ ;  /* 0x0000008cfce47210 */ /* 0x080fe40007fbe0ff */
[-C--:B------:R-:W-:Y:S01]  /*fb20*/  LEA.HI.X.SX32 R27, R0, R141.reuse, 0x1, P4 ;  /* 0x0000008d001b7211 */ /* 0x080fe200020f0eff */
[----:B------:R-:W1:Y:S01]  /*fb30*/  LDC R70, c[0x0][0x3d8] ;  /* 0x0000f600ff467b82 */ /* 0x000e620000000800 */
[----:B------:R-:W-:Y:S02]  /*fb40*/  LEA.HI.X.SX32 R225, R229, R141, 0x1, P2 ;  /* 0x0000008de5e17211 */ /* 0x000fe400010f0eff */
[----:B------:R-:W-:-:S02]  /*fb50*/  IADD3 R24, P4, PT, R251, R140, RZ ;  /* 0x0000008cfb187210 */ /* 0x000fc40007f9e0ff */
[-C--:B------:R-:W-:Y:S02]  /*fb60*/  LEA.HI.X.SX32 R229, R89, R141.reuse, 0x1, P5 ;  /* 0x0000008d59e57211 */ /* 0x080fe400028f0eff */
[-C--:B------:R-:W-:Y:S01]  /*fb70*/  IADD3 R138, P5, PT, R138, R140.reuse, RZ ;  /* 0x0000008c8a8a7210 */ /* 0x080fe20007fbe0ff */
[----:B------:R-:W4:Y:S01]  /*fb80*/  LDC R142, c[0x0][0x3d8] ;  /* 0x0000f600ff8e7b82 */ /* 0x000f220000000800 */
[-C--:B------:R-:W-:Y:S02]  /*fb90*/  LEA.HI.X.SX32 R25, R244, R141.reuse, 0x1, P4 ;  /* 0x0000008df4197211 */ /* 0x080fe400020f0eff */
[-C--:B------:R-:W-:Y:S02]  /*fba0*/  IADD3 R22, P4, PT, R139, R140.reuse, RZ ;  /* 0x0000008c8b167210 */ /* 0x080fe40007f9e0ff */
[-C--:B------:R-:W-:Y:S02]  /*fbb0*/  LEA.HI.X.SX32 R139, R91, R141.reuse, 0x1, P5 ;  /* 0x0000008d5b8b7211 */ /* 0x080fe400028f0eff */
[----:B------:R-:W-:Y:S01]  /*fbc0*/  IADD3 R250, P5, PT, R242, R140, RZ ;  /* 0x0000008cf2fa7210 */ /* 0x000fe20007fbe0ff */
[----:B------:R-:W0:Y:S03]  /*fbd0*/  LDC R244, c[0x0][0x3d8] ;  /* 0x0000f600fff47b82 */ /* 0x000e260000000800 */
[----:B------:R-:W-:-:S05]  /*fbe0*/  LEA.HI.X.SX32 R251, R94, R141, 0x1, P5 ;  /* 0x0000008d5efb7211 */ /* 0x000fca00028f0eff */
[----:B------:R-:W0:Y:S01]  /*fbf0*/  LDC R242, c[0x0][0x3d8] ;  /* 0x0000f600fff27b82 */ /* 0x000e220000000800 */
[----:B------:R-:W-:-:S04]  /*fc00*/  IADD3 R248, P5, PT, R238, R140, RZ ;  /* 0x0000008ceef87210 */ /* 0x000fc80007fbe0ff */
[-C--:B------:R-:W-:Y:S02]  /*fc10*/  LEA.HI.X.SX32 R249, R97, R141.reuse, 0x1, P5 ;  /* 0x0000008d61f97211 */ /* 0x080fe400028f0eff */
[----:B------:R-:W-:Y:S01]  /*fc20*/  IADD3 R246, P5, PT, R239, R140, RZ ;  /* 0x0000008ceff67210 */ /* 0x000fe20007fbe0ff */
[----:B------:R-:W1:Y:S08]  /*fc30*/  LDC R146, c[0x0][0x3d8] ;  /* 0x0000f600ff927b82 */ /* 0x000e700000000800 */
[----:B------:R-:W1:Y:S01]  /*fc40*/  LDC R239, c[0x0][0x3d8] ;  /* 0x0000f600ffef7b82 */ /* 0x000e620000000800 */
[----:B------:R-:W-:-:S02]  /*fc50*/  LEA.HI.X.SX32 R23, R3, R141, 0x1, P4 ;  /* 0x0000008d03177211 */ /* 0x000fc400020f0eff */
[----:B------:R-:W-:Y:S02]  /*fc60*/  IADD3 R20, P4, PT, R237, R140, RZ ;  /* 0x0000008ced147210 */ /* 0x000fe40007f9e0ff */
[----:B------:R-:W-:Y:S01]  /*fc70*/  F2FP.BF16.F32.PACK_AB R57, R71, R72 ;  /* 0x000000484739723e */ /* 0x000fe200000010ff */
[----:B0-----:R-:W-:Y:S02]  /*fc80*/  IMAD R242, R242, 0x24, RZ ;  /* 0x00000024f2f27824 */ /* 0x001fe400078e02ff */
[----:B------:R-:W0:Y:S01]  /*fc90*/  LDC R71, c[0x0][0x3d8] ;  /* 0x0000f600ff477b82 */ /* 0x000e220000000800 */
[----:B------:R-:W-:Y:S02]  /*fca0*/  F2FP.BF16.F32.PACK_AB R56, R73, R74 ;  /* 0x0000004a4938723e */ /* 0x000fe400000010ff */
[----:B------:R-:W-:Y:S02]  /*fcb0*/  LEA.HI.X.SX32 R21, R242, R141, 0x1, P4 ;  /* 0x0000008df2157211 */ /* 0x000fe400020f0eff */
[----:B------:R-:W-:-:S03]  /*fcc0*/  IADD3 R18, P4, PT, R240, R140, RZ ;  /* 0x0000008cf0127210 */ /* 0x000fc60007f9e0ff */
[----:B------:R-:W4:Y:S01]  /*fcd0*/  LDC R240, c[0x0][0x3d8] ;  /* 0x0000f600fff07b82 */ /* 0x000f220000000800 */
[----:B------:R-:W-:Y:S02]  /*fce0*/  F2FP.BF16.F32.PACK_AB R54, R67, R68 ;  /* 0x000000444336723e */ /* 0x000fe400000010ff */
[----:B------:R-:W-:Y:S02]  /*fcf0*/  LEA.HI.X.SX32 R19, R66, R141, 0x1, P4 ;  /* 0x0000008d42137211 */ /* 0x000fe400020f0eff */
[----:B------:R-:W-:-:S03]  /*fd00*/  IADD3 R16, P4, PT, R236, R140, RZ ;  /* 0x0000008cec107210 */ /* 0x000fc60007f9e0ff */
[----:B------:R-:W4:Y:S01]  /*fd10*/  LDC R74, c[0x0][0x3d8] ;  /* 0x0000f600ff4a7b82 */ /* 0x000f220000000800 */
[----:B-1----:R-:W-:Y:S01]  /*fd20*/  IMAD R239, R239, 0x34, RZ ;  /* 0x00000034efef7824 */ /* 0x002fe200078e02ff */
[----:B------:R-:W-:Y:S01]  /*fd30*/  F2FP.BF16.F32.PACK_AB R59, R77, R78 ;  /* 0x0000004e4d3b723e */ /* 0x000fe200000010ff */
[----:B--2---:R-:W-:-:S05]  /*fd40*/  IMAD R2, R2, 0xe, RZ ;  /* 0x0000000e02027824 */ /* 0x004fca00078e02ff */
[----:B------:R-:W1:Y:S01]  /*fd50*/  LDC R67, c[0x0][0x3d8] ;  /* 0x0000f600ff437b82 */ /* 0x000e620000000800 */
[----:B------:R-:W-:Y:S02]  /*fd60*/  LEA.HI.X.SX32 R17, R239, R141, 0x1, P4 ;  /* 0x0000008def117211 */ /* 0x000fe400020f0eff */
[----:B------:R-:W-:-:S05]  /*fd70*/  IADD3 R14, P4, PT, R234, R140, RZ ;  /* 0x0000008cea0e7210 */ /* 0x000fca0007f9e0ff */
[----:B------:R-:W2:Y:S01]  /*fd80*/  LDC R77, c[0x0][0x3d8] ;  /* 0x0000f600ff4d7b82 */ /* 0x000ea20000000800 */
[----:B------:R-:W-:Y:S01]  /*fd90*/  IADD3 R222, P2, PT, R3, R140, RZ ;  /* 0x0000008c03de7210 */ /* 0x000fe20007f5e0ff */
[----:B------:R-:W-:-:S06]  /*fda0*/  IMAD R244, R244, 0x16, RZ ;  /* 0x00000016f4f47824 */ /* 0x000fcc00078e02ff */
[----:B------:R-:W2:Y:S01]  /*fdb0*/  LDC R234, c[0x0][0x3d8] ;  /* 0x0000f600ffea7b82 */ /* 0x000ea20000000800 */
[-C--:B------:R-:W-:Y:S01]  /*fdc0*/  LEA.HI.X.SX32 R223, R2, R141.reuse, 0x1, P2 ;  /* 0x0000008d02df7211 */ /* 0x080fe200010f0eff */
[----:B---3--:R-:W-:Y:S01]  /*fdd0*/  IMAD R69, R69, 0x3c, RZ ;  /* 0x0000003c45457824 */ /* 0x008fe200078e02ff */
[-C--:B------:R-:W-:Y:S01]  /*fde0*/  IADD3 R220, P2, PT, R66, R140.reuse, RZ ;  /* 0x0000008c42dc7210 */ /* 0x080fe20007f5e0ff */
[----:B------:R-:W-:Y:S02]  /*fdf0*/  IMAD R65, R65, 0x1e, RZ ;  /* 0x0000001e41417824 */ /* 0x000fe400078e02ff */
[----:B0-----:R-:W-:Y:S01]  /*fe00*/  IMAD R71, R71, 0x4c, RZ ;  /* 0x0000004c47477824 */ /* 0x001fe200078e02ff */
[-C--:B------:R-:W-:Y:S01]  /*fe10*/  LEA.HI.X.SX32 R221, R244, R141.reuse, 0x1, P2 ;  /* 0x0000008df4dd7211 */ /* 0x080fe200010f0eff */
[----:B----4-:R-:W-:Y:S01]  /*fe20*/  IMAD R240, R240, 0x26, RZ ;  /* 0x00000026f0f07824 */ /* 0x010fe200078e02ff */
[----:B------:R-:W-:Y:S01]  /*fe30*/  IADD3 R218, P2, PT, R69, R140, RZ ;  /* 0x0000008c45da7210 */ /* 0x000fe20007f5e0ff */
[----:B------:R-:W-:Y:S01]  /*fe40*/  IMAD R74, R74, 0x5c, RZ ;  /* 0x0000005c4a4a7824 */ /* 0x000fe200078e02ff */
[----:B------:R-:W0:Y:S02]  /*fe50*/  LDC R73, c[0x0][0x3d8] ;  /* 0x0000f600ff497b82 */ /* 0x000e240000000800 */
[----:B------:R-:W-:-:S02]  /*fe60*/  LEA.HI.X.SX32 R219, R65, R141, 0x1, P2 ;  /* 0x0000008d41db7211 */ /* 0x000fc400010f0eff */
[-C--:B------:R-:W-:Y:S01]  /*fe70*/  IADD3 R216, P2, PT, R71, R140.reuse, RZ ;  /* 0x0000008c47d87210 */ /* 0x080fe20007f5e0ff */
[----:B-1----:R-:W-:Y:S02]  /*fe80*/  IMAD R67, R67, 0x2e, RZ ;  /* 0x0000002e43437824 */ /* 0x002fe400078e02ff */
[----:B--2---:R-:W-:Y:S01]  /*fe90*/  IMAD R77, R77, 0x6c, RZ ;  /* 0x0000006c4d4d7824 */ /* 0x004fe200078e02ff */
[-C--:B------:R-:W-:Y:S01]  /*fea0*/  LEA.HI.X.SX32 R217, R240, R141.reuse, 0x1, P2 ;  /* 0x0000008df0d97211 */ /* 0x080fe200010f0eff */
[----:B------:R-:W-:Y:S01]  /*feb0*/  IMAD R81, R81, 0x7c, RZ ;  /* 0x0000007c51517824 */ /* 0x000fe200078e02ff */
[----:B------:R-:W-:Y:S01]  /*fec0*/  IADD3 R214, P2, PT, R74, R140, RZ ;  /* 0x0000008c4ad67210 */ /* 0x000fe20007f5e0ff */
[----:B------:R-:W-:Y:S01]  /*fed0*/  IMAD R70, R70, 0x3e, RZ ;  /* 0x0000003e46467824 */ /* 0x000fe200078e02ff */
[----:B------:R-:W-:Y:S01]  /*fee0*/  F2FP.BF16.F32.PACK_AB R58, R75, R76 ;  /* 0x0000004c4b3a723e */ /* 0x000fe200000010ff */
[----:B------:R-:W-:Y:S01]  /*fef0*/  IMAD R234, R234, 0x36, RZ ;  /* 0x00000036eaea7824 */ /* 0x000fe200078e02ff */
[----:B------:R-:W-:Y:S01]  /*ff00*/  LEA.HI.X.SX32 R215, R67, R141, 0x1, P2 ;  /* 0x0000008d43d77211 */ /* 0x000fe200010f0eff */
[----:B------:R-:W1:Y:S01]  /*ff10*/  LDC R75, c[0x0][0x3d8] ;  /* 0x0000f600ff4b7b82 */ /* 0x000e620000000800 */
[----:B------:R-:W-:-:S04]  /*ff20*/  IADD3 R212, P2, PT, R77, R140, RZ ;  /* 0x0000008c4dd47210 */ /* 0x000fc80007f5e0ff */
[----:B------:R-:W-:-:S03]  /*ff30*/  LEA.HI.X.SX32 R213, R234, R141, 0x1, P2 ;  /* 0x0000008dead57211 */ /* 0x000fc600010f0eff */
[----:B------:R-:W2:Y:S01]  /*ff40*/  LDC R234, c[0x0][0x3d8] ;  /* 0x0000f600ffea7b82 */ /* 0x000ea20000000800 */
[----:B------:R-:W-:-:S04]  /*ff50*/  IADD3 R210, P2, PT, R81, R140, RZ ;  /* 0x0000008c51d27210 */ /* 0x000fc80007f5e0ff */
[----:B------:R-:W-:Y:S02]  /*ff60*/  LEA.HI.X.SX32 R211, R70, R141, 0x1, P2 ;  /* 0x0000008d46d37211 */ /* 0x000fe400010f0eff */
[----:B------:R-:W-:Y:S01]  /*ff70*/  IADD3 R208, P2, PT, R110, R140, RZ ;  /* 0x0000008c6ed07210 */ /* 0x000fe20007f5e0ff */
[----:B0-----:R-:W-:Y:S01]  /*ff80*/  IMAD R73, R73, 0x4e, RZ ;  /* 0x0000004e49497824 */ /* 0x001fe200078e02ff */
[----:B------:R-:W0:Y:S08]  /*ff90*/  LDC R78, c[0x0][0x3d8] ;  /* 0x0000f600ff4e7b82 */ /* 0x000e300000000800 */
[----:B------:R-:W3:Y:S01]  /*ffa0*/  LDC R144, c[0x0][0x3d8] ;  /* 0x0000f600ff907b82 */ /* 0x000ee20000000800 */
[----:B--2---:R-:W-:-:S07]  /*ffb0*/  IMAD R234, R234, 0x46, RZ ;  /* 0x00000046eaea7824 */ /* 0x004fce00078e02ff */
[----:B------:R-:W2:Y:S01]  /*ffc0*/  LDC R149, c[0x0][0x3d8] ;  /* 0x0000f600ff957b82 */ /* 0x000ea20000000800 */
[----:B------:R-:W-:Y:S02]  /*ffd0*/  LEA.HI.X.SX32 R209, R234, R141, 0x1, P2 ;  /* 0x0000008dead17211 */ /* 0x000fe400010f0eff */
[-C--:B------:R-:W-:Y:S02]  /*ffe0*/  IADD3 R206, P2, PT, R122, R140.reuse, RZ ;  /* 0x0000008c7ace7210 */ /* 0x080fe40007f5e0ff */
[----:B------:R-:W-:-:S03]  /*fff0*/  IADD3 R198, P3, PT, R2, R140, RZ ;  /* 0x0000008c02c67210 */ /* 0x000fc60007f7e0ff */
[----:B------:R-:W4:Y:S01]  /*10000*/  LDC R148, c[0x0][0x3d8] ;  /* 0x0000f600ff947b82 */ /* 0x000f220000000800 */
[----:B------:R-:W-:Y:S02]  /*10010*/  LEA.HI.X.SX32 R207, R73, R141, 0x1, P2 ;  /* 0x0000008d49cf7211 */ /* 0x000fe400010f0eff */
[----:B------:R-:W-:-:S04]  /*10020*/  IADD3 R204, P2, PT, R132, R140, RZ ;  /* 0x0000008c84cc7210 */ /* 0x000fc80007f5e0ff */
[-C--:B------:R-:W-:Y:S01]  /*10030*/  LEA.HI.X.SX32 R205, R232, R141.reuse, 0x1, P2 ;  /* 0x0000008de8cd7211 */ /* 0x080fe200010f0eff */
[----:B------:R-:W0:Y:S08]  /*10040*/  LDC R152, c[0x0][0x3d8] ;  /* 0x0000f600ff987b82 */ /* 0x000e300000000800 */
[----:B------:R-:W0:Y:S01]  /*10050*/  LDC R232, c[0x0][0x3d8] ;  /* 0x0000f600ffe87b82 */ /* 0x000e220000000800 */
[----:B------:R-:W-:-:S02]  /*10060*/  LEA.HI.X.SX32 R199, R85, R141, 0x1, P3 ;  /* 0x0000008d55c77211 */ /* 0x000fc400018f0eff */
[----:B------:R-:W-:Y:S02]  /*10070*/  F2FP.BF16.F32.PACK_AB R60, R79, R80 ;  /* 0x000000504f3c723e */ /* 0x000fe400000010ff */
[-C--:B------:R-:W-:Y:S01]  /*10080*/  IADD3 R196, P3, PT, R65, R140.reuse, RZ ;  /* 0x0000008c41c47210 */ /* 0x080fe20007f7e0ff */
[----:B-1----:R-:W-:Y:S02]  /*10090*/  IMAD R75, R75, 0x5e, RZ ;  /* 0x0000005e4b4b7824 */ /* 0x002fe400078e02ff */
[----:B------:R-:W1:Y:S01]  /*100a0*/  LDC R79, c[0x0][0x3d8] ;  /* 0x0000f600ff4f7b82 */ /* 0x000e620000000800 */
[----:B------:R-:W-:Y:S01]  /*100b0*/  IMAD R90, R90, 0x17, RZ ;  /* 0x000000175a5a7824 */ /* 0x000fe200078e02ff */
[-C--:B------:R-:W-:Y:S02]  /*100c0*/  LEA.HI.X.SX32 R197, R87, R141.reuse, 0x1, P3 ;  /* 0x0000008d57c57211 */ /* 0x080fe400018f0eff */
[----:B------:R-:W-:Y:S02]  /*100d0*/  LEA.HI.X.SX32 R247, R101, R141, 0x1, P5 ;  /* 0x0000008d65f77211 */ /* 0x000fe400028f0eff */
[----:B------:R-:W-:-:S02]  /*100e0*/  IADD3 R202, P2, PT, R147, R140, RZ ;  /* 0x0000008c93ca7210 */ /* 0x000fc40007f5e0ff */
[-C--:B------:R-:W-:Y:S01]  /*100f0*/  IADD3 R194, P3, PT, R67, R140.reuse, RZ ;  /* 0x0000008c43c27210 */ /* 0x080fe20007f7e0ff */
[----:B------:R-:W-:Y:S01]  /*10100*/  IMAD R93, R93, 0x1f, RZ ;  /* 0x0000001f5d5d7824 */ /* 0x000fe200078e02ff */
[-C--:B------:R-:W-:Y:S01]  /*10110*/  IADD3 R244, P5, PT, R235, R140.reuse, RZ ;  /* 0x0000008cebf47210 */ /* 0x080fe20007fbe0ff */
[----:B------:R0:W-:Y:S01]  /*10120*/  STL.64 [R1+0x428], R28 ;  /* 0x0004281c01007387 */ /* 0x0001e20000100a00 */
[----:B------:R-:W1:Y:S01]  /*10130*/  LDC R235, c[0x0][0x3d8] ;  /* 0x0000f600ffeb7b82 */ /* 0x000e620000000800 */
[-C--:B------:R-:W-:Y:S02]  /*10140*/  LEA.HI.X.SX32 R203, R75, R141.reuse, 0x1, P2 ;  /* 0x0000008d4bcb7211 */ /* 0x080fe400010f0eff */
[-C--:B------:R-:W-:Y:S01]  /*10150*/  LEA.HI.X.SX32 R195, R90, R141.reuse, 0x1, P3 ;  /* 0x0000008d5ac37211 */ /* 0x080fe200018f0eff */
[----:B0-----:R-:W-:Y:S01]  /*10160*/  IMAD R252, R232, 0x66, RZ ;  /* 0x00000066e8fc7824 */ /* 0x001fe200078e02ff */
[-C--:B------:R-:W-:Y:S02]  /*10170*/  IADD3 R200, P2, PT, R153, R140.reuse, RZ ;  /* 0x0000008c99c87210 */ /* 0x080fe40007f5e0ff */
[----:B------:R-:W-:Y:S01]  /*10180*/  IADD3 R192, P3, PT, R70, R140, RZ ;  /* 0x0000008c46c07210 */ /* 0x000fe20007f7e0ff */
[----:B------:R-:W0:Y:S01]  /*10190*/  LDC R234, c[0x0][0x3d8] ;  /* 0x0000f600ffea7b82 */ /* 0x000e220000000800 */
[----:B------:R-:W-:-:S02]  /*101a0*/  LEA.HI.X.SX32 R201, R252, R141, 0x1, P2 ;  /* 0x0000008dfcc97211 */ /* 0x000fc400010f0eff */
[----:B------:R-:W-:Y:S01]  /*101b0*/  LEA.HI.X.SX32 R193, R93, R141, 0x1, P3 ;  /* 0x0000008d5dc17211 */ /* 0x000fe200018f0eff */
[----:B------:R-:W-:Y:S01]  /*101c0*/  STL.64 [R1+0x420], R230 ;  /* 0x000420e601007387 */ /* 0x000fe20000100a00 */
[----:B------:R-:W-:-:S03]  /*101d0*/  IADD3 R190, P3, PT, R73, R140, RZ ;  /* 0x0000008c49be7210 */ /* 0x000fc60007f7e0ff */
[----:B------:R-:W0:Y:S01]  /*101e0*/  LDC R252, c[0x0][0x3d8] ;  /* 0x0000f600fffc7b82 */ /* 0x000e220000000800 */
[----:B------:R-:W-:Y:S01]  /*101f0*/  STL.64 [R1+0x418], R224 ;  /* 0x000418e001007387 */ /* 0x000fe20000100a00 */
[----:B------:R-:W-:Y:S01]  /*10200*/  IMAD R98, R98, 0x2f, RZ ;  /* 0x0000002f62627824 */ /* 0x000fe200078e02ff */
[----:B------:R-:W-:Y:S02]  /*10210*/  LEA.HI.X.SX32 R191, R95, R141, 0x1, P3 ;  /* 0x0000008d5fbf7211 */ /* 0x000fe400018f0eff */
[----:B------:R-:W-:Y:S01]  /*10220*/  STL.64 [R1+0x410], R198 ;  /* 0x000410c601007387 */ /* 0x000fe20000100a00 */
[----:B------:R-:W-:Y:S01]  /*10230*/  IMAD R78, R78, 0x6e, RZ ;  /* 0x0000006e4e4e7824 */ /* 0x000fe200078e02ff */
[----:B------:R-:W-:Y:S01]  /*10240*/  IADD3 R188, P3, PT, R75, R140, RZ ;  /* 0x0000008c4bbc7210 */ /* 0x000fe20007f7e0ff */
[----:B------:R-:W0:Y:S01]  /*10250*/  LDC R151, c[0x0][0x3d8] ;  /* 0x0000f600ff977b82 */ /* 0x000e220000000800 */
[----:B------:R0:W-:Y:S04]  /*10260*/  STL.64 [R1+0x3f0], R26 ;  /* 0x0003f01a01007387 */ /* 0x0001e80000100a00 */
[----:B------:R-:W-:Y:S01]  /*10270*/  STL.64 [R1+0x3e8], R226 ;  /* 0x0003e8e201007387 */ /* 0x000fe20000100a00 */
[----:B------:R-:W-:-:S02]  /*10280*/  IMAD R102, R102, 0x37, RZ ;  /* 0x0000003766667824 */ /* 0x000fc400078e02ff */
[----:B------:R-:W0:Y:S01]  /*10290*/  LDC R155, c[0x0][0x3d8] ;  /* 0x0000f600ff9b7b82 */ /* 0x000e220000000800 */
[----:B------:R-:W-:Y:S01]  /*102a0*/  STL.64 [R1+0x3e0], R222 ;  /* 0x0003e0de01007387 */ /* 0x000fe20000100a00 */
[----:B------:R-:W-:-:S03]  /*102b0*/  LEA.HI.X.SX32 R189, R98, R141, 0x1, P3 ;  /* 0x0000008d62bd7211 */ /* 0x000fc600018f0eff */
[----:B------:R-:W-:Y:S01]  /*102c0*/  STL.64 [R1+0x3d8], R196 ;  /* 0x0003d8c401007387 */ /* 0x000fe20000100a00 */
[----:B-1----:R-:W-:Y:S01]  /*102d0*/  IMAD R79, R79, 0x7e, RZ ;  /* 0x0000007e4f4f7824 */ /* 0x002fe200078e02ff */
[----:B------:R-:W-:Y:S01]  /*102e0*/  IADD3 R186, P3, PT, R78, R140, RZ ;  /* 0x0000008c4eba7210 */ /* 0x000fe20007f7e0ff */
[----:B------:R-:W1:Y:S01]  /*102f0*/  LDC R154, c[0x0][0x3d8] ;  /* 0x0000f600ff9a7b82 */ /* 0x000e620000000800 */
[----:B------:R0:W-:Y:S01]  /*10300*/  STL.64 [R1+0x3b0], R24 ;  /* 0x0003b01801007387 */ /* 0x0001e20000100a00 */
[----:B------:R-:W-:-:S03]  /*10310*/  IMAD R109, R109, 0x3d, RZ ;  /* 0x0000003d6d6d7824 */ /* 0x000fc600078e02ff */
[----:B------:R-:W-:Y:S01]  /*10320*/  STL.64 [R1+0x3a8], R228 ;  /* 0x0003a8e401007387 */ /* 0x000fe20000100a00 */
[----:B------:R-:W-:Y:S02]  /*10330*/  IMAD R105, R105, 0x88, RZ ;  /* 0x0000008869697824 */ /* 0x000fe400078e02ff */
[----:B------:R-:W0:Y:S01]  /*10340*/  LDC R158, c[0x0][0x3d8] ;  /* 0x0000f600ff9e7b82 */ /* 0x000e220000000800 */
[----:B------:R-:W-:Y:S01]  /*10350*/  STL.64 [R1+0x3a0], R220 ;  /* 0x0003a0dc01007387 */ /* 0x000fe20000100a00 */
[----:B------:R-:W-:-:S03]  /*10360*/  IMAD R106, R106, 0x8a, RZ ;  /* 0x0000008a6a6a7824 */ /* 0x000fc600078e02ff */
[----:B------:R-:W-:Y:S01]  /*10370*/  STL.64 [R1+0x398], R194 ;  /* 0x000398c201007387 */ /* 0x000fe20000100a00 */
[----:B------:R-:W-:Y:S02]  /*10380*/  IMAD R114, R114, 0x3f, RZ ;  /* 0x0000003f72727824 */ /* 0x000fe400078e02ff */
[----:B------:R-:W1:Y:S01]  /*10390*/  LDC R156, c[0x0][0x3d8] ;  /* 0x0000f600ff9c7b82 */ /* 0x000e620000000800 */
[----:B------:R0:W-:Y:S01]  /*103a0*/  STL.64 [R1+0x370], R22 ;  /* 0x0003701601007387 */ /* 0x0001e20000100a00 */
[-C--:B------:R-:W-:Y:S01]  /*103b0*/  LEA.HI.X.SX32 R187, R102, R141.reuse, 0x1, P3 ;  /* 0x0000008d66bb7211 */ /* 0x080fe200018f0eff */
[----:B------:R-:W-:Y:S02]  /*103c0*/  IMAD R113, R113, 0x8e, RZ ;  /* 0x0000008e71717824 */ /* 0x000fe400078e02ff */
[----:B------:R-:W-:Y:S01]  /*103d0*/  STL.64 [R1+0x368], R138 ;  /* 0x0003688a01007387 */ /* 0x000fe20000100a00 */
[-C--:B------:R-:W-:Y:S01]  /*103e0*/  IADD3 R184, P3, PT, R79, R140.reuse, RZ ;  /* 0x0000008c4fb87210 */ /* 0x080fe20007f7e0ff */
[----:B------:R-:W-:Y:S01]  /*103f0*/  IMAD R235, R235, 0x44, RZ ;  /* 0x00000044ebeb7824 */ /* 0x000fe200078e02ff */
[----:B------:R-:W1:Y:S01]  /*10400*/  LDC R159, c[0x0][0x3d8] ;  /* 0x0000f600ff9f7b82 */ /* 0x000e620000000800 */
[----:B------:R-:W-:Y:S01]  /*10410*/  STL.64 [R1+0x360], R218 ;  /* 0x000360da01007387 */ /* 0x000fe20000100a00 */
[-C--:B------:R-:W-:Y:S01]  /*10420*/  LEA.HI.X.SX32 R15, R69, R141.reuse, 0x1, P4 ;  /* 0x0000008d450f7211 */ /* 0x080fe200020f0eff */
[----:B------:R-:W-:Y:S01]  /*10430*/  IMAD R121, R121, 0x45, RZ ;  /* 0x0000004579797824 */ /* 0x000fe200078e02ff */
[-C--:B------:R-:W-:Y:S01]  /*10440*/  IADD3 R12, P4, PT, R105, R140.reuse, RZ ;  /* 0x0000008c690c7210 */ /* 0x080fe20007f9e0ff */
[----:B------:R-:W-:Y:S01]  /*10450*/  STL.64 [R1+0x358], R192 ;  /* 0x000358c001007387 */ /* 0x000fe20000100a00 */
[----:B------:R-:W-:Y:S01]  /*10460*/  IMAD R117, R117, 0x98, RZ ;  /* 0x0000009875757824 */ /* 0x000fe200078e02ff */
[----:B------:R-:W-:Y:S01]  /*10470*/  LEA.HI.X.SX32 R245, R109, R141, 0x1, P5 ;  /* 0x0000008d6df57211 */ /* 0x000fe200028f0eff */
[----:B------:R-:W1:Y:S01]  /*10480*/  LDC R160, c[0x0][0x3d8] ;  /* 0x0000f600ffa07b82 */ /* 0x000e620000000800 */
[----:B------:R0:W-:Y:S01]  /*10490*/  STL.64 [R1+0x330], R20 ;  /* 0x0003301401007387 */ /* 0x0001e20000100a00 */
[----:B------:R-:W-:Y:S01]  /*104a0*/  IADD3 R242, P5, PT, R106, R140, RZ ;  /* 0x0000008c6af27210 */ /* 0x000fe20007fbe0ff */
[----:B------:R-:W-:-:S02]  /*104b0*/  IMAD R126, R126, 0x47, RZ ;  /* 0x000000477e7e7824 */ /* 0x000fc400078e02ff */
[----:B------:R-:W-:Y:S01]  /*104c0*/  STL.64 [R1+0x328], R250 ;  /* 0x000328fa01007387 */ /* 0x000fe20000100a00 */
[-C--:B------:R-:W-:Y:S02]  /*104d0*/  LEA.HI.X.SX32 R185, R114, R141.reuse, 0x1, P3 ;  /* 0x0000008d72b97211 */ /* 0x080fe400018f0eff */
[----:B------:R-:W1:Y:S01]  /*104e0*/  LDC R162, c[0x0][0x3d8] ;  /* 0x0000f600ffa27b82 */ /* 0x000e620000000800 */
[----:B------:R-:W-:Y:S01]  /*104f0*/  STL.64 [R1+0x320], R216 ;  /* 0x000320d801007387 */ /* 0x000fe20000100a00 */
[----:B------:R-:W-:Y:S01]  /*10500*/  IMAD R125, R125, 0x9e, RZ ;  /* 0x0000009e7d7d7824 */ /* 0x000fe200078e02ff */
[-C--:B------:R-:W-:Y:S02]  /*10510*/  IADD3 R182, P3, PT, R113, R140.reuse, RZ ;  /* 0x0000008c71b67210 */ /* 0x080fe40007f7e0ff */
[----:B------:R-:W-:Y:S01]  /*10520*/  STL.64 [R1+0x318], R190 ;  /* 0x000318be01007387 */ /* 0x000fe20000100a00 */
[-C--:B------:R-:W-:Y:S02]  /*10530*/  LEA.HI.X.SX32 R13, R235, R141.reuse, 0x1, P4 ;  /* 0x0000008deb0d7211 */ /* 0x080fe400020f0eff */
[----:B------:R-:W1:Y:S01]  /*10540*/  LDC R163, c[0x0][0x3d8] ;  /* 0x0000f600ffa37b82 */ /* 0x000e620000000800 */
[----:B------:R1:W-:Y:S01]  /*10550*/  STL.64 [R1+0x2f0], R18 ;  /* 0x0002f01201007387 */ /* 0x0003e20000100a00 */
[----:B------:R-:W-:Y:S01]  /*10560*/  IMAD R131, R131, 0x4d, RZ ;  /* 0x0000004d83837824 */ /* 0x000fe200078e02ff */
[----:B------:R-:W-:Y:S01]  /*10570*/  IADD3 R10, P4, PT, R117, R140, RZ ;  /* 0x0000008c750a7210 */ /* 0x000fe20007f9e0ff */
[----:B------:R-:W-:Y:S01]  /*10580*/  IMAD R129, R129, 0xa8, RZ ;  /* 0x000000a881817824 */ /* 0x000fe200078e02ff */
[----:B------:R-:W-:Y:S01]  /*10590*/  STL.64 [R1+0x2e8], R248 ;  /* 0x0002e8f801007387 */ /* 0x000fe20000100a00 */
[----:B------:R-:W-:-:S02]  /*105a0*/  LEA.HI.X.SX32 R243, R121, R141, 0x1, P5 ;  /* 0x0000008d79f37211 */ /* 0x000fc400028f0eff */
[----:B------:R-:W1:Y:S01]  /*105b0*/  LDC R167, c[0x0][0x3d8] ;  /* 0x0000f600ffa77b82 */ /* 0x000e620000000800 */
[----:B------:R-:W-:Y:S01]  /*105c0*/  STL.64 [R1+0x2e0], R214 ;  /* 0x0002e0d601007387 */ /* 0x000fe20000100a00 */
[-C--:B------:R-:W-:Y:S01]  /*105d0*/  IADD3 R240, P5, PT, R118, R140.reuse, RZ ;  /* 0x0000008c76f07210 */ /* 0x080fe20007fbe0ff */
[----:B0-----:R-:W-:Y:S01]  /*105e0*/  IMAD R65, R252, 0x74, RZ ;  /* 0x00000074fc417824 */ /* 0x001fe200078e02ff */
[-C--:B------:R-:W-:Y:S01]  /*105f0*/  LEA.HI.X.SX32 R183, R126, R141.reuse, 0x1, P3 ;  /* 0x0000008d7eb77211 */ /* 0x080fe200018f0eff */
[----:B------:R-:W-:Y:S03]  /*10600*/  STL.64 [R1+0x2d8], R188 ;  /* 0x0002d8bc01007387 */ /* 0x000fe60000100a00 */
[----:B------:R-:W0:Y:S01]  /*10610*/  LDC R170, c[0x0][0x3d8] ;  /* 0x0000f600ffaa7b82 */ /* 0x000e220000000800 */
[----:B------:R0:W-:Y:S01]  /*10620*/  STL.64 [R1+0x2b0], R16 ;  /* 0x0002b01001007387 */ /* 0x0001e20000100a00 */
[----:B------:R-:W-:Y:S01]  /*10630*/  IMAD R142, R142, 0xae, RZ ;  /* 0x000000ae8e8e7824 */ /* 0x000fe200078e02ff */
[----:B------:R-:W-:Y:S01]  /*10640*/  IADD3 R180, P3, PT, R125, R140, RZ ;  /* 0x0000008c7db47210 */ /* 0x000fe20007f7e0ff */
[----:B------:R-:W-:Y:S01]  /*10650*/  IMAD R234, R234, 0x54, RZ ;  /* 0x00000054eaea7824 */ /* 0x000fe200078e02ff */
[----:B------:R-:W-:Y:S01]  /*10660*/  STL.64 [R1+0x2a8], R246 ;  /* 0x0002a8f601007387 */ /* 0x000fe20000100a00 */
[----:B------:R-:W-:-:S02]  /*10670*/  LEA.HI.X.SX32 R11, R71, R141, 0x1, P4 ;  /* 0x0000008d470b7211 */ /* 0x000fc400020f0eff */
[----:B------:R-:W0:Y:S01]  /*10680*/  LDC R252, c[0x0][0x3d8] ;  /* 0x0000f600fffc7b82 */ /* 0x000e220000000800 */
[----:B------:R-:W-:Y:S01]  /*10690*/  IMAD R146, R146, 0x55, RZ ;  /* 0x0000005592927824 */ /* 0x000fe200078e02ff */
[----:B------:R-:W-:Y:S01]  /*106a0*/  STL.64 [R1+0x2a0], R212 ;  /* 0x0002a0d401007387 */ /* 0x000fe20000100a00 */
[----:B---3--:R-:W-:Y:S01]  /*106b0*/  IMAD R144, R144, 0xb8, RZ ;  /* 0x000000b890907824 */ /* 0x008fe200078e02ff */
[-C--:B------:R-:W-:Y:S01]  /*106c0*/  IADD3 R8, P4, PT, R129, R140.reuse, RZ ;  /* 0x0000008c81087210 */ /* 0x080fe20007f9e0ff */
[----:B------:R-:W-:Y:S01]  /*106d0*/  IMAD R145, R145, 0xba, RZ ;  /* 0x000000ba91917824 */ /* 0x000fe200078e02ff */
[-C--:B------:R-:W-:Y:S02]  /*106e0*/  LEA.HI.X.SX32 R241, R131, R141.reuse, 0x1, P5 ;  /* 0x0000008d83f17211 */ /* 0x080fe400028f0eff */
[----:B------:R-:W3:Y:S01]  /*106f0*/  LDC R173, c[0x0][0x3d8] ;  /* 0x0000f600ffad7b82 */ /* 0x000ee20000000800 */
[----:B------:R-:W-:Y:S01]  /*10700*/  STL.64 [R1+0x298], R186 ;  /* 0x000298ba01007387 */ /* 0x000fe20000100a00 */
[-C--:B------:R-:W-:Y:S01]  /*10710*/  IADD3 R238, P5, PT, R130, R140.reuse, RZ ;  /* 0x0000008c82ee7210 */ /* 0x080fe20007fbe0ff */
[----:B--2---:R-:W-:Y:S01]  /*10720*/  IMAD R149, R149, 0x57, RZ ;  /* 0x0000005795957824 */ /* 0x004fe200078e02ff */
[-C--:B------:R-:W-:Y:S01]  /*10730*/  LEA.HI.X.SX32 R181, R143, R141.reuse, 0x1, P3 ;  /* 0x0000008d8fb57211 */ /* 0x080fe200018f0eff */
[----:B------:R2:W-:Y:S03]  /*10740*/  STL.64 [R1+0x270], R14 ;  /* 0x0002700e01007387 */ /* 0x0005e60000100a00 */
[----:B------:R-:W0:Y:S01]  /*10750*/  LDC R171, c[0x0][0x3d8] ;  /* 0x0000f600ffab7b82 */ /* 0x000e220000000800 */
[----:B------:R-:W-:Y:S01]  /*10760*/  STL.64 [R1+0x268], R244 ;  /* 0x000268f401007387 */ /* 0x000fe20000100a00 */
[----:B----4-:R-:W-:Y:S01]  /*10770*/  IMAD R148, R148, 0xbe, RZ ;  /* 0x000000be94947824 */ /* 0x010fe200078e02ff */
[-C--:B------:R-:W-:Y:S01]  /*10780*/  IADD3 R178, P3, PT, R142, R140.reuse, RZ ;  /* 0x0000008c8eb27210 */ /* 0x080fe20007f7e0ff */
[----:B------:R-:W-:Y:S01]  /*10790*/  IMAD R152, R152, 0x5d, RZ ;  /* 0x0000005d98987824 */ /* 0x000fe200078e02ff */
[----:B------:R-:W-:Y:S01]  /*107a0*/  STL.64 [R1+0x260], R210 ;  /* 0x000260d201007387 */ /* 0x000fe20000100a00 */
[-C--:B------:R-:W-:Y:S01]  /*107b0*/  LEA.HI.X.SX32 R9, R234, R141.reuse, 0x1, P4 ;  /* 0x0000008dea097211 */ /* 0x080fe200020f0eff */
[----:B------:R-:W-:Y:S01]  /*107c0*/  IMAD R150, R150, 0xc8, RZ ;  /* 0x000000c896967824 */ /* 0x000fe200078e02ff */
[-C--:B------:R-:W-:Y:S01]  /*107d0*/  IADD3 R6, P4, PT, R144, R140.reuse, RZ ;  /* 0x0000008c90067210 */ /* 0x080fe20007f9e0ff */
[----:B------:R-:W-:Y:S01]  /*107e0*/  STL.64 [R1+0x258], R184 ;  /* 0x000258b801007387 */ /* 0x000fe20000100a00 */
[-C--:B------:R-:W-:Y:S01]  /*107f0*/  LEA.HI.X.SX32 R239, R146, R141.reuse, 0x1, P5 ;  /* 0x0000008d92ef7211 */ /* 0x080fe200028f0eff */
[----:B------:R-:W4:Y:S01]  /*10800*/  LDC R174, c[0x0][0x3d8] ;  /* 0x0000f600ffae7b82 */ /* 0x000f220000000800 */
[----:B------:R-:W-:Y:S01]  /*10810*/  IMAD R151, R151, 0xca, RZ ;  /* 0x000000ca97977824 */ /* 0x000fe200078e02ff */
[----:B------:R0:W-:Y:S01]  /*10820*/  STL.64 [R1+0x230], R12 ;  /* 0x0002300c01007387 */ /* 0x0001e20000100a00 */
[-C--:B------:R-:W-:Y:S01]  /*10830*/  IADD3 R236, P5, PT, R145, R140.reuse, RZ ;  /* 0x0000008c91ec7210 */ /* 0x080fe20007fbe0ff */
[----:B------:R-:W-:Y:S01]  /*10840*/  IMAD R155, R155, 0x5f, RZ ;  /* 0x0000005f9b9b7824 */ /* 0x000fe200078e02ff */
[----:B------:R-:W-:Y:S01]  /*10850*/  LEA.HI.X.SX32 R179, R149, R141, 0x1, P3 ;  /* 0x0000008d95b37211 */ /* 0x000fe200018f0eff */
[----:B------:R-:W-:Y:S01]  /*10860*/  STL.64 [R1+0x228], R242 ;  /* 0x000228f201007387 */ /* 0x000fe20000100a00 */
[----:B-1----:R-:W-:Y:S01]  /*10870*/  IMAD R154, R154, 0xce, RZ ;  /* 0x000000ce9a9a7824 */ /* 0x002fe200078e02ff */
[----:B------:R-:W-:-:S02]  /*10880*/  IADD3 R176, P3, PT, R148, R140, RZ ;  /* 0x0000008c94b07210 */ /* 0x000fc40007f7e0ff */
[----:B------:R-:W-:Y:S01]  /*10890*/  STL.64 [R1+0x220], R208 ;  /* 0x000220d001007387 */ /* 0x000fe20000100a00 */
[-C--:B------:R-:W-:Y:S01]  /*108a0*/  LEA.HI.X.SX32 R7, R74, R141.reuse, 0x1, P4 ;  /* 0x0000008d4a077211 */ /* 0x080fe200020f0eff */
[----:B------:R-:W-:Y:S01]  /*108b0*/  IMAD R158, R158, 0x65, RZ ;  /* 0x000000659e9e7824 */ /* 0x000fe200078e02ff */
[-C--:B------:R-:W-:Y:S01]  /*108c0*/  IADD3 R4, P4, PT, R150, R140.reuse, RZ ;  /* 0x0000008c96047210 */ /* 0x080fe20007f9e0ff */
[----:B------:R-:W-:Y:S01]  /*108d0*/  STL.64 [R1+0x218], R182 ;  /* 0x000218b601007387 */ /* 0x000fe20000100a00 */
[----:B------:R-:W-:Y:S01]  /*108e0*/  IMAD R156, R156, 0xd8, RZ ;  /* 0x000000d89c9c7824 */ /* 0x000fe200078e02ff */
[----:B------:R-:W-:Y:S01]  /*108f0*/  LEA.HI.X.SX32 R237, R152, R141, 0x1, P5 ;  /* 0x0000008d98ed7211 */ /* 0x000fe200028f0eff */
[----:B------:R-:W-:Y:S01]  /*10900*/  IMAD R157, R157, 0xda, RZ ;  /* 0x000000da9d9d7824 */ /* 0x000fe200078e02ff */
[----:B------:R1:W-:Y:S01]  /*10910*/  STL.64 [R1+0x1f0], R10 ;  /* 0x0001f00a01007387 */ /* 0x0003e20000100a00 */
[----:B------:R-:W-:Y:S01]  /*10920*/  IADD3 R234, P5, PT, R151, R140, RZ ;  /* 0x0000008c97ea7210 */ /* 0x000fe20007fbe0ff */
[----:B------:R-:W-:-:S02]  /*10930*/  IMAD R161, R161, 0x67, RZ ;  /* 0x00000067a1a17824 */ /* 0x000fc400078e02ff */
[----:B------:R-:W-:Y:S01]  /*10940*/  STL.64 [R1+0x1e8], R240 ;  /* 0x0001e8f001007387 */ /* 0x000fe20000100a00 */
[----:B------:R-:W-:Y:S01]  /*10950*/  IMAD R159, R159, 0xdc, RZ ;  /* 0x000000dc9f9f7824 */ /* 0x000fe200078e02ff */
[-C--:B------:R-:W-:Y:S02]  /*10960*/  LEA.HI.X.SX32 R177, R155, R141.reuse, 0x1, P3 ;  /* 0x0000008d9bb17211 */ /* 0x080fe400018f0eff */
[----:B------:R-:W-:Y:S01]  /*10970*/  STL.64 [R1+0x1e0], R206 ;  /* 0x0001e0ce01007387 */ /* 0x000fe20000100a00 */
[----:B------:R-:W-:Y:S01]  /*10980*/  IMAD R160, R160, 0xde, RZ ;  /* 0x000000dea0a07824 */ /* 0x000fe200078e02ff */
[-C--:B------:R-:W-:Y:S02]  /*10990*/  IADD3 R144, P3, PT, R154, R140.reuse, RZ ;  /* 0x0000008c9a907210 */ /* 0x080fe40007f7e0ff */
[----:B------:R-:W-:Y:S01]  /*109a0*/  STL.64 [R1+0x1d8], R180 ;  /* 0x0001d8b401007387 */ /* 0x000fe20000100a00 */
[-C--:B------:R-:W-:Y:S01]  /*109b0*/  LEA.HI.X.SX32 R5, R233, R141.reuse, 0x1, P4 ;  /* 0x0000008de9057211 */ /* 0x080fe200020f0eff */
[----:B------:R-:W-:Y:S01]  /*109c0*/  IMAD R164, R164, 0x6d, RZ ;  /* 0x0000006da4a47824 */ /* 0x000fe200078e02ff */
[-C--:B------:R-:W-:Y:S01]  /*109d0*/  IADD3 R136, P4, PT, R156, R140.reuse, RZ ;  /* 0x0000008c9c887210 */ /* 0x080fe20007f9e0ff */
[----:B------:R0:W-:Y:S01]  /*109e0*/  STL.64 [R1+0x1b0], R8 ;  /* 0x0001b00801007387 */ /* 0x0001e20000100a00 */
[----:B------:R-:W-:Y:S01]  /*109f0*/  IMAD R162, R162, 0xe8, RZ ;  /* 0x000000e8a2a27824 */ /* 0x000fe200078e02ff */
[----:B------:R-:W-:Y:S01]  /*10a00*/  LEA.HI.X.SX32 R235, R158, R141, 0x1, P5 ;  /* 0x0000008d9eeb7211 */ /* 0x000fe200028f0eff */
[----:B------:R-:W-:Y:S01]  /*10a10*/  IMAD R163, R163, 0xea, RZ ;  /* 0x000000eaa3a37824 */ /* 0x000fe200078e02ff */
[----:B------:R-:W-:Y:S01]  /*10a20*/  STL.64 [R1+0x1a8], R238 ;  /* 0x0001a8ee01007387 */ /* 0x000fe20000100a00 */
[----:B------:R-:W-:Y:S01]  /*10a30*/  IADD3 R232, P5, PT, R157, R140, RZ ;  /* 0x0000008c9de87210 */ /* 0x000fe20007fbe0ff */
[----:B------:R-:W-:-:S02]  /*10a40*/  IMAD R167, R167, 0x6f, RZ ;  /* 0x0000006fa7a77824 */ /* 0x000fc400078e02ff */
        /* <DEDUP_REMOVED lines=8> */
[-C--:B------:R-:W-:Y:S01]  /*10ad0*/  LEA.HI.X.SX32 R137, R77, R141.reuse, 0x1, P4 ;  /* 0x0000008d4d897211 */ /* 0x080fe200020f0eff */
[----:B0-----:R-:W-:Y:S01]  /*10ae0*/  IMAD R170, R170, 0x75, RZ ;  /* 0x00000075aaaa7824 */ /* 0x001fe200078e02ff */
[-C--:B------:R-:W-:Y:S01]  /*10af0*/  IADD3 R158, P4, PT, R162, R140.reuse, RZ ;  /* 0x0000008ca29e7210 */ /* 0x080fe20007f9e0ff */
[----:B------:R-:W-:Y:S01]  /*10b00*/  STL.64 [R1+0x168], R236 ;  /* 0x000168ec01007387 */ /* 0x000fe20000100a00 */
[----:B------:R-:W-:Y:S01]  /*10b10*/  IMAD R168, R168, 0xf8, RZ ;  /* 0x000000f8a8a87824 */ /* 0x000fe200078e02ff */
[-C--:B------:R-:W-:Y:S01]  /*10b20*/  LEA.HI.X.SX32 R233, R164, R141.reuse, 0x1, P5 ;  /* 0x0000008da4e97211 */ /* 0x080fe200028f0eff */
[----:B------:R-:W-:Y:S01]  /*10b30*/  IMAD R169, R169, 0xfa, RZ ;  /* 0x000000faa9a97824 */ /* 0x000fe200078e02ff */
[----:B------:R-:W-:Y:S01]  /*10b40*/  STL.64 [R1+0x160], R202 ;  /* 0x000160ca01007387 */ /* 0x000fe20000100a00 */
[-C--:B------:R-:W-:Y:S01]  /*10b50*/  IADD3 R154, P5, PT, R163, R140.reuse, RZ ;  /* 0x0000008ca39a7210 */ /* 0x080fe20007fbe0ff */
[----:B------:R-:W-:Y:S01]  /*10b60*/  IMAD R252, R252, 0x76, RZ ;  /* 0x00000076fcfc7824 */ /* 0x000fe200078e02ff */
[----:B------:R-:W-:Y:S01]  /*10b70*/  LEA.HI.X.SX32 R151, R78, R141, 0x1, P2 ;  /* 0x0000008d4e977211 */ /* 0x000fe200010f0eff */
[----:B------:R-:W-:Y:S01]  /*10b80*/  STL.64 [R1+0x158], R176 ;  /* 0x000158b001007387 */ /* 0x000fe20000100a00 */
[----:B---3--:R-:W-:Y:S01]  /*10b90*/  IMAD R173, R173, 0x77, RZ ;  /* 0x00000077adad7824 */ /* 0x008fe200078e02ff */
[----:B------:R-:W-:-:S02]  /*10ba0*/  IADD3 R148, P2, PT, R165, R140, RZ ;  /* 0x0000008ca5947210 */ /* 0x000fc40007f5e0ff */
[----:B------:R0:W-:Y:S01]  /*10bb0*/  STL.64 [R1+0x130], R4 ;  /* 0x0001300401007387 */ /* 0x0001e20000100a00 */
[-C--:B------:R-:W-:Y:S01]  /*10bc0*/  LEA.HI.X.SX32 R143, R167, R141.reuse, 0x1, P3 ;  /* 0x0000008da78f7211 */ /* 0x080fe200018f0eff */
[----:B------:R-:W-:Y:S01]  /*10bd0*/  IMAD R171, R171, 0xfc, RZ ;  /* 0x000000fcabab7824 */ /* 0x000fe200078e02ff */
[-C--:B------:R-:W-:Y:S01]  /*10be0*/  IADD3 R130, P3, PT, R166, R140.reuse, RZ ;  /* 0x0000008ca6827210 */ /* 0x080fe20007f7e0ff */
[----:B------:R-:W-:Y:S01]  /*10bf0*/  STL.64 [R1+0x128], R234 ;  /* 0x000128ea01007387 */ /* 0x000fe20000100a00 */
[-C--:B------:R-:W-:Y:S01]  /*10c00*/  LEA.HI.X.SX32 R159, R65, R141.reuse, 0x1, P4 ;  /* 0x0000008d419f7211 */ /* 0x080fe200020f0eff */
[----:B------:R-:W-:Y:S01]  /*10c10*/  IMAD R175, R175, 0x7d, RZ ;  /* 0x0000007dafaf7824 */ /* 0x000fe200078e02ff */
[-C--:B------:R-:W-:Y:S01]  /*10c20*/  IADD3 R156, P4, PT, R168, R140.reuse, RZ ;  /* 0x0000008ca89c7210 */ /* 0x080fe20007f9e0ff */
[----:B------:R-:W-:Y:S01]  /*10c30*/  STL.64 [R1+0x120], R200 ;  /* 0x000120c801007387 */ /* 0x000fe20000100a00 */
[-C--:B------:R-:W-:Y:S01]  /*10c40*/  LEA.HI.X.SX32 R155, R170, R141.reuse, 0x1, P5 ;  /* 0x0000008daa9b7211 */ /* 0x080fe200028f0eff */
[----:B------:R-:W-:Y:S01]  /*10c50*/  IMAD R172, R172, 0xfe, RZ ;  /* 0x000000feacac7824 */ /* 0x000fe200078e02ff */
[----:B------:R-:W-:Y:S01]  /*10c60*/  IADD3 R152, P5, PT, R169, R140, RZ ;  /* 0x0000008ca9987210 */ /* 0x000fe20007fbe0ff */
[----:B------:R-:W-:Y:S01]  /*10c70*/  STL.64 [R1+0x118], R144 ;  /* 0x0001189001007387 */ /* 0x000fe20000100a00 */
[----:B------:R-:W-:-:S03]  /*10c80*/  LEA.HI.X.SX32 R149, R252, R141, 0x1, P2 ;  /* 0x0000008dfc957211 */ /* 0x000fc600010f0eff */
[----:B------:R3:W-:Y:S01]  /*10c90*/  STL.64 [R1+0xf0], R136 ;  /* 0x0000f08801007387 */ /* 0x0007e20000100a00 */
[----:B------:R-:W-:-:S03]  /*10ca0*/  LEA.HI.X.SX32 R131, R173, R141, 0x1, P3 ;  /* 0x0000008dad837211 */ /* 0x000fc600018f0eff */
[----:B------:R-:W-:Y:S01]  /*10cb0*/  STL.64 [R1+0xe8], R232 ;  /* 0x0000e8e801007387 */ /* 0x000fe20000100a00 */
[----:B------:R-:W-:Y:S01]  /*10cc0*/  PRMT R128, RZ, 0x7610, R128 ;  /* 0x00007610ff807816 */ /* 0x000fe20000000080 */
[----:B----4-:R-:W-:Y:S01]  /*10cd0*/  IMAD R174, R174, 0x7f, RZ ;  /* 0x0000007faeae7824 */ /* 0x010fe200078e02ff */
[-C--:B------:R-:W-:Y:S01]  /*10ce0*/  IADD3 R146, P2, PT, R171, R140.reuse, RZ ;  /* 0x0000008cab927210 */ /* 0x080fe20007f5e0ff */
[----:B------:R-:W-:Y:S01]  /*10cf0*/  STL.64 [R1+0xe0], R150 ;  /* 0x0000e09601007387 */ /* 0x000fe20000100a00 */
[-C--:B------:R-:W-:Y:S02]  /*10d00*/  LEA.HI.X.SX32 R157, R81, R141.reuse, 0x1, P4 ;  /* 0x0000008d519d7211 */ /* 0x080fe400020f0eff */
[----:B------:R-:W-:Y:S01]  /*10d10*/  PRMT R124, RZ, 0x7610, R124 ;  /* 0x00007610ff7c7816 */ /* 0x000fe2000000007c */
[----:B------:R-:W-:Y:S01]  /*10d20*/  STL.64 [R1+0xd8], R142 ;  /* 0x0000d88e01007387 */ /* 0x000fe20000100a00 */
[----:B------:R-:W-:Y:S02]  /*10d30*/  LEA.HI.X.SX32 R153, R175, R141, 0x1, P5 ;  /* 0x0000008daf997211 */ /* 0x000fe400028f0eff */
[----:B------:R-:W-:Y:S01]  /*10d40*/  IADD3 R66, P3, PT, R172, R140, RZ ;  /* 0x0000008cac427210 */ /* 0x000fe20007f7e0ff */
[----:B------:R-:W-:Y:S01]  /*10d50*/  STL.64 [R1+0xb0], R158 ;  /* 0x0000b09e01007387 */ /* 0x000fe20000100a00 */
[----:B------:R-:W-:-:S03]  /*10d60*/  PRMT R120, RZ, 0x7610, R120 ;  /* 0x00007610ff787816 */ /* 0x000fc60000000078 */
[----:B------:R-:W-:Y:S01]  /*10d70*/  STL.64 [R1+0xa8], R154 ;  /* 0x0000a89a01007387 */ /* 0x000fe20000100a00 */
[----:B------:R-:W-:-:S03]  /*10d80*/  LEA.HI.X.SX32 R147, R79, R141, 0x1, P2 ;  /* 0x0000008d4f937211 */ /* 0x000fc600010f0eff */
[----:B------:R-:W-:Y:S01]  /*10d90*/  STL.64 [R1+0xa0], R148 ;  /* 0x0000a09401007387 */ /* 0x000fe20000100a00 */
[----:B------:R-:W-:-:S03]  /*10da0*/  PRMT R116, RZ, 0x7610, R116 ;  /* 0x00007610ff747816 */ /* 0x000fc60000000074 */
[----:B------:R4:W-:Y:S01]  /*10db0*/  STL.64 [R1+0x98], R130 ;  /* 0x0000988201007387 */ /* 0x0009e20000100a00 */
[----:B------:R-:W-:Y:S02]  /*10dc0*/  PRMT R112, RZ, 0x7610, R112 ;  /* 0x00007610ff707816 */ /* 0x000fe40000000070 */
[----:B------:R-:W-:Y:S01]  /*10dd0*/  LEA.HI.X.SX32 R67, R174, R141, 0x1, P3 ;  /* 0x0000008dae437211 */ /* 0x000fe200018f0eff */
[----:B------:R-:W-:Y:S01]  /*10de0*/  STL.64 [R1+0x70], R156 ;  /* 0x0000709c01007387 */ /* 0x000fe20000100a00 */
[----:B------:R-:W-:-:S03]  /*10df0*/  PRMT R108, RZ, 0x7610, R108 ;  /* 0x00007610ff6c7816 */ /* 0x000fc6000000006c */
[----:B------:R-:W-:Y:S01]  /*10e00*/  STL.64 [R1+0x68], R152 ;  /* 0x0000689801007387 */ /* 0x000fe20000100a00 */
[----:B------:R-:W-:-:S03]  /*10e10*/  PRMT R104, RZ, 0x7610, R104 ;  /* 0x00007610ff687816 */ /* 0x000fc60000000068 */
[----:B------:R-:W5:Y:S01]  /*10e20*/  @P0 LDG.E.U16 R128, desc[UR14][R28.64] ;  /* 0x0000000e1c800981 */ /* 0x000f62000c1e1500 */
[----:B------:R-:W-:-:S03]  /*10e30*/  PRMT R100, RZ, 0x7610, R100 ;  /* 0x00007610ff647816 */ /* 0x000fc60000000064 */
[----:B------:R-:W5:Y:S01]  /*10e40*/  @P0 LDG.E.U16 R124, desc[UR14][R26.64] ;  /* 0x0000000e1a7c0981 */ /* 0x000f62000c1e1500 */
[----:B------:R-:W-:-:S03]  /*10e50*/  PRMT R96, RZ, 0x7610, R96 ;  /* 0x00007610ff607816 */ /* 0x000fc60000000060 */
[----:B------:R-:W5:Y:S04]  /*10e60*/  @P0 LDG.E.U16 R120, desc[UR14][R24.64] ;  /* 0x0000000e18780981 */ /* 0x000f68000c1e1500 */
[----:B------:R-:W5:Y:S01]  /*10e70*/  LDL.LU.64 R28, [R1+0x870] ;  /* 0x00087000011c7983 */ /* 0x000f620000300a00 */
[----:B------:R-:W-:-:S03]  /*10e80*/  PRMT R92, RZ, 0x7610, R92 ;  /* 0x00007610ff5c7816 */ /* 0x000fc6000000005c */
[----:B------:R-:W5:Y:S01]  /*10e90*/  LDL.LU.64 R26, [R1+0x868] ;  /* 0x00086800011a7983 */ /* 0x000f620000300a00 */
[----:B------:R-:W-:-:S03]  /*10ea0*/  PRMT R88, RZ, 0x7610, R88 ;  /* 0x00007610ff587816 */ /* 0x000fc60000000058 */
[----:B------:R-:W-:Y:S01]  /*10eb0*/  STL.64 [R1+0x60], R146 ;  /* 0x0000609201007387 */ /* 0x000fe20000100a00 */
[----:B------:R-:W-:-:S03]  /*10ec0*/  PRMT R84, RZ, 0x7610, R84 ;  /* 0x00007610ff547816 */ /* 0x000fc60000000054 */
[----:B------:R-:W5:Y:S01]  /*10ed0*/  LDL.LU.64 R24, [R1+0x860] ;  /* 0x0008600001187983 */ /* 0x000f620000300a00 */
[----:B------:R-:W-:-:S03]  /*10ee0*/  PRMT R80, RZ, 0x7610, R80 ;  /* 0x00007610ff507816 */ /* 0x000fc60000000050 */
[----:B------:R0:W-:Y:S04]  /*10ef0*/  STL.64 [R1+0x58], R66 ;  /* 0x0000584201007387 */ /* 0x0001e80000100a00 */
[----:B------:R-:W5:Y:S01]  /*10f00*/  @P0 LDG.E.U16 R116, desc[UR14][R22.64] ;  /* 0x0000000e16740981 */ /* 0x000f62000c1e1500 */
[----:B------:R-:W-:-:S03]  /*10f10*/  PRMT R76, RZ, 0x7610, R76 ;  /* 0x00007610ff4c7816 */ /* 0x000fc6000000004c */
[----:B------:R-:W5:Y:S01]  /*10f20*/  @P0 LDG.E.U16 R112, desc[UR14][R20.64] ;  /* 0x0000000e14700981 */ /* 0x000f62000c1e1500 */
[----:B------:R-:W-:-:S03]  /*10f30*/  PRMT R127, RZ, 0x7610, R127 ;  /* 0x00007610ff7f7816 */ /* 0x000fc6000000007f */
[----:B------:R-:W5:Y:S04]  /*10f40*/  @P0 LDG.E.U16 R108, desc[UR14][R18.64] ;  /* 0x0000000e126c0981 */ /* 0x000f68000c1e1500 */
[----:B------:R-:W5:Y:S04]  /*10f50*/  LDL.LU.64 R22, [R1+0x858] ;  /* 0x0008580001167983 */ /* 0x000f680000300a00 */
[----:B------:R-:W5:Y:S01]  /*10f60*/  LDL.LU.64 R20, [R1+0x850] ;  /* 0x0008500001147983 */ /* 0x000f620000300a00 */
[----:B------:R-:W-:-:S03]  /*10f70*/  PRMT R123, RZ, 0x7610, R123 ;  /* 0x00007610ff7b7816 */ /* 0x000fc6000000007b */
[----:B------:R-:W5:Y:S04]  /*10f80*/  LDL.LU.64 R18, [R1+0x848] ;  /* 0x0008480001127983 */ /* 0x000f680000300a00 */
[----:B------:R-:W5:Y:S01]  /*10f90*/  @P0 LDG.E.U16 R104, desc[UR14][R16.64] ;  /* 0x0000000e10680981 */ /* 0x000f62000c1e1500 */
[----:B------:R-:W-:-:S03]  /*10fa0*/  PRMT R119, RZ, 0x7610, R119 ;  /* 0x00007610ff777816 */ /* 0x000fc60000000077 */
[----:B------:R-:W5:Y:S04]  /*10fb0*/  @P0 LDG.E.U16 R100, desc[UR14][R14.64] ;  /* 0x0000000e0e640981 */ /* 0x000f68000c1e1500 */
[----:B------:R-:W5:Y:S04]  /*10fc0*/  @P0 LDG.E.U16 R96, desc[UR14][R12.64] ;  /* 0x0000000e0c600981 */ /* 0x000f68000c1e1500 */
[----:B------:R-:W5:Y:S04]  /*10fd0*/  LDL.LU.64 R16, [R1+0x840] ;  /* 0x0008400001107983 */ /* 0x000f680000300a00 */
[----:B--2---:R-:W5:Y:S04]  /*10fe0*/  LDL.LU.64 R14, [R1+0x838] ;  /* 0x00083800010e7983 */ /* 0x004f680000300a00 */
[----:B------:R-:W5:Y:S04]  /*10ff0*/  LDL.LU.64 R12, [R1+0x830] ;  /* 0x00083000010c7983 */ /* 0x000f680000300a00 */
[----:B------:R-:W5:Y:S04]  /*11000*/  @P0 LDG.E.U16 R92, desc[UR14][R10.64] ;  /* 0x0000000e0a5c0981 */ /* 0x000f68000c1e1500 */
[----:B------:R-:W5:Y:S04]  /*11010*/  @P0 LDG.E.U16 R88, desc[UR14][R8.64] ;  /* 0x0000000e08580981 */ /* 0x000f68000c1e1500 */
[----:B------:R-:W5:Y:S04]  /*11020*/  @P0 LDG.E.U16 R84, desc[UR14][R6.64] ;  /* 0x0000000e06540981 */ /* 0x000f68000c1e1500 */
[----:B-1----:R-:W5:Y:S04]  /*11030*/  LDL.LU.64 R10, [R1+0x828] ;  /* 0x00082800010a7983 */ /* 0x002f680000300a00 */
[----:B------:R-:W5:Y:S04]  /*11040*/  LDL.LU.64 R8, [R1+0x820] ;  /* 0x0008200001087983 */ /* 0x000f680000300a00 */
[----:B------:R-:W5:Y:S04]  /*11050*/  LDL.LU.64 R6, [R1+0x818] ;  /* 0x0008180001067983 */ /* 0x000f680000300a00 */
[----:B------:R-:W5:Y:S04]  /*11060*/  @P0 LDG.E.U16 R80, desc[UR14][R4.64] ;  /* 0x0000000e04500981 */ /* 0x000f68000c1e1500 */
[----:B------:R-:W5:Y:S04]  /*11070*/  @P0 LDG.E.U16 R76, desc[UR14][R136.64] ;  /* 0x0000000e884c0981 */ /* 0x000f68000c1e1500 */
[----:B------:R-:W5:Y:S04]  /*11080*/  @P0 LDG.E.U16 R127, desc[UR14][R230.64] ;  /* 0x0000000ee67f0981 */ /* 0x000f68000c1e1500 */
[----:B0-----:R-:W5:Y:S04]  /*11090*/  LDL.LU.64 R4, [R1+0x810] ;  /* 0x0008100001047983 */ /* 0x001f680000300a00 */
[----:B---3--:R-:W5:Y:S04]  /*110a0*/  LDL.LU.64 R136, [R1+0x808] ;  /* 0x0008080001887983 */ /* 0x008f680000300a00 */
[----:B------:R-:W2:Y:S04]  /*110b0*/  LDL.LU.64 R230, [R1+0x800] ;  /* 0x0008000001e67983 */ /* 0x000ea80000300a00 */
[----:B------:R-:W5:Y:S04]  /*110c0*/  @P0 LDG.E.U16 R123, desc[UR14][R226.64] ;  /* 0x0000000ee27b0981 */ /* 0x000f68000c1e1500 */
[----:B------:R-:W5:Y:S04]  /*110d0*/  @P0 LDG.E.U16 R119, desc[UR14][R228.64] ;  /* 0x0000000ee4770981 */ /* 0x000f68000c1e1500 */
[----:B------:R-:W3:Y:S04]  /*110e0*/  LDL.LU.64 R226, [R1+0x7f8] ;  /* 0x0007f80001e27983 */ /* 0x000ee80000300a00 */
[----:B------:R-:W3:Y:S01]  /*110f0*/  LDL.LU.64 R228, [R1+0x7f0] ;  /* 0x0007f00001e47983 */ /* 0x000ee20000300a00 */
[----:B------:R-:W-:-:S06]  /*11100*/  PRMT R115, RZ, 0x7610, R115 ;  /* 0x00007610ff737816 */ /* 0x000fcc0000000073 */
[----:B------:R-:W5:Y:S04]  /*11110*/  @P0 LDG.E.U16 R115, desc[UR14][R138.64] ;  /* 0x0000000e8a730981 */ /* 0x000f68000c1e1500 */
[----:B------:R-:W5:Y:S01]  /*11120*/  LDL.LU.64 R138, [R1+0x7e8] ;  /* 0x0007e800018a7983 */ /* 0x000f620000300a00 */
[----:B------:R-:W-:Y:S02]  /*11130*/  PRMT R0, RZ, 0x7610, R0 ;  /* 0x00007610ff007816 */ /* 0x000fe40000000000 */
[----:B------:R-:W-:-:S04]  /*11140*/  PRMT R69, RZ, 0x7610, R69 ;  /* 0x00007610ff457816 */ /* 0x000fc80000000045 */
[----:B------:R-:W5:Y:S04]  /*11150*/  @P0 LDG.E.U16 R0, desc[UR14][R66.64] ;  /* 0x0000000e42000981 */ /* 0x000f68000c1e1500 */
[----:B------:R4:W5:Y:S01]  /*11160*/  @P0 LDG.E.U16 R69, desc[UR14][R130.64] ;  /* 0x0000000e82450981 */ /* 0x000962000c1e1500 */
[----:B------:R-:W-:Y:S02]  /*11170*/  PRMT R72, RZ, 0x7610, R72 ;  /* 0x00007610ff487816 */ /* 0x000fe40000000048 */
[----:B------:R-:W-:Y:S02]  /*11180*/  PRMT R68, RZ, 0x7610, R68 ;  /* 0x00007610ff447816 */ /* 0x000fe40000000044 */
[----:B------:R-:W-:Y:S02]  /*11190*/  PRMT R111, RZ, 0x7610, R111 ;  /* 0x00007610ff6f7816 */ /* 0x000fe4000000006f */
[----:B------:R-:W-:Y:S01]  /*111a0*/  PRMT R107, RZ, 0x7610, R107 ;  /* 0x00007610ff6b7816 */ /* 0x000fe2000000006b */
[----:B------:R0:W5:Y:S01]  /*111b0*/  @P0 LDG.E.U16 R72, desc[UR14][R158.64] ;  /* 0x0000000e9e480981 */ /* 0x000162000c1e1500 */
[----:B------:R-:W-:-:S02]  /*111c0*/  PRMT R103, RZ, 0x7610, R103 ;  /* 0x00007610ff677816 */ /* 0x000fc40000000067 */
[----:B------:R-:W-:Y:S01]  /*111d0*/  PRMT R99, RZ, 0x7610, R99 ;  /* 0x00007610ff637816 */ /* 0x000fe20000000063 */
[----:B------:R0:W5:Y:S01]  /*111e0*/  @P0 LDG.E.U16 R68, desc[UR14][R156.64] ;  /* 0x0000000e9c440981 */ /* 0x000162000c1e1500 */
[----:B------:R-:W-:Y:S02]  /*111f0*/  PRMT R95, RZ, 0x7610, R95 ;  /* 0x00007610ff5f7816 */ /* 0x000fe4000000005f */
[----:B------:R-:W-:Y:S01]  /*11200*/  PRMT R91, RZ, 0x7610, R91 ;  /* 0x00007610ff5b7816 */ /* 0x000fe2000000005b */
[----:B------:R0:W5:Y:S01]  /*11210*/  @P0 LDG.E.U16 R111, desc[UR14][R250.64] ;  /* 0x0000000efa6f0981 */ /* 0x000162000c1e1500 */
        /* <DEDUP_REMOVED lines=53> */
[----:B------:R0:W5:Y:S04]  /*11570*/  @P0 LDG.E.U16 R102, desc[UR14][R212.64] ;  /* 0x0000000ed4660981 */ /* 0x000168000c1e1500 */
        /* <DEDUP_REMOVED lines=22> */
[----:B------:R0:W5:Y:S01]  /*116e0*/  @P0 LDG.E.U16 R73, desc[UR14][R142.64] ;  /* 0x0000000e8e490981 */ /* 0x000162000c1e1500 */
[--C-:B--2---:R-:W-:Y:S01]  /*116f0*/  FADD R129, R230, -R133.reuse ;  /* 0x80000085e6817221 */ /* 0x104fe20000000000 */
[--C-:B----4-:R-:W-:Y:S01]  /*11700*/  FADD R131, R231, -R133.reuse ;  /* 0x80000085e7837221 */ /* 0x110fe20000000000 */
[----:B---3--:R-:W-:-:S04]  /*11710*/  FADD R65, R229, -R133 ;  /* 0x80000085e5417221 */ /* 0x008fc80000000000 */
[----:B------:R-:W-:Y:S01]  /*11720*/  FMUL R66, R65, 1.4426950216293334961 ;  /* 0x3fb8aa3b41427820 */ /* 0x000fe20000400000 */
[--C-:B------:R-:W-:Y:S01]  /*11730*/  FADD R65, R228, -R133.reuse ;  /* 0x80000085e4417221 */ /* 0x100fe20000000000 */
[----:B------:R-:W-:-:S03]  /*11740*/  FADD R67, R227, -R133 ;  /* 0x80000085e3437221 */ /* 0x000fc60000000000 */
[----:B------:R-:W-:Y:S01]  /*11750*/  FMUL R65, R65, 1.4426950216293334961 ;  /* 0x3fb8aa3b41417820 */ /* 0x000fe20000400000 */
[----:B------:R-:W1:Y:S01]  /*11760*/  MUFU.EX2 R66, R66 ;  /* 0x0000004200427308 */ /* 0x000e620000000800 */
[----:B------:R-:W-:Y:S01]  /*11770*/  FMUL R130, R67, 1.4426950216293334961 ;  /* 0x3fb8aa3b43827820 */ /* 0x000fe20000400000 */
[----:B------:R-:W-:Y:S01]  /*11780*/  FADD R67, R226, -R133 ;  /* 0x80000085e2437221 */ /* 0x000fe20000000000 */
[----:B------:R-:W-:-:S03]  /*11790*/  FMUL R129, R129, 1.4426950216293334961 ;  /* 0x3fb8aa3b81817820 */ /* 0x000fc60000400000 */
[----:B------:R-:W-:Y:S02]  /*117a0*/  FMUL R67, R67, 1.4426950216293334961 ;  /* 0x3fb8aa3b43437820 */ /* 0x000fe40000400000 */
[----:B------:R-:W2:Y:S01]  /*117b0*/  MUFU.EX2 R65, R65 ;  /* 0x0000004100417308 */ /* 0x000ea20000000800 */
[----:B------:R-:W-:-:S07]  /*117c0*/  FMUL R131, R131, 1.4426950216293334961 ;  /* 0x3fb8aa3b83837820 */ /* 0x000fce0000400000 */
[----:B------:R-:W3:Y:S08]  /*117d0*/  MUFU.EX2 R130, R130 ;  /* 0x0000008200827308 */ /* 0x000ef00000000800 */
[----:B------:R-:W4:Y:S08]  /*117e0*/  MUFU.EX2 R67, R67 ;  /* 0x0000004300437308 */ /* 0x000f300000000800 */
[----:B------:R-:W-:Y:S08]  /*117f0*/  MUFU.EX2 R129, R129 ;  /* 0x0000008100817308 */ /* 0x000ff00000000800 */
[----:B------:R1:W0:Y:S02]  /*11800*/  MUFU.EX2 R132, R131 ;  /* 0x0000008300847308 */ /* 0x0002240000000800 */
[----:B-1----:R-:W-:-:S04]  /*11810*/  FADD R131, R66, R134 ;  /* 0x0000008642837221 */ /* 0x002fc80000000000 */
[C---:B--2---:R-:W-:Y:S01]  /*11820*/  FADD R131, R65.reuse, R131 ;  /* 0x0000008341837221 */ /* 0x044fe20000000000 */
[----:B------:R-:W-:-:S03]  /*11830*/  F2FP.BF16.F32.PACK_AB R65, R65, R66 ;  /* 0x000000424141723e */ /* 0x000fc600000010ff */
[----:B---3--:R-:W-:Y:S01]  /*11840*/  FADD R131, R130, R131 ;  /* 0x0000008382837221 */ /* 0x008fe20000000000 */
[----:B----4-:R-:W-:-:S03]  /*11850*/  F2FP.BF16.F32.PACK_AB R66, R67, R130 ;  /* 0x000000824342723e */ /* 0x010fc600000010ff */
[----:B------:R-:W-:Y:S01]  /*11860*/  FADD R131, R67, R131 ;  /* 0x0000008343837221 */ /* 0x000fe20000000000 */
[----:B0-----:R-:W-:Y:S01]  /*11870*/  F2FP.BF16.F32.PACK_AB R67, R132, R129 ;  /* 0x000000818443723e */ /* 0x001fe200000010ff */
[----:B------:R-:W-:Y:S06]  /*11880*/  @!P0 BRA `(.L_x_9) ;  /* 0x0000000000048947 */ /* 0x000fec0003800000 */
[----:B-----5:R0:W-:Y:S02]  /*11890*/  STTM.x64 tmem[UR10+0x100], R4 ;  /* 0x00010004000079ed */ /* 0x0201e4000834000a */
.L_x_9:
[C---:B0----5:R-:W-:Y:S02]  /*118a0*/  LOP3.LUT R5, R137.reuse, 0x40, RZ, 0x3c, !PT ;  /* 0x0000004089057812 */ /* 0x061fe400078e3cff */
        /* <DEDUP_REMOVED lines=19> */
[----:B0-----:R-:W-:-:S03]  /*119e0*/  LOP3.LUT R5, R137, 0x60, RZ, 0x3c, !PT ;  /* 0x0000006089057812 */ /* 0x001fc600078e3cff */
        /* <DEDUP_REMOVED lines=33> */
[----:B0-----:R-:W-:-:S03]  /*11c00*/  FADD R2, -R133, -INF ;  /* 0xff80000085027421 */ /* 0x001fc60000000100 */
[----:B------:R-:W-:Y:S01]  /*11c10*/  STS.U16 [R4+UR7+0x8b80], R117 ;  /* 0x008b807504007988 */ /* 0x000fe20008000407 */
[----:B------:R-:W-:-:S03]  /*11c20*/  FMUL R2, R2, 1.4426950216293334961 ;  /* 0x3fb8aa3b02027820 */ /* 0x000fc60000400000 */
        /* <DEDUP_REMOVED lines=12> */
[----:B------:R0:W-:Y:S01]  /*11cf0*/  STS.U16 [R4+UR7+0xbf80], R0 ;  /* 0x00bf800004007988 */ /* 0x0001e20008000407 */
[----:B------:R-:W1:Y:S01]  /*11d00*/  FENCE.VIEW.ASYNC.T ;  /* 0x00000000000073c6 */ /* 0x000e620000000200 */
[----:B0-----:R0:W2:Y:S02]  /*11d10*/  MUFU.EX2 R0, R2 ;  /* 0x0000000200007308 */ /* 0x0010a40000000800 */
[----:B0-----:R-:W-:Y:S01]  /*11d20*/  FADD R2, R129, R131 ;  /* 0x0000008381027221 */ /* 0x001fe20000000000 */
[----:B-1----:R-:W-:Y:S06]  /*11d30*/  BAR.SYNC.DEFER_BLOCKING 0x0 ;  /* 0x0000000000007b1d */ /* 0x002fec0000010000 */
[----:B------:R-:W0:Y:S01]  /*11d40*/  LDTM.x128 R4, tmem[UR10] ;  /* 0x0000000a000479ee */ /* 0x000e2200083c0000 */
[----:B------:R-:W-:Y:S01]  /*11d50*/  NOP ;  /* 0x0000000000007918 */ /* 0x000fe20000000000 */
[----:B------:R-:W-:Y:S05]  /*11d60*/  @!P0 BRA `(.L_x_10) ;  /* 0x0000000800048947 */ /* 0x000fea0003800000 */
[C---:B0-2---:R-:W-:Y:S01]  /*11d70*/  FMUL R4, R0.reuse, R4 ;  /* 0x0000000400047220 */ /* 0x045fe20000400000 */
[C---:B------:R-:W-:Y:S01]  /*11d80*/  FMUL R5, R0.reuse, R5 ;  /* 0x0000000500057220 */ /* 0x040fe20000400000 */
        /* <DEDUP_REMOVED lines=125> */
[----:B------:R-:W-:-:S04]  /*12560*/  FMUL R131, R0, R131 ;  /* 0x0000008300837220 */ /* 0x000fc80000400000 */
[----:B------:R1:W-:Y:S03]  /*12570*/  STTM.x128 tmem[UR10], R4 ;  /* 0x00000004000079ed */ /* 0x0003e600083c000a */
.L_x_10:
[----:B0-----:R-:W0:Y:S02]  /*12580*/  FENCE.VIEW.ASYNC.T ;  /* 0x00000000000073c6 */ /* 0x001e240000000200 */
[----:B0-----:R-:W-:Y:S01]  /*12590*/  BAR.SYNC.DEFER_BLOCKING 0x0 ;  /* 0x0000000000007b1d */ /* 0x001fe20000010000 */
[----:B------:R-:W-:Y:S01]  /*125a0*/  FADD R2, R132, R2 ;  /* 0x0000000284027221 */ /* 0x000fe20000000000 */
[----:B------:R-:W-:Y:S02]  /*125b0*/  UISETP.GE.AND UP2, UPT, UR6, 0x1, UPT ;  /* 0x000000010600788c */ /* 0x000fe4000bf46270 */
[----:B------:R-:W-:Y:S01]  /*125c0*/  UIADD3 UR13, UPT, UPT, UR8, 0x100, URZ ;  /* 0x00000100080d7890 */ /* 0x000fe2000fffe0ff */
[----:B--2---:R-:W-:Y:S01]  /*125d0*/  FADD R0, R0, R2 ;  /* 0x0000000200007221 */ /* 0x004fe20000000000 */
[----:B------:R0:W-:Y:S06]  /*125e0*/  MEMBAR.ALL.CTA ;  /* 0x0000000000007992 */ /* 0x0001ec0000008000 */
[----:B0-----:R-:W0:Y:S02]  /*125f0*/  FENCE.VIEW.ASYNC.S ;  /* 0x00000000000073c6 */ /* 0x001e240000000000 */
[----:B0-----:R-:W-:Y:S06]  /*12600*/  BAR.SYNC.DEFER_BLOCKING 0x0 ;  /* 0x0000000000007b1d */ /* 0x001fec0000010000 */
[----:B------:R-:W-:Y:S05]  /*12610*/  @!P1 BRA `(.L_x_11) ;  /* 0x0000000000dc9947 */ /* 0x000fea0003800000 */
[----:B------:R-:W-:Y:S01]  /*12620*/  UIADD3 UR16, UPT, UPT, UR7, 0x8000, URZ ;  /* 0x0000800007107890 */ /* 0x000fe2000fffe0ff */
[----:B------:R-:W-:Y:S01]  /*12630*/  UMOV UR4, URZ ;  /* 0x000000ff00047c82 */ /* 0x000fe20008000000 */
[----:B------:R-:W-:Y:S02]  /*12640*/  UMOV UR17, URZ ;  /* 0x000000ff00117c82 */ /* 0x000fe40008000000 */
[----:B------:R-:W-:Y:S02]  /*12650*/  USHF.R.U32.HI UR16, URZ, 0x4, UR16 ;  /* 0x00000004ff107899 */ /* 0x000fe40008011610 */
[----:B------:R-:W-:Y:S02]  /*12660*/  UIADD3 UR19, UPT, UPT, UR8, 0x108, URZ ;  /* 0x0000010808137890 */ /* 0x000fe4000fffe0ff */
[----:B------:R-:W-:Y:S02]  /*12670*/  USGXT.U32 UR22, UR16, 0xe ;  /* 0x0000000e1016789a */ /* 0x000fe40008000000 */
[----:B------:R-:W-:-:S02]  /*12680*/  UIADD3 UR27, UPT, UPT, UR8, 0x110, URZ ;  /* 0x00000110081b7890 */ /* 0x000fc4000fffe0ff */
[----:B------:R-:W-:Y:S01]  /*12690*/  UIADD3 UR42, UP3, UPT, UR22, 0x2, URZ ;  /* 0x00000002162a7890 */ /* 0x000fe2000ff7e0ff */
[----:B------:R-:W-:Y:S01]  /*126a0*/  UMOV UR16, UR11 ;  /* 0x0000000b00107c82 */ /* 0x000fe20008000000 */
[----:B------:R-:W-:Y:S02]  /*126b0*/  UIADD3 UR44, UPT, UPT, UR8, 0x118, URZ ;  /* 0x00000118082c7890 */ /* 0x000fe4000fffe0ff */
[----:B------:R-:W-:Y:S02]  /*126c0*/  UIADD3.X UR43, UPT, UPT, UR4, 0x40004040, URZ, UP3, !UPT ;  /* 0x40004040042b7890 */ /* 0x000fe40009ffe4ff */
[----:B------:R-:W-:Y:S02]  /*126d0*/  UIADD3 UR50, UP6, UPT, UR42, 0x2, URZ ;  /* 0x000000022a327890 */ /* 0x000fe4000ffde0ff */
[----:B------:R-:W-:Y:S02]  /*126e0*/  UIADD3 UR52, UP3, UPT, UR42, 0x4, URZ ;  /* 0x000000042a347890 */ /* 0x000fe4000ff7e0ff */
[----:B------:R-:W-:Y:S01]  /*126f0*/  UIADD3 UR54, UP4, UPT, UR42, 0x3fe, URZ ;  /* 0x000003fe2a367890 */ /* 0x000fe2000ff9e0ff */
[----:B------:R-:W-:Y:S01]  /*12700*/  UMOV UR49, UR16 ;  /* 0x0000001000317c82 */ /* 0x000fe20008000000 */
[----:B------:R-:W-:-:S02]  /*12710*/  UIADD3 UR56, UP5, UPT, UR42, 0x400, URZ ;  /* 0x000004002a387890 */ /* 0x000fc4000ffbe0ff */
[----:B------:R-:W-:Y:S02]  /*12720*/  UIADD3.X UR51, UPT, UPT, UR43, URZ, URZ, UP6, !UPT ;  /* 0x000000ff2b337290 */ /* 0x000fe4000b7fe4ff */
[----:B------:R-:W-:Y:S02]  /*12730*/  UIADD3 UR16, UP6, UPT, UR42, 0x402, URZ ;  /* 0x000004022a107890 */ /* 0x000fe4000ffde0ff */
[----:B------:R-:W-:Y:S02]  /*12740*/  UIADD3.X UR53, UPT, UPT, UR43, URZ, URZ, UP3, !UPT ;  /* 0x000000ff2b357290 */ /* 0x000fe40009ffe4ff */
[----:B------:R-:W-:Y:S02]  /*12750*/  UIADD3 UR24, UP3, UPT, UR42, 0x404, URZ ;  /* 0x000004042a187890 */ /* 0x000fe4000ff7e0ff */
[----:B------:R-:W-:Y:S02]  /*12760*/  UIADD3 UR45, UPT, UPT, UR8, 0x120, URZ ;  /* 0x00000120082d7890 */ /* 0x000fe4000fffe0ff */
[----:B------:R-:W-:-:S02]  /*12770*/  UIADD3.X UR55, UPT, UPT, UR43, URZ, URZ, UP4, !UPT ;  /* 0x000000ff2b377290 */ /* 0x000fc4000a7fe4ff */
[----:B------:R-:W-:Y:S02]  /*12780*/  UIADD3 UR46, UPT, UPT, UR8, 0x128, URZ ;  /* 0x00000128082e7890 */ /* 0x000fe4000fffe0ff */
[----:B------:R-:W-:Y:S02]  /*12790*/  UIADD3.X UR57, UPT, UPT, UR43, URZ, URZ, UP5, !UPT ;  /* 0x000000ff2b397290 */ /* 0x000fe4000affe4ff */
[----:B------:R-:W-:Y:S02]  /*127a0*/  UIADD3 UR47, UPT, UPT, UR8, 0x130, URZ ;  /* 0x00000130082f7890 */ /* 0x000fe4000fffe0ff */
[----:B------:R-:W-:Y:S01]  /*127b0*/  UIADD3.X UR17, UPT, UPT, UR43, URZ, URZ, UP6, !UPT ;  /* 0x000000ff2b117290 */ /* 0x000fe2000b7fe4ff */
[----:B------:R-:W-:Y:S01]  /*127c0*/  UMOV UR20, 0x0 ;  /* 0x0000000000147882 */ /* 0x000fe20000000000 */
[----:B------:R-:W-:Y:S01]  /*127d0*/  UMOV UR21, 0x8200490 ;  /* 0x0820049000157882 */ /* 0x000fe20000000000 */
[----:B------:R-:W-:Y:S01]  /*127e0*/  UIADD3 UR48, UPT, UPT, UR8, 0x138, URZ ;  /* 0x0000013808307890 */ /* 0x000fe2000fffe0ff */
[----:B------:R-:W-:Y:S01]  /*127f0*/  UMOV UR23, 0x40004040 ;  /* 0x4000404000177882 */ /* 0x000fe20000000000 */
[----:B------:R-:W-:Y:S01]  /*12800*/  UIADD3.X UR25, UPT, UPT, UR43, URZ, URZ, UP3, !UPT ;  /* 0x000000ff2b197290 */ /* 0x000fe20009ffe4ff */
[----:B------:R0:W-:Y:S01]  /*12810*/  UTCHMMA tmem[UR13], gdesc[UR22], tmem[UR8], tmem[UR20], idesc[UR21], UPT ;  /* 0x00ff14160d0079ea */ /* 0x0001e2000b800008 */
[----:B------:R-:W-:Y:S01]  /*12820*/  UMOV UR34, 0x0 ;  /* 0x0000000000227882 */ /* 0x000fe20000000000 */
[----:B------:R-:W-:Y:S01]  /*12830*/  UMOV UR35, 0x8200490 ;  /* 0x0820049000237882 */ /* 0x000fe20000000000 */
[----:B------:R-:W-:Y:S01]  /*12840*/  UMOV UR32, 0x0 ;  /* 0x0000000000207882 */ /* 0x000fe20000000000 */
[----:B------:R-:W-:Y:S01]  /*12850*/  UMOV UR33, 0x8200490 ;  /* 0x0820049000217882 */ /* 0x000fe20000000000 */
[----:B------:R-:W-:Y:S01]  /*12860*/  UMOV UR30, 0x0 ;  /* 0x00000000001e7882 */ /* 0x000fe20000000000 */
[----:B------:R-:W-:Y:S01]  /*12870*/  UMOV UR31, 0x8200490 ;  /* 0x08200490001f7882 */ /* 0x000fe20000000000 */
[----:B------:R0:W-:Y:S01]  /*12880*/  UTCHMMA tmem[UR19], gdesc[UR42], tmem[UR8], tmem[UR34], idesc[UR35], UPT ;  /* 0x00ff222a130079ea */ /* 0x0001e2000b800008 */
        /* <DEDUP_REMOVED lines=12> */
[----:B------:R0:W-:Y:S01]  /*12950*/  UTCHMMA tmem[UR47], gdesc[UR16], tmem[UR8], tmem[UR40], idesc[UR41], UPT ;  /* 0x00ff28102f0079ea */ /* 0x0001e2000b800008 */
[----:B------:R0:W-:Y:S01]  /*12960*/  UTCHMMA tmem[UR48], gdesc[UR24], tmem[UR8], tmem[UR38], idesc[UR39], UPT ;  /* 0x00ff2618300079ea */ /* 0x0001e2000b800008 */
[----:B------:R0:W-:Y:S01]  /*12970*/  UTCBAR [UR49], URZ ;  /* 0x000000ff310073e9 */ /* 0x0001e200080000ff */
[----:B------:R-:W-:Y:S01]  /*12980*/  NOP ;  /* 0x0000000000007918 */ /* 0x000fe20000000000 */
.L_x_11:
[----:B------:R-:W-:Y:S01]  /*12990*/  FSEL R0, R0, 1, P0 ;  /* 0x3f80000000007808 */ /* 0x000fe20000000000 */
[----:B------:R-:W-:Y:S01]  /*129a0*/  UMOV UR4, URZ ;  /* 0x000000ff00047c82 */ /* 0x000fe20008000000 */
[----:B------:R-:W-:-:S03]  /*129b0*/  FSEL R133, R133, -INF , P0 ;  /* 0xff80000085857808 */ /* 0x000fc60000000000 */
[----:B------:R2:W-:Y:S01]  /*129c0*/  STL [R1+0x54], R0 ;  /* 0x0000540001007387 */ /* 0x0005e20000100800 */
[----:B------:R-:W-:Y:S05]  /*129d0*/  BRA.U !UP2, `(.L_x_12) ;  /* 0x000000c10aac7547 */ /* 0x000fea000b800000 */
[----:B------:R-:W3:Y:S01]  /*129e0*/  LDCU UR59, c[0x0][0x3c4] ;  /* 0x00007880ff3b77ac */ /* 0x000ee20008000800 */
[----:B------:R4:W-:Y:S01]  /*129f0*/  STL [R1+0x50], R133 ;  /* 0x0000508501007387 */ /* 0x0009e20000100800 */
[----:B------:R-:W-:Y:S02]  /*12a00*/  HFMA2 R132, -RZ, RZ, 0, 0 ;  /* 0x00000000ff847431 */ /* 0x000fe400000001ff */
[----:B------:R-:W-:Y:S01]  /*12a10*/  IMAD.MOV.U32 R134, RZ, RZ, RZ ;  /* 0x000000ffff867224 */ /* 0x000fe200078e00ff */
[----:B------:R-:W5:Y:S01]  /*12a20*/  LDCU UR58, c[0x0][0x3d4] ;  /* 0x00007a80ff3a77ac */ /* 0x000f620008000800 */
[----:B0-----:R-:W-:Y:S02]  /*12a30*/  USHF.R.U32.HI UR20, URZ, 0x4, UR7 ;  /* 0x00000004ff147899 */ /* 0x001fe40008011607 */
[----:B------:R-:W-:Y:S02]  /*12a40*/  USHF.R.U32.HI UR70, URZ, 0x4, UR18 ;  /* 0x00000004ff467899 */ /* 0x000fe40008011612 */
[----:B------:R-:W-:-:S02]  /*12a50*/  UIADD3 UR16, UPT, UPT, UR7, 0x18000, URZ ;  /* 0x0001800007107890 */ /* 0x000fc4000fffe0ff */
[----:B------:R-:W-:Y:S02]  /*12a60*/  USGXT.U32 UR18, UR20, 0xe ;  /* 0x0000000e1412789a */ /* 0x000fe40008000000 */
[----:B------:R-:W-:Y:S02]  /*12a70*/  USGXT.U32 UR70, UR70, 0xe ;  /* 0x0000000e4646789a */ /* 0x000fe40008000000 */
[----:B------:R-:W-:Y:S02]  /*12a80*/  USHF.R.U32.HI UR72, URZ, 0x4, UR16 ;  /* 0x00000004ff487899 */ /* 0x000fe40008011610 */
[----:B------:R-:W-:Y:S02]  /*12a90*/  ULOP3.LUT UR71, UR18, 0x4000000, URZ, 0xfc, !UPT ;  /* 0x0400000012477892 */ /* 0x000fe4000f8efcff */
[----:B------:R-:W-:Y:S02]  /*12aa0*/  UIADD3 UR16, UP4, UPT, UR18, 0x4000080, URZ ;  /* 0x0400008012107890 */ /* 0x000fe4000ff9e0ff */
[----:B------:R-:W-:Y:S01]  /*12ab0*/  UIADD3 UR18, UP3, UPT, UR70, 0x2, URZ ;  /* 0x0000000246127890 */ /* 0x000fe2000ff7e0ff */
[----:B------:R-:W-:Y:S01]  /*12ac0*/  UMOV UR19, URZ ;  /* 0x000000ff00137c82 */ /* 0x000fe20008000000 */
[----:B------:R-:W-:-:S02]  /*12ad0*/  UMOV UR17, URZ ;  /* 0x000000ff00117c82 */ /* 0x000fc40008000000 */
[----:B------:R-:W-:Y:S02]  /*12ae0*/  UIADD3.X UR19, UPT, UPT, UR19, 0x40004040, URZ, UP3, !UPT ;  /* 0x4000404013137890 */ /* 0x000fe40009ffe4ff */
[----:B------:R-:W-:Y:S02]  /*12af0*/  UIADD3.X UR17, UPT, UPT, UR17, 0x40004040, URZ, UP4, !UPT ;  /* 0x4000404011117890 */ /* 0x000fe4000a7fe4ff */
[----:B------:R-:W-:Y:S02]  /*12b00*/  UIADD3 UR24, UP3, UPT, UR16, 0x180, URZ ;  /* 0x0000018010187890 */ /* 0x000fe4000ff7e0ff */
[----:B------:R-:W-:Y:S02]  /*12b10*/  USGXT.U32 UR72, UR72, 0xe ;  /* 0x0000000e4848789a */ /* 0x000fe40008000000 */
[----:B---3--:R-:W-:Y:S02]  /*12b20*/  USHF.L.U32 UR59, UR59, 0x7, URZ ;  /* 0x000000073b3b7899 */ /* 0x008fe400080006ff */
[----:B-----5:R-:W-:-:S02]  /*12b30*/  USHF.L.U32 UR58, UR58, 0x7, URZ ;  /* 0x000000073a3a7899 */ /* 0x020fc400080006ff */
[----:B------:R-:W-:Y:S02]  /*12b40*/  UIADD3 UR20, UP5, UPT, UR16, 0x80, URZ ;  /* 0x0000008010147890 */ /* 0x000fe4000ffbe0ff */
[----:B------:R-:W-:Y:S01]  /*12b50*/  UIADD3 UR22, UP6, UPT, UR16, 0x100, URZ ;  /* 0x0000010010167890 */ /* 0x000fe2000ffde0ff */
[----:B------:R-:W-:Y:S01]  /*12b60*/  IMAD.U32 R3, RZ, RZ, UR59 ;  /* 0x0000003bff037e24 */ /* 0x000fe2000f8e00ff */
[----:B------:R-:W-:Y:S01]  /*12b70*/  UIADD3.X UR25, UPT, UPT, UR17, URZ, URZ, UP3, !UPT ;  /* 0x000000ff11197290 */ /* 0x000fe20009ffe4ff */
[----:B------:R-:W-:Y:S01]  /*12b80*/  IMAD.U32 R2, RZ, RZ, UR58 ;  /* 0x0000003aff027e24 */ /* 0x000fe2000f8e00ff */
[----:B------:R-:W-:Y:S01]  /*12b90*/  UIADD3 UR32, UP3, UPT, UR72, 0x2, URZ ;  /* 0x0000000248207890 */ /* 0x000fe2000ff7e0ff */
[----:B------:R-:W-:Y:S01]  /*12ba0*/  UMOV UR33, URZ ;  /* 0x000000ff00217c82 */ /* 0x000fe20008000000 */
[----:B------:R-:W-:Y:S02]  /*12bb0*/  UISETP.NE.U32.AND UP2, UPT, UR26, URZ, UPT ;  /* 0x000000ff1a00728c */ /* 0x000fe4000bf45070 */
[----:B------:R-:W-:-:S02]  /*12bc0*/  UIADD3.X UR21, UPT, UPT, UR17, URZ, URZ, UP5, !UPT ;  /* 0x000000ff11157290 */ /* 0x000fc4000affe4ff */
[----:B------:R-:W-:Y:S02]  /*12bd0*/  UIADD3.X UR23, UPT, UPT, UR17, URZ, URZ, UP6, !UPT ;  /* 0x000000ff11177290 */ /* 0x000fe4000b7fe4ff */
[----:B------:R-:W-:Y:S02]  /*12be0*/  UIADD3 UR26, UP4, UPT, UR16, 0x200, URZ ;  /* 0x00000200101a7890 */ /* 0x000fe4000ff9e0ff */
[----:B------:R-:W-:Y:S02]  /*12bf0*/  UIADD3 UR28, UP5, UPT, UR16, 0x280, URZ ;  /* 0x00000280101c7890 */ /* 0x000fe4000ffbe0ff */
[----:B------:R-:W-:Y:S02]  /*12c00*/  UIADD3 UR30, UP6, UPT, UR16, 0x300, URZ ;  /* 0x00000300101e7890 */ /* 0x000fe4000ffde0ff */
[----:B------:R-:W-:Y:S01]  /*12c10*/  UIADD3.X UR33, UPT, UPT, UR33, 0x40004040, URZ, UP3, !UPT ;  /* 0x4000404021217890 */ /* 0x000fe20009ffe4ff */
[----:B------:R-:W-:Y:S01]  /*12c20*/  UMOV UR68, 0x1 ;  /* 0x0000000100447882 */ /* 0x000fe20000000000 */
[----:B------:R-:W-:Y:S01]  /*12c30*/  UMOV UR4, URZ ;  /* 0x000000ff00047c82 */ /* 0x000fe20008000000 */
[----:B------:R-:W-:Y:S01]  /*12c40*/  UMOV UR73, URZ ;  /* 0x000000ff00497c82 */ /* 0x000fe20008000000 */
[----:B------:R-:W0:Y:S01]  /*12c50*/  LDCU UR69, c[0x0][0x3a8] ;  /* 0x00007500ff4577ac */ /* 0x000e220008000800 */
[----:B------:R-:W-:-:S02]  /*12c60*/  UIADD3.X UR27, UPT, UPT, UR17, URZ, URZ, UP4, !UPT ;  /* 0x000000ff111b7290 */ /* 0x000fc4000a7fe4ff */
[----:B------:R-:W-:Y:S02]  /*12c70*/  UIADD3.X UR29, UPT, UPT, UR17, URZ, URZ, UP5, !UPT ;  /* 0x000000ff111d7290 */ /* 0x000fe4000affe4ff */
[----:B------:R-:W-:Y:S02]  /*12c80*/  UIADD3.X UR31, UPT, UPT, UR17, URZ, URZ, UP6, !UPT ;  /* 0x000000ff111f7290 */ /* 0x000fe4000b7fe4ff */
[----:B------:R-:W-:Y:S02]  /*12c90*/  UIADD3.64 UR34, UPT, UPT, UR18, 0x2, URZ ;  /* 0x0000000212227897 */ /* 0x000fe4000fffe0ff */
[----:B------:R-:W-:Y:S02]  /*12ca0*/  UIADD3.64 UR36, UPT, UPT, UR18, 0x4, URZ ;  /* 0x0000000412247897 */ /* 0x000fe4000fffe0ff */
        /* <DEDUP_REMOVED lines=9> */
[----:B0---4-:R-:W-:-:S12]  /*12d40*/  UIADD3.64 UR56, UPT, UPT, UR32, 0x404, URZ ;  /* 0x0000040420387897 */ /* 0x011fd8000fffe0ff */
.L_x_17:
[----:B-1----:R-:W3:Y:S01]  /*12d50*/  LDL.64 R14, [R1+0x6e8] ;  /* 0x0006e800010e7983 */ /* 0x002ee20000100a00 */
[----:B------:R-:W0:Y:S03]  /*12d60*/  LDC R36, c[0x0][0x3c4] ;  /* 0x0000f100ff247b82 */ /* 0x000e260000000800 */
[----:B------:R-:W4:Y:S04]  /*12d70*/  LDL.64 R6, [R1+0x760] ;  /* 0x0007600001067983 */ /* 0x000f280000100a00 */
[----:B------:R-:W5:Y:S01]  /*12d80*/  LDL.64 R4, [R1+0x6a8] ;  /* 0x0006a80001047983 */ /* 0x000f620000100a00 */
[----:B------:R-:W1:Y:S03]  /*12d90*/  LDC R44, c[0x0][0x3c4] ;  /* 0x0000f100ff2c7b82 */ /* 0x000e660000000800 */
[----:B--2---:R-:W2:Y:S04]  /*12da0*/  LDL.64 R32, [R1+0x580] ;  /* 0x0005800001207983 */ /* 0x004ea80000100a00 */
[----:B------:R-:W2:Y:S01]  /*12db0*/  LDL.64 R30, [R1+0x500] ;  /* 0x00050000011e7983 */ /* 0x000ea20000100a00 */
[----:B------:R-:W0:Y:S03]  /*12dc0*/  LDC R218, c[0x0][0x3c4] ;  /* 0x0000f100ffda7b82 */ /* 0x000e260000000800 */
[----:B------:R-:W2:Y:S04]  /*12dd0*/  LDL.64 R18, [R1+0x5c0] ;  /* 0x0005c00001127983 */ /* 0x000ea80000100a00 */
[----:B------:R-:W2:Y:S01]  /*12de0*/  LDL.64 R22, [R1+0x4c0] ;  /* 0x0004c00001167983 */ /* 0x000ea20000100a00 */
[----:B------:R-:W0:Y:S03]  /*12df0*/  LDC R45, c[0x0][0x3c4] ;  /* 0x0000f100ff2d7b82 */ /* 0x000e260000000800 */
[----:B------:R-:W2:Y:S04]  /*12e00*/  LDL.64 R26, [R1+0x480] ;  /* 0x00048000011a7983 */ /* 0x000ea80000100a00 */
        /* <DEDUP_REMOVED lines=25> */
[----:B------:R-:W2:Y:S01]  /*12fa0*/  LDL.64 R72, [R1+0x7a0] ;  /* 0x0007a00001487983 */ /* 0x000ea20000100a00 */
[----:B---3--:R-:W-:-:S04]  /*12fb0*/  IMAD.WIDE R14, R3, 0x2, R14 ;  /* 0x00000002030e7825 */ /* 0x008fc800078e020e */
[C---:B----4-:R-:W-:Y:S02]  /*12fc0*/  IMAD.WIDE R6, R3.reuse, 0x2, R6 ;  /* 0x0000000203067825 */ /* 0x050fe400078e0206 */
[----:B------:R-:W3:Y:S02]  /*12fd0*/  LDG.E.U16 R14, desc[UR14][R14.64] ;  /* 0x0000000e0e0e7981 */ /* 0x000ee4000c1e1500 */
[C---:B-----5:R-:W-:Y:S02]  /*12fe0*/  IMAD.WIDE R4, R3.reuse, 0x2, R4 ;  /* 0x0000000203047825 */ /* 0x060fe400078e0204 */
[----:B------:R2:W4:Y:S04]  /*12ff0*/  LDG.E.U16 R0, desc[UR14][R6.64] ;  /* 0x0000000e06007981 */ /* 0x000528000c1e1500 */
[----:B------:R5:W3:Y:S01]  /*13000*/  LDG.E.U16 R15, desc[UR14][R4.64] ;  /* 0x0000000e040f7981 */ /* 0x000ae2000c1e1500 */
[----:B--2---:R-:W-:-:S03]  /*13010*/  IMAD.WIDE R6, R3, 0x2, R32 ;  /* 0x0000000203067825 */ /* 0x004fc600078e0220 */
[----:B------:R-:W2:Y:S01]  /*13020*/  LDL.64 R32, [R1+0x5b8] ;  /* 0x0005b80001207983 */ /* 0x000ea20000100a00 */
[----:B-----5:R-:W-:-:S03]  /*13030*/  IMAD.WIDE R4, R3, 0x2, R30 ;  /* 0x0000000203047825 */ /* 0x020fc600078e021e */
[----:B------:R-:W5:Y:S01]  /*13040*/  LDL.64 R30, [R1+0x660] ;  /* 0x00066000011e7983 */ /* 0x000f620000100a00 */
[----:B------:R-:W-:-:S04]  /*13050*/  IMAD.WIDE R18, R3, 0x2, R18 ;  /* 0x0000000203127825 */ /* 0x000fc800078e0212 */
[C---:B------:R-:W-:Y:S02]  /*13060*/  IMAD.WIDE R22, R3.reuse, 0x2, R22 ;  /* 0x0000000203167825 */ /* 0x040fe400078e0216 */
[----:B------:R-:W3:Y:S04]  /*13070*/  LDG.E.U16 R18, desc[UR14][R18.64] ;  /* 0x0000000e12127981 */ /* 0x000ee8000c1e1500 */
[----:B------:R-:W3:Y:S04]  /*13080*/  LDG.E.U16 R22, desc[UR14][R22.64] ;  /* 0x0000000e16167981 */ /* 0x000ee8000c1e1500 */
[----:B------:R0:W3:Y:S02]  /*13090*/  LDG.E.U16 R19, desc[UR14][R6.64] ;  /* 0x0000000e06137981 */ /* 0x0000e4000c1e1500 */
[----:B0-----:R-:W-:-:S04]  /*130a0*/  IMAD.WIDE R6, R3, 0x2, R26 ;  /* 0x0000000203067825 */ /* 0x001fc800078e021a */
[C---:B------:R-:W-:Y:S01]  /*130b0*/  IMAD.WIDE R26, R3.reuse, 0x2, R10 ;  /* 0x00000002031a7825 */ /* 0x040fe200078e020a */
[----:B------:R0:W3:Y:S01]  /*130c0*/  LDG.E.U16 R23, desc[UR14][R6.64] ;  /* 0x0000000e06177981 */ /* 0x0000e2000c1e1500 */
[----:B------:R-:W1:Y:S04]  /*130d0*/  LDC R10, c[0x0][0x3c4] ;  /* 0x0000f100ff0a7b82 */ /* 0x000e680000000800 */
[----:B------:R-:W3:Y:S01]  /*130e0*/  LDG.E.U16 R26, desc[UR14][R26.64] ;  /* 0x0000000e1a1a7981 */ /* 0x000ee2000c1e1500 */
[----:B------:R-:W-:-:S03]  /*130f0*/  IMAD.WIDE R16, R3, 0x2, R16 ;  /* 0x0000000203107825 */ /* 0x000fc600078e0210 */
[----:B------:R-:W1:Y:S01]  /*13100*/  LDC R11, c[0x0][0x3c4] ;  /* 0x0000f100ff0b7b82 */ /* 0x000e620000000800 */
[C---:B0-----:R-:W-:Y:S02]  /*13110*/  IMAD.WIDE R6, R3.reuse, 0x2, R42 ;  /* 0x0000000203067825 */ /* 0x041fe400078e022a */
[----:B------:R-:W3:Y:S04]  /*13120*/  LDG.E.U16 R16, desc[UR14][R16.64] ;  /* 0x0000000e10107981 */ /* 0x000ee8000c1e1500 */
[----:B------:R0:W3:Y:S01]  /*13130*/  LDG.E.U16 R27, desc[UR14][R6.64] ;  /* 0x0000000e061b7981 */ /* 0x0000e2000c1e1500 */
[C---:B------:R-:W-:Y:S01]  /*13140*/  IMAD.WIDE R8, R3.reuse, 0x2, R8 ;  /* 0x0000000203087825 */ /* 0x040fe200078e0208 */
[----:B------:R-:W1:Y:S03]  /*13150*/  LDC R42, c[0x0][0x3c4] ;  /* 0x0000f100ff2a7b82 */ /* 0x000e660000000800 */
[C---:B------:R-:W-:Y:S01]  /*13160*/  IMAD.WIDE R20, R3.reuse, 0x2, R20 ;  /* 0x0000000203147825 */ /* 0x040fe200078e0214 */
[----:B------:R0:W3:Y:S03]  /*13170*/  LDG.E.U16 R17, desc[UR14][R8.64] ;  /* 0x0000000e08117981 */ /* 0x0000e6000c1e1500 */
[----:B0-----:R-:W-:-:S02]  /*13180*/  IMAD.WIDE R6, R3, 0x2, R40 ;  /* 0x0000000203067825 */ /* 0x001fc400078e0228 */
[----:B------:R-:W3:Y:S04]  /*13190*/  LDG.E.U16 R20, desc[UR14][R20.64] ;  /* 0x0000000e14147981 */ /* 0x000ee8000c1e1500 */
[----:B------:R-:W3:Y:S01]  /*131a0*/  LDL.64 R40, [R1+0x4f8] ;  /* 0x0004f80001287983 */ /* 0x000ee20000100a00 */
[----:B------:R-:W0:Y:S01]  /*131b0*/  LDC R8, c[0x0][0x3c4] ;  /* 0x0000f100ff087b82 */ /* 0x000e220000000800 */
[C---:B------:R-:W-:Y:S02]  /*131c0*/  IMAD.WIDE R24, R3.reuse, 0x2, R24 ;  /* 0x0000000203187825 */ /* 0x040fe400078e0218 */
[----:B------:R1:W4:Y:S05]  /*131d0*/  LDG.E.U16 R21, desc[UR14][R4.64] ;  /* 0x0000000e04157981 */ /* 0x00032a000c1e1500 */
[----:B------:R-:W0:Y:S01]  /*131e0*/  LDC R9, c[0x0][0x3c4] ;  /* 0x0000f100ff097b82 */ /* 0x000e220000000800 */
[----:B------:R-:W4:Y:S01]  /*131f0*/  LDG.E.U16 R24, desc[UR14][R24.64] ;  /* 0x0000000e18187981 */ /* 0x000f22000c1e1500 */
[----:B------:R-:W-:-:S04]  /*13200*/  IMAD.WIDE R28, R3, 0x2, R28 ;  /* 0x00000002031c7825 */ /* 0x000fc800078e021c */
[C---:B-1----:R-:W-:Y:S02]  /*13210*/  IMAD.WIDE R4, R3.reuse, 0x2, R12 ;  /* 0x0000000203047825 */ /* 0x042fe400078e020c */
[----:B------:R-:W4:Y:S01]  /*13220*/  LDG.E.U16 R28, desc[UR14][R28.64] ;  /* 0x0000000e1c1c7981 */ /* 0x000f22000c1e1500 */
[----:B------:R-:W1:Y:S03]  /*13230*/  LDC R12, c[0x0][0x3c4] ;  /* 0x0000f100ff0c7b82 */ /* 0x000e660000000800 */
[----:B------:R0:W4:Y:S05]  /*13240*/  LDG.E.U16 R25, desc[UR14][R4.64] ;  /* 0x0000000e04197981 */ /* 0x00012a000c1e1500 */
[----:B------:R-:W1:Y:S01]  /*13250*/  LDC R13, c[0x0][0x3c4] ;  /* 0x0000f100ff0d7b82 */ /* 0x000e620000000800 */
[----:B0-----:R-:W-:-:S07]  /*13260*/  IMAD.WIDE R4, R3, 0x2, R38 ;  /* 0x0000000203047825 */ /* 0x001fce00078e0226 */
[----:B------:R-:W0:Y:S01]  /*13270*/  LDC R38, c[0x0][0x3c4] ;  /* 0x0000f100ff267b82 */ /* 0x000e220000000800 */
[----:B------:R1:W4:Y:S02]  /*13280*/  LDG.E.U16 R29, desc[UR14][R4.64] ;  /* 0x0000000e041d7981 */ /* 0x000324000c1e1500 */
[----:B-1----:R-:W-:Y:S01]  /*13290*/  IMAD.WIDE R4, R3, 0x2, R34 ;  /* 0x0000000203047825 */ /* 0x002fe200078e0222 */
[----:B------:R-:W-:Y:S02]  /*132a0*/  MOV R35, R139 ;  /* 0x0000008b00237202 */ /* 0x000fe40000000f00 */
[----:B------:R-:W-:Y:S01]  /*132b0*/  LEA R36, P1, R36, R138, 0x6 ;  /* 0x0000008a24247211 */ /* 0x000fe200078230ff */
[----:B------:R-:W-:-:S04]  /*132c0*/  IMAD.MOV.U32 R34, RZ, RZ, R138 ;  /* 0x000000ffff227224 */ /* 0x000fc800078e008a */
[----:B------:R-:W-:-:S04]  /*132d0*/  IMAD.WIDE R34, R3, 0x2, R34 ;  /* 0x0000000203227825 */ /* 0x000fc800078e0222 */
[----:B------:R-:W-:Y:S02]  /*132e0*/  IMAD R42, R42, 0x82, RZ ;  /* 0x000000822a2a7824 */ /* 0x000fe400078e02ff */
[----:B------:R-:W4:Y:S01]  /*132f0*/  LDG.E.U16 R34, desc[UR14][R34.64] ;  /* 0x0000000e22227981 */ /* 0x000f22000c1e1500 */
[----:B--2---:R-:W-:-:S04]  /*13300*/  IMAD.WIDE R32, R3, 0x2, R32 ;  /* 0x0000000203207825 */ /* 0x004fc800078e0220 */
[----:B-----5:R-:W-:Y:S02]  /*13310*/  IMAD.WIDE R30, R3, 0x2, R30 ;  /* 0x00000002031e7825 */ /* 0x020fe400078e021e */
[----:B------:R-:W2:Y:S04]  /*13320*/  LDG.E.U16 R32, desc[UR14][R32.64] ;  /* 0x0000000e20207981 */ /* 0x000ea8000c1e1500 */
[----:B------:R-:W5:Y:S04]  /*13330*/  LDG.E.U16 R30, desc[UR14][R30.64] ;  /* 0x0000000e1e1e7981 */ /* 0x000f68000c1e1500 */
[----:B------:R1:W2:Y:S04]  /*13340*/  LDG.E.U16 R33, desc[UR14][R4.64] ;  /* 0x0000000e04217981 */ /* 0x0002a8000c1e1500 */
[----:B------:R0:W2:Y:S01]  /*13350*/  LDG.E.U16 R31, desc[UR14][R6.64] ;  /* 0x0000000e061f7981 */ /* 0x0000a2000c1e1500 */
[----:B-1----:R-:W-:Y:S01]  /*13360*/  IMAD.SHL.U32 R4, R8, 0x10, RZ ;  /* 0x0000001008047824 */ /* 0x002fe200078e00ff */
[----:B0-----:R-:W-:Y:S01]  /*13370*/  LEA R6, P0, R9, R138, 0x5 ;  /* 0x0000008a09067211 */ /* 0x001fe200078028ff */
[----:B------:R-:W-:-:S02]  /*13380*/  IMAD.SHL.U32 R9, R10, 0x20, RZ ;  /* 0x000000200a097824 */ /* 0x000fc400078e00ff */
[----:B------:R-:W-:Y:S01]  /*13390*/  IMAD.SHL.U32 R5, R11, 0x40, RZ ;  /* 0x000000400b057824 */ /* 0x000fe200078e00ff */
[-C--:B------:R-:W-:Y:S02]  /*133a0*/  LEA.HI.X.SX32 R7, R4, R139.reuse, 0x1, P0 ;  /* 0x0000008b04077211 */ /* 0x080fe400000f0eff */
[-C--:B------:R-:W-:Y:S02]  /*133b0*/  LEA R4, P2, R12, R138.reuse, 0x7 ;  /* 0x0000008a0c047211 */ /* 0x080fe400078438ff */
[-C--:B------:R-:W-:Y:S01]  /*133c0*/  LEA.HI.X.SX32 R37, R9, R139.reuse, 0x1, P1 ;  /* 0x0000008b09257211 */ /* 0x080fe200008f0eff */
[----:B------:R-:W-:Y:S01]  /*133d0*/  IMAD.WIDE R6, R3, 0x2, R6 ;  /* 0x0000000203067825 */ /* 0x000fe200078e0206 */
[----:B------:R-:W-:Y:S02]  /*133e0*/  LEA.HI.X.SX32 R5, R5, R139, 0x1, P2 ;  /* 0x0000008b05057211 */ /* 0x000fe400010f0eff */
[----:B------:R-:W-:Y:S01]  /*133f0*/  LEA R38, P0, R38, R138, 0x4 ;  /* 0x0000008a26267211 */ /* 0x000fe200078020ff */
[----:B------:R-:W-:Y:S01]  /*13400*/  IMAD.SHL.U32 R8, R44, 0x8, RZ ;  /* 0x000000082c087824 */ /* 0x000fe200078e00ff */
[----:B------:R0:W2:Y:S01]  /*13410*/  LDG.E.U16 R35, desc[UR14][R6.64] ;  /* 0x0000000e06237981 */ /* 0x0000a2000c1e1500 */
[----:B------:R-:W-:-:S03]  /*13420*/  IMAD.WIDE R36, R3, 0x2, R36 ;  /* 0x0000000203247825 */ /* 0x000fc600078e0224 */
[----:B------:R-:W-:Y:S01]  /*13430*/  LEA.HI.X.SX32 R39, R8, R139, 0x1, P0 ;  /* 0x0000008b08277211 */ /* 0x000fe200000f0eff */
[C---:B------:R-:W-:Y:S01]  /*13440*/  IMAD.WIDE R4, R3.reuse, 0x2, R4 ;  /* 0x0000000203047825 */ /* 0x040fe200078e0204 */
[----:B------:R-:W-:Y:S01]  /*13450*/  IADD3 R42, P0, PT, R42, R138, RZ ;  /* 0x0000008a2a2a7210 */ /* 0x000fe20007f1e0ff */
[----:B------:R-:W2:Y:S02]  /*13460*/  LDG.E.U16 R36, desc[UR14][R36.64] ;  /* 0x0000000e24247981 */ /* 0x000ea4000c1e1500 */
[----:B------:R-:W-:Y:S02]  /*13470*/  IMAD.WIDE R8, R3, 0x2, R58 ;  /* 0x0000000203087825 */ /* 0x000fe400078e023a */
[----:B------:R-:W2:Y:S02]  /*13480*/  LDL.64 R58, [R1+0x5b0] ;  /* 0x0005b000013a7983 */ /* 0x000ea40000100a00 */
[----:B0-----:R-:W-:Y:S02]  /*13490*/  IMAD R6, R13, 0x41, RZ ;  /* 0x000000410d067824 */ /* 0x001fe400078e02ff */
[----:B------:R-:W-:-:S02]  /*134a0*/  IMAD.WIDE R12, R3, 0x2, R52 ;  /* 0x00000002030c7825 */ /* 0x000fc400078e0234 */
[----:B------:R-:W4:Y:S01]  /*134b0*/  LDL.64 R52, [R1+0x4b0] ;  /* 0x0004b00001347983 */ /* 0x000f220000100a00 */
[----:B------:R-:W-:Y:S01]  /*134c0*/  LEA.HI.X.SX32 R43, R6, R139, 0x1, P0 ;  /* 0x0000008b062b7211 */ /* 0x000fe200000f0eff */
[C---:B------:R-:W-:Y:S02]  /*134d0*/  IMAD.WIDE R6, R3.reuse, 0x2, R56 ;  /* 0x0000000203067825 */ /* 0x040fe400078e0238 */
[----:B------:R0:W5:Y:S02]  /*134e0*/  LDG.E.U16 R37, desc[UR14][R4.64] ;  /* 0x0000000e04257981 */ /* 0x000164000c1e1500 */
[C---:B---3--:R-:W-:Y:S02]  /*134f0*/  IMAD.WIDE R40, R3.reuse, 0x2, R40 ;  /* 0x0000000203287825 */ /* 0x048fe400078e0228 */
[----:B------:R-:W3:Y:S02]  /*13500*/  LDL.64 R56, [R1+0x530] ;  /* 0x0005300001387983 */ /* 0x000ee40000100a00 */
[----:B------:R-:W-:-:S02]  /*13510*/  IMAD.WIDE R10, R3, 0x2, R50 ;  /* 0x00000002030a7825 */ /* 0x000fc400078e0232 */
[----:B------:R-:W5:Y:S02]  /*13520*/  LDG.E.U16 R217, desc[UR14][R12.64] ;  /* 0x0000000e0cd97981 */ /* 0x000f64000c1e1500 */
[C---:B0-----:R-:W-:Y:S02]  /*13530*/  IMAD.WIDE R4, R3.reuse, 0x2, R54 ;  /* 0x0000000203047825 */ /* 0x041fe400078e0236 */
[----:B------:R-:W5:Y:S04]  /*13540*/  LDL.64 R50, [R1+0x470] ;  /* 0x0004700001327983 */ /* 0x000f680000100a00 */
[----:B------:R-:W5:Y:S04]  /*13550*/  LDL.64 R54, [R1+0x4f0] ;  /* 0x0004f00001367983 */ /* 0x000f680000100a00 */
[----:B------:R-:W5:Y:S04]  /*13560*/  LDG.E.U16 R40, desc[UR14][R40.64] ;  /* 0x0000000e28287981 */ /* 0x000f68000c1e1500 */
[----:B------:R0:W5:Y:S01]  /*13570*/  LDG.E.U16 R221, desc[UR14][R4.64] ;  /* 0x0000000e04dd7981 */ /* 0x000162000c1e1500 */
[----:B------:R-:W-:-:S03]  /*13580*/  IMAD.WIDE R38, R3, 0x2, R38 ;  /* 0x0000000203267825 */ /* 0x000fc600078e0226 */
[----:B------:R-:W5:Y:S04]  /*13590*/  LDG.E.U16 R216, desc[UR14][R10.64] ;  /* 0x0000000e0ad87981 */ /* 0x000f68000c1e1500 */
[----:B------:R1:W5:Y:S01]  /*135a0*/  LDG.E.U16 R41, desc[UR14][R6.64] ;  /* 0x0000000e06297981 */ /* 0x000362000c1e1500 */
[----:B0-----:R-:W-:-:S03]  /*135b0*/  IMAD.WIDE R4, R3, 0x2, R46 ;  /* 0x0000000203047825 */ /* 0x001fc600078e022e */
[----:B------:R-:W5:Y:S04]  /*135c0*/  LDL.64 R46, [R1+0x788] ;  /* 0x00078800012e7983 */ /* 0x000f680000100a00 */
[----:B------:R-:W5:Y:S01]  /*135d0*/  LDG.E.U16 R38, desc[UR14][R38.64] ;  /* 0x0000000e26267981 */ /* 0x000f62000c1e1500 */
[----:B-1----:R-:W-:-:S03]  /*135e0*/  IMAD.WIDE R6, R3, 0x2, R48 ;  /* 0x0000000203067825 */ /* 0x002fc600078e0230 */
[----:B------:R-:W5:Y:S01]  /*135f0*/  LDL.64 R48, [R1+0x7c0] ;  /* 0x0007c00001307983 */ /* 0x000f620000100a00 */
[----:B------:R-:W-:-:S03]  /*13600*/  IMAD.WIDE R12, R3, 0x2, R66 ;  /* 0x00000002030c7825 */ /* 0x000fc600078e0242 */
[----:B------:R-:W5:Y:S04]  /*13610*/  LDG.E.U16 R214, desc[UR14][R6.64] ;  /* 0x0000000e06d67981 */ /* 0x000f68000c1e1500 */
[----:B------:R0:W5:Y:S01]  /*13620*/  LDG.E.U16 R39, desc[UR14][R8.64] ;  /* 0x0000000e08277981 */ /* 0x000162000c1e1500 */
[----:B------:R-:W-:-:S03]  /*13630*/  IMAD.WIDE R10, R3, 0x2, R62 ;  /* 0x00000002030a7825 */ /* 0x000fc600078e023e */
[----:B------:R-:W5:Y:S04]  /*13640*/  LDL.64 R62, [R1+0x748] ;  /* 0x00074800013e7983 */ /* 0x000f680000100a00 */
[----:B------:R1:W5:Y:S01]  /*13650*/  LDG.E.U16 R213, desc[UR14][R4.64] ;  /* 0x0000000e04d57981 */ /* 0x000362000c1e1500 */
[----:B0-----:R-:W-:-:S03]  /*13660*/  IMAD.WIDE R8, R3, 0x2, R68 ;  /* 0x0000000203087825 */ /* 0x001fc600078e0244 */
[----:B------:R-:W5:Y:S04]  /*13670*/  LDG.E.U16 R212, desc[UR14][R12.64] ;  /* 0x0000000e0cd47981 */ /* 0x000f68000c1e1500 */
[----:B------:R0:W5:Y:S01]  /*13680*/  LDG.E.U16 R215, desc[UR14][R8.64] ;  /* 0x0000000e08d77981 */ /* 0x000162000c1e1500 */
[----:B-1----:R-:W-:-:S03]  /*13690*/  IMAD.WIDE R4, R3, 0x2, R64 ;  /* 0x0000000203047825 */ /* 0x002fc600078e0240 */
[----:B------:R-:W5:Y:S04]  /*136a0*/  LDG.E.U16 R211, desc[UR14][R10.64] ;  /* 0x0000000e0ad37981 */ /* 0x000f68000c1e1500 */
[----:B------:R-:W5:Y:S01]  /*136b0*/  LDG.E.U16 R208, desc[UR14][R4.64] ;  /* 0x0000000e04d07981 */ /* 0x000f62000c1e1500 */
[----:B0-----:R-:W-:-:S03]  /*136c0*/  IMAD.WIDE R8, R3, 0x2, R60 ;  /* 0x0000000203087825 */ /* 0x001fc600078e023c */
[----:B------:R-:W5:Y:S04]  /*136d0*/  LDL.64 R60, [R1+0x6d0] ;  /* 0x0006d000013c7983 */ /* 0x000f680000100a00 */
[----:B------:R4:W5:Y:S04]  /*136e0*/  LDG.E.U16 R210, desc[UR14][R8.64] ;  /* 0x0000000e08d27981 */ /* 0x000968000c1e1500 */
[----:B------:R-:W5:Y:S04]  /*136f0*/  LDL.64 R68, [R1+0x5a8] ;  /* 0x0005a80001447983 */ /* 0x000f680000100a00 */
[----:B------:R-:W5:Y:S04]  /*13700*/  LDL.64 R66, [R1+0x4e8] ;  /* 0x0004e80001427983 */ /* 0x000f680000100a00 */
[----:B------:R-:W5:Y:S01]  /*13710*/  LDL.64 R64, [R1+0x4a8] ;  /* 0x0004a80001407983 */ /* 0x000f620000100a00 */
[----:B--2---:R-:W-:-:S03]  /*13720*/  IMAD.WIDE R6, R3, 0x2, R58 ;  /* 0x0000000203067825 */ /* 0x004fc600078e023a */
[----:B------:R-:W2:Y:S01]  /*13730*/  LDL.64 R58, [R1+0x690] ;  /* 0x00069000013a7983 */ /* 0x000ea20000100a00 */
[----:B----4-:R-:W-:-:S03]  /*13740*/  IMAD.WIDE R8, R3, 0x2, R52 ;  /* 0x0000000203087825 */ /* 0x010fc600078e0234 */
[----:B------:R5:W4:Y:S04]  /*13750*/  LDG.E.U16 R209, desc[UR14][R6.64] ;  /* 0x0000000e06d17981 */ /* 0x000b28000c1e1500 */
[----:B------:R-:W4:Y:S01]  /*13760*/  LDL.64 R52, [R1+0x5e8] ;  /* 0x0005e80001347983 */ /* 0x000f220000100a00 */
[----:B---3--:R-:W-:-:S03]  /*13770*/  IMAD.WIDE R12, R3, 0x2, R56 ;  /* 0x00000002030c7825 */ /* 0x008fc600078e0238 */
[----:B------:R-:W3:Y:S04]  /*13780*/  LDG.E.U16 R205, desc[UR14][R8.64] ;  /* 0x0000000e08cd7981 */ /* 0x000ee8000c1e1500 */
[----:B------:R-:W3:Y:S01]  /*13790*/  LDL.64 R56, [R1+0x650] ;  /* 0x0006500001387983 */ /* 0x000ee20000100a00 */
[----:B-----5:R-:W-:-:S03]  /*137a0*/  IMAD.WIDE R6, R3, 0x2, R50 ;  /* 0x0000000203067825 */ /* 0x020fc600078e0232 */
[----:B------:R0:W5:Y:S01]  /*137b0*/  LDG.E.U16 R207, desc[UR14][R12.64] ;  /* 0x0000000e0ccf7981 */ /* 0x000162000c1e1500 */
[----:B------:R-:W-:-:S03]  /*137c0*/  IMAD.WIDE R10, R3, 0x2, R54 ;  /* 0x00000002030a7825 */ /* 0x000fc600078e0236 */
[----:B------:R-:W5:Y:S04]  /*137d0*/  LDL.64 R50, [R1+0x568] ;  /* 0x0005680001327983 */ /* 0x000f680000100a00 */
[----:B------:R-:W5:Y:S01]  /*137e0*/  LDL.64 R54, [R1+0x628] ;  /* 0x0006280001367983 */ /* 0x000f620000100a00 */
[----:B------:R-:W-:-:S03]  /*137f0*/  IMAD.WIDE R4, R3, 0x2, R48 ;  /* 0x0000000203047825 */ /* 0x000fc600078e0230 */
[----:B------:R1:W5:Y:S01]  /*13800*/  LDG.E.U16 R206, desc[UR14][R10.64] ;  /* 0x0000000e0ace7981 */ /* 0x000362000c1e1500 */
[----:B0-----:R-:W-:-:S03]  /*13810*/  IMAD.WIDE R12, R3, 0x2, R46 ;  /* 0x00000002030c7825 */ /* 0x001fc600078e022e */
[----:B------:R-:W5:Y:S04]  /*13820*/  LDL.64 R48, [R1+0x528] ;  /* 0x0005280001307983 */ /* 0x000f680000100a00 */
[----:B------:R-:W5:Y:S01]  /*13830*/  LDL.64 R46, [R1+0x468] ;  /* 0x00046800012e7983 */ /* 0x000f620000100a00 */
[----:B------:R-:W-:-:S03]  /*13840*/  IMAD.WIDE R8, R3, 0x2, R70 ;  /* 0x0000000203087825 */ /* 0x000fc600078e0246 */
[----:B------:R0:W5:Y:S01]  /*13850*/  LDG.E.U16 R204, desc[UR14][R6.64] ;  /* 0x0000000e06cc7981 */ /* 0x000162000c1e1500 */
[----:B-1----:R-:W-:-:S03]  /*13860*/  IMAD.WIDE R10, R3, 0x2, R62 ;  /* 0x00000002030a7825 */ /* 0x002fc600078e023e */
[----:B------:R2:W5:Y:S04]  /*13870*/  LDG.E.U16 R203, desc[UR14][R4.64] ;  /* 0x0000000e04cb7981 */ /* 0x000568000c1e1500 */
[----:B------:R4:W5:Y:S04]  /*13880*/  LDG.E.U16 R200, desc[UR14][R8.64] ;  /* 0x0000000e08c87981 */ /* 0x000968000c1e1500 */
[----:B------:R-:W5:Y:S04]  /*13890*/  LDL.64 R62, [R1+0x7b8] ;  /* 0x0007b800013e7983 */ /* 0x000f680000100a00 */
[----:B------:R3:W5:Y:S04]  /*138a0*/  LDG.E.U16 R202, desc[UR14][R12.64] ;  /* 0x0000000e0cca7981 */ /* 0x000768000c1e1500 */
[----:B------:R-:W5:Y:S01]  /*138b0*/  LDG.E.U16 R201, desc[UR14][R10.64] ;  /* 0x0000000e0ac97981 */ /* 0x000f62000c1e1500 */
[----:B0-----:R-:W-:-:S03]  /*138c0*/  IMAD.WIDE R6, R3, 0x2, R60 ;  /* 0x0000000203067825 */ /* 0x001fc600078e023c */
[----:B------:R-:W5:Y:S04]  /*138d0*/  LDL.64 R70, [R1+0x5a0] ;  /* 0x0005a00001467983 */ /* 0x000f680000100a00 */
[----:B------:R-:W5:Y:S04]  /*138e0*/  LDL.64 R60, [R1+0x780] ;  /* 0x00078000013c7983 */ /* 0x000f680000100a00 */
[----:B------:R-:W5:Y:S01]  /*138f0*/  LDG.E.U16 R199, desc[UR14][R6.64] ;  /* 0x0000000e06c77981 */ /* 0x000f62000c1e1500 */
[----:B--2---:R-:W-:-:S03]  /*13900*/  IMAD.WIDE R4, R3, 0x2, R58 ;  /* 0x0000000203047825 */ /* 0x004fc600078e023a */
[----:B------:R-:W2:Y:S04]  /*13910*/  LDL.64 R58, [R1+0x740] ;  /* 0x00074000013a7983 */ /* 0x000ea80000100a00 */
[----:B------:R5:W2:Y:S01]  /*13920*/  LDG.E.U16 R198, desc[UR14][R4.64] ;  /* 0x0000000e04c67981 */ /* 0x000aa2000c1e1500 */
[----:B----4-:R-:W-:-:S03]  /*13930*/  IMAD.WIDE R8, R3, 0x2, R52 ;  /* 0x0000000203087825 */ /* 0x010fc600078e0234 */
[----:B------:R-:W4:Y:S01]  /*13940*/  LDL.64 R52, [R1+0x688] ;  /* 0x0006880001347983 */ /* 0x000f220000100a00 */
[----:B---3--:R-:W-:-:S03]  /*13950*/  IMAD.WIDE R12, R3, 0x2, R56 ;  /* 0x00000002030c7825 */ /* 0x008fc600078e0238 */
[----:B------:R-:W3:Y:S04]  /*13960*/  LDG.E.U16 R195, desc[UR14][R8.64] ;  /* 0x0000000e08c37981 */ /* 0x000ee8000c1e1500 */
[----:B------:R-:W3:Y:S01]  /*13970*/  LDL.64 R56, [R1+0x708] ;  /* 0x0007080001387983 */ /* 0x000ee20000100a00 */
[----:B-----5:R-:W-:-:S03]  /*13980*/  IMAD.WIDE R4, R3, 0x2, R50 ;  /* 0x0000000203047825 */ /* 0x020fc600078e0232 */
[----:B------:R-:W5:Y:S01]  /*13990*/  LDG.E.U16 R197, desc[UR14][R12.64] ;  /* 0x0000000e0cc57981 */ /* 0x000f62000c1e1500 */
[----:B------:R-:W-:-:S03]  /*139a0*/  IMAD.WIDE R10, R3, 0x2, R54 ;  /* 0x00000002030a7825 */ /* 0x000fc600078e0236 */
[----:B------:R-:W5:Y:S04]  /*139b0*/  LDL.64 R50, [R1+0x648] ;  /* 0x0006480001327983 */ /* 0x000f680000100a00 */
[----:B------:R-:W5:Y:S04]  /*139c0*/  LDL.64 R54, [R1+0x6c8] ;  /* 0x0006c80001367983 */ /* 0x000f680000100a00 */
[----:B------:R0:W5:Y:S04]  /*139d0*/  LDG.E.U16 R196, desc[UR14][R10.64] ;  /* 0x0000000e0ac47981 */ /* 0x000168000c1e1500 */
[----:B------:R1:W5:Y:S01]  /*139e0*/  LDG.E.U16 R193, desc[UR14][R4.64] ;  /* 0x0000000e04c17981 */ /* 0x000362000c1e1500 */
[----:B0-----:R-:W-:-:S03]  /*139f0*/  IMAD.WIDE R10, R3, 0x2, R48 ;  /* 0x00000002030a7825 */ /* 0x001fc600078e0230 */
[----:B------:R-:W5:Y:S01]  /*13a00*/  LDL.64 R48, [R1+0x620] ;  /* 0x0006200001307983 */ /* 0x000f620000100a00 */
[----:B-1----:R-:W-:-:S03]  /*13a10*/  IMAD.WIDE R4, R3, 0x2, R46 ;  /* 0x0000000203047825 */ /* 0x002fc600078e022e */
[----:B------:R-:W5:Y:S01]  /*13a20*/  LDL.64 R46, [R1+0x5e0] ;  /* 0x0005e000012e7983 */ /* 0x000f620000100a00 */
[----:B------:R-:W-:-:S03]  /*13a30*/  IMAD.WIDE R6, R3, 0x2, R68 ;  /* 0x0000000203067825 */ /* 0x000fc600078e0244 */
[----:B------:R-:W5:Y:S01]  /*13a40*/  LDL.64 R68, [R1+0x560] ;  /* 0x0005600001447983 */ /* 0x000f620000100a00 */
[----:B------:R-:W-:-:S03]  /*13a50*/  IMAD.WIDE R8, R3, 0x2, R66 ;  /* 0x0000000203087825 */ /* 0x000fc600078e0242 */
[----:B------:R-:W5:Y:S04]  /*13a60*/  LDL.64 R66, [R1+0x520] ;  /* 0x0005200001427983 */ /* 0x000f680000100a00 */
[----:B------:R0:W5:Y:S01]  /*13a70*/  LDG.E.U16 R194, desc[UR14][R6.64] ;  /* 0x0000000e06c27981 */ /* 0x000162000c1e1500 */
[----:B------:R-:W-:-:S03]  /*13a80*/  IMAD.WIDE R186, R3, 0x2, R62 ;  /* 0x0000000203ba7825 */ /* 0x000fc600078e023e */
[----:B------:R-:W5:Y:S04]  /*13a90*/  LDG.E.U16 R189, desc[UR14][R4.64] ;  /* 0x0000000e04bd7981 */ /* 0x000f68000c1e1500 */
[----:B------:R-:W5:Y:S01]  /*13aa0*/  LDL.64 R62, [R1+0x4a0] ;  /* 0x0004a000013e7983 */ /* 0x000f620000100a00 */
[----:B0-----:R-:W-:-:S03]  /*13ab0*/  IMAD.WIDE R6, R3, 0x2, R64 ;  /* 0x0000000203067825 */ /* 0x001fc600078e0240 */
[----:B------:R-:W5:Y:S04]  /*13ac0*/  LDG.E.U16 R192, desc[UR14][R10.64] ;  /* 0x0000000e0ac07981 */ /* 0x000f68000c1e1500 */
[----:B------:R-:W5:Y:S01]  /*13ad0*/  LDG.E.U16 R191, desc[UR14][R8.64] ;  /* 0x0000000e08bf7981 */ /* 0x000f62000c1e1500 */
[----:B------:R-:W-:-:S03]  /*13ae0*/  IMAD.WIDE R12, R3, 0x2, R60 ;  /* 0x00000002030c7825 */ /* 0x000fc600078e023c */
[----:B------:R-:W5:Y:S04]  /*13af0*/  LDL.64 R60, [R1+0x460] ;  /* 0x00046000013c7983 */ /* 0x000f680000100a00 */
[----:B------:R-:W5:Y:S04]  /*13b00*/  LDG.E.U16 R190, desc[UR14][R6.64] ;  /* 0x0000000e06be7981 */ /* 0x000f68000c1e1500 */
[----:B------:R-:W5:Y:S04]  /*13b10*/  LDL.64 R64, [R1+0x4e0] ;  /* 0x0004e00001407983 */ /* 0x000f680000100a00 */
[----:B------:R-:W5:Y:S01]  /*13b20*/  LDG.E.U16 R185, desc[UR14][R12.64] ;  /* 0x0000000e0cb97981 */ /* 0x000f62000c1e1500 */
[----:B------:R-:W-:-:S03]  /*13b30*/  IMAD.WIDE R42, R3, 0x2, R42 ;  /* 0x00000002032a7825 */ /* 0x000fc600078e022a */
[----:B------:R-:W5:Y:S04]  /*13b40*/  LDG.E.U16 R186, desc[UR14][R186.64] ;  /* 0x0000000ebaba7981 */ /* 0x000f68000c1e1500 */
[----:B------:R0:W5:Y:S02]  /*13b50*/  LDG.E.U16 R42, desc[UR14][R42.64] ;  /* 0x0000000e2a2a7981 */ /* 0x000164000c1e1500 */
[----:B0-----:R-:W0:Y:S01]  /*13b60*/  LDC R43, c[0x0][0x3c4] ;  /* 0x0000f100ff2b7b82 */ /* 0x001e220000000800 */
[C---:B--2---:R-:W-:Y:S02]  /*13b70*/  IMAD.WIDE R10, R3.reuse, 0x2, R58 ;  /* 0x00000002030a7825 */ /* 0x044fe400078e023a */
[----:B------:R-:W2:Y:S04]  /*13b80*/  LDL.64 R58, [R1+0x7b0] ;  /* 0x0007b000013a7983 */ /* 0x000ea80000100a00 */
[----:B------:R1:W2:Y:S01]  /*13b90*/  LDG.E.U16 R184, desc[UR14][R10.64] ;  /* 0x0000000e0ab87981 */ /* 0x0002a2000c1e1500 */
[----:B----4-:R-:W-:-:S03]  /*13ba0*/  IMAD.WIDE R4, R3, 0x2, R52 ;  /* 0x0000000203047825 */ /* 0x010fc600078e0234 */
[----:B------:R-:W4:Y:S04]  /*13bb0*/  LDL.64 R52, [R1+0x700] ;  /* 0x0007000001347983 */ /* 0x000f280000100a00 */
[----:B------:R-:W2:Y:S01]  /*13bc0*/  LDG.E.U16 R181, desc[UR14][R4.64] ;  /* 0x0000000e04b57981 */ /* 0x000ea2000c1e1500 */
[----:B---3--:R-:W-:-:S03]  /*13bd0*/  IMAD.WIDE R8, R3, 0x2, R56 ;  /* 0x0000000203087825 */ /* 0x008fc600078e0238 */
[----:B------:R-:W3:Y:S04]  /*13be0*/  LDL.64 R56, [R1+0x778] ;  /* 0x0007780001387983 */ /* 0x000ee80000100a00 */
[----:B------:R-:W2:Y:S01]  /*13bf0*/  LDG.E.U16 R183, desc[UR14][R8.64] ;  /* 0x0000000e08b77981 */ /* 0x000ea2000c1e1500 */
[----:B-----5:R-:W-:-:S03]  /*13c00*/  IMAD.WIDE R12, R3, 0x2, R50 ;  /* 0x00000002030c7825 */ /* 0x020fc600078e0232 */
[----:B------:R-:W5:Y:S01]  /*13c10*/  LDL.64 R50, [R1+0x6c0] ;  /* 0x0006c00001327983 */ /* 0x000f620000100a00 */
[----:B------:R-:W-:-:S03]  /*13c20*/  IMAD.WIDE R6, R3, 0x2, R54 ;  /* 0x0000000203067825 */ /* 0x000fc600078e0236 */
[----:B------:R-:W2:Y:S04]  /*13c30*/  LDL.64 R54, [R1+0x738] ;  /* 0x0007380001367983 */ /* 0x000ea80000100a00 */
[----:B------:R-:W2:Y:S04]  /*13c40*/  LDG.E.U16 R182, desc[UR14][R6.64] ;  /* 0x0000000e06b67981 */ /* 0x000ea8000c1e1500 */
[----:B------:R0:W2:Y:S01]  /*13c50*/  LDG.E.U16 R180, desc[UR14][R12.64] ;  /* 0x0000000e0cb47981 */ /* 0x0000a2000c1e1500 */
[C---:B-1----:R-:W-:Y:S01]  /*13c60*/  IMAD.WIDE R10, R3.reuse, 0x2, R48 ;  /* 0x00000002030a7825 */ /* 0x042fe200078e0230 */
[----:B0-----:R-:W0:Y:S02]  /*13c70*/  LDC R12, c[0x0][0x3c4] ;  /* 0x0000f100ff0c7b82 */ /* 0x001e240000000800 */
[----:B------:R-:W2:Y:S01]  /*13c80*/  LDL.64 R48, [R1+0x680] ;  /* 0x0006800001307983 */ /* 0x000ea20000100a00 */
[----:B------:R-:W-:-:S03]  /*13c90*/  IMAD.WIDE R8, R3, 0x2, R46 ;  /* 0x0000000203087825 */ /* 0x000fc600078e022e */
[----:B------:R-:W2:Y:S01]  /*13ca0*/  LDL.64 R46, [R1+0x640] ;  /* 0x00064000012e7983 */ /* 0x000ea20000100a00 */
[C---:B------:R-:W-:Y:S01]  /*13cb0*/  IMAD.WIDE R4, R3.reuse, 0x2, R68 ;  /* 0x0000000203047825 */ /* 0x040fe200078e0244 */
[----:B------:R-:W1:Y:S02]  /*13cc0*/  LDC R13, c[0x0][0x3c4] ;  /* 0x0000f100ff0d7b82 */ /* 0x000e640000000800 */
[----:B------:R-:W2:Y:S01]  /*13cd0*/  LDG.E.U16 R179, desc[UR14][R10.64] ;  /* 0x0000000e0ab37981 */ /* 0x000ea2000c1e1500 */
[----:B------:R-:W-:-:S03]  /*13ce0*/  IMAD.WIDE R6, R3, 0x2, R70 ;  /* 0x0000000203067825 */ /* 0x000fc600078e0246 */
[----:B------:R0:W2:Y:S04]  /*13cf0*/  LDG.E.U16 R176, desc[UR14][R4.64] ;  /* 0x0000000e04b07981 */ /* 0x0000a8000c1e1500 */
[----:B------:R0:W2:Y:S04]  /*13d00*/  LDG.E.U16 R177, desc[UR14][R6.64] ;  /* 0x0000000e06b17981 */ /* 0x0000a8000c1e1500 */
[----:B------:R-:W2:Y:S01]  /*13d10*/  LDG.E.U16 R178, desc[UR14][R8.64] ;  /* 0x0000000e08b27981 */ /* 0x000ea2000c1e1500 */
[----:B0-----:R-:W-:-:S03]  /*13d20*/  IMAD.WIDE R4, R3, 0x2, R66 ;  /* 0x0000000203047825 */ /* 0x001fc600078e0242 */
[----:B------:R-:W2:Y:S01]  /*13d30*/  LDL.64 R70, [R1+0x768] ;  /* 0x0007680001467983 */ /* 0x000ea20000100a00 */
[----:B------:R-:W-:-:S03]  /*13d40*/  IMAD.WIDE R6, R3, 0x2, R62 ;  /* 0x0000000203067825 */ /* 0x000fc600078e023e */
[----:B------:R0:W2:Y:S04]  /*13d50*/  LDG.E.U16 R175, desc[UR14][R4.64] ;  /* 0x0000000e04af7981 */ /* 0x0000a8000c1e1500 */
[----:B------:R3:W2:Y:S04]  /*13d60*/  LDG.E.U16 R173, desc[UR14][R6.64] ;  /* 0x0000000e06ad7981 */ /* 0x0006a8000c1e1500 */
[----:B------:R-:W2:Y:S01]  /*13d70*/  LDL.64 R62, [R1+0x5d8] ;  /* 0x0005d800013e7983 */ /* 0x000ea20000100a00 */
[----:B0-----:R-:W-:-:S03]  /*13d80*/  IMAD.WIDE R4, R3, 0x2, R60 ;  /* 0x0000000203047825 */ /* 0x001fc600078e023c */
[----:B------:R-:W2:Y:S01]  /*13d90*/  LDL.64 R60, [R1+0x558] ;  /* 0x00055800013c7983 */ /* 0x000ea20000100a00 */
[----:B------:R-:W-:-:S03]  /*13da0*/  IMAD.WIDE R8, R3, 0x2, R64 ;  /* 0x0000000203087825 */ /* 0x000fc600078e0240 */
[----:B------:R-:W2:Y:S04]  /*13db0*/  LDG.E.U16 R172, desc[UR14][R4.64] ;  /* 0x0000000e04ac7981 */ /* 0x000ea8000c1e1500 */
[----:B------:R5:W2:Y:S01]  /*13dc0*/  LDG.E.U16 R174, desc[UR14][R8.64] ;  /* 0x0000000e08ae7981 */ /* 0x000aa2000c1e1500 */
[----:B------:R-:W-:-:S03]  /*13dd0*/  IMAD R218, R218, 0x84, RZ ;  /* 0x00000084dada7824 */ /* 0x000fc600078e02ff */
[----:B------:R-:W2:Y:S04]  /*13de0*/  LDL.64 R64, [R1+0x618] ;  /* 0x0006180001407983 */ /* 0x000ea80000100a00 */
[----:B------:R-:W2:Y:S04]  /*13df0*/  LDL.64 R68, [R1+0x728] ;  /* 0x0007280001447983 */ /* 0x000ea80000100a00 */
[----:B------:R-:W2:Y:S01]  /*13e00*/  LDL.64 R66, [R1+0x6f0] ;  /* 0x0006f00001427983 */ /* 0x000ea20000100a00 */
[----:B----4-:R-:W-:-:S03]  /*13e10*/  IMAD.WIDE R10, R3, 0x2, R52 ;  /* 0x00000002030a7825 */ /* 0x010fc600078e0234 */
[----:B------:R-:W4:Y:S01]  /*13e20*/  LDL.64 R52, [R1+0x598] ;  /* 0x0005980001347983 */ /* 0x000f220000100a00 */
[----:B---3--:R-:W-:-:S04]  /*13e30*/  IMAD.WIDE R6, R3, 0x2, R56 ;  /* 0x0000000203067825 */ /* 0x008fc800078e0238 */
[C---:B-----5:R-:W-:Y:S01]  /*13e40*/  IMAD.WIDE R8, R3.reuse, 0x2, R50 ;  /* 0x0000000203087825 */ /* 0x060fe200078e0232 */
[----:B------:R0:W3:Y:S03]  /*13e50*/  LDG.E.U16 R169, desc[UR14][R6.64] ;  /* 0x0000000e06a97981 */ /* 0x0000e6000c1e1500 */
[----:B--2---:R-:W-:Y:S01]  /*13e60*/  IMAD.WIDE R4, R3, 0x2, R54 ;  /* 0x0000000203047825 */ /* 0x004fe200078e0236 */
[----:B------:R-:W2:Y:S04]  /*13e70*/  LDL.64 R50, [R1+0x518] ;  /* 0x0005180001327983 */ /* 0x000ea80000100a00 */
[----:B------:R5:W2:Y:S01]  /*13e80*/  LDG.E.U16 R168, desc[UR14][R4.64] ;  /* 0x0000000e04a87981 */ /* 0x000aa2000c1e1500 */
[----:B------:R-:W-:-:S03]  /*13e90*/  IADD3 R218, P2, PT, R218, R138, RZ ;  /* 0x0000008adada7210 */ /* 0x000fc60007f5e0ff */
[----:B------:R0:W2:Y:S04]  /*13ea0*/  LDG.E.U16 R166, desc[UR14][R8.64] ;  /* 0x0000000e08a67981 */ /* 0x0000a8000c1e1500 */
[----:B------:R-:W2:Y:S01]  /*13eb0*/  LDL.64 R54, [R1+0x770] ;  /* 0x0007700001367983 */ /* 0x000ea20000100a00 */
[----:B------:R-:W-:-:S03]  /*13ec0*/  IMAD.WIDE R170, R3, 0x2, R58 ;  /* 0x0000000203aa7825 */ /* 0x000fc600078e023a */
[----:B------:R-:W2:Y:S04]  /*13ed0*/  LDL.64 R58, [R1+0x458] ;  /* 0x00045800013a7983 */ /* 0x000ea80000100a00 */
[----:B------:R-:W2:Y:S01]  /*13ee0*/  LDL.64 R56, [R1+0x7a8] ;  /* 0x0007a80001387983 */ /* 0x000ea20000100a00 */
[----:B0-----:R-:W-:-:S03]  /*13ef0*/  IMAD.WIDE R6, R3, 0x2, R48 ;  /* 0x0000000203067825 */ /* 0x001fc600078e0230 */
[----:B------:R-:W3:Y:S01]  /*13f00*/  LDG.E.U16 R167, desc[UR14][R10.64] ;  /* 0x0000000e0aa77981 */ /* 0x000ee2000c1e1500 */
[----:B-----5:R-:W-:-:S03]  /*13f10*/  IMAD.WIDE R4, R3, 0x2, R46 ;  /* 0x0000000203047825 */ /* 0x020fc600078e022e */
[----:B------:R-:W5:Y:S04]  /*13f20*/  LDL.64 R48, [R1+0x4d8] ;  /* 0x0004d80001307983 */ /* 0x000f680000100a00 */
[----:B------:R-:W3:Y:S01]  /*13f30*/  LDL.64 R46, [R1+0x498] ;  /* 0x00049800012e7983 */ /* 0x000ee20000100a00 */
[----:B------:R-:W-:-:S03]  /*13f40*/  IMAD R8, R12, 0x42, RZ ;  /* 0x000000420c087824 */ /* 0x000fc600078e02ff */
[----:B------:R0:W3:Y:S04]  /*13f50*/  LDG.E.U16 R164, desc[UR14][R4.64] ;  /* 0x0000000e04a47981 */ /* 0x0000e8000c1e1500 */
[----:B------:R1:W3:Y:S01]  /*13f60*/  LDG.E.U16 R165, desc[UR14][R6.64] ;  /* 0x0000000e06a57981 */ /* 0x0002e2000c1e1500 */
[----:B------:R-:W-:-:S03]  /*13f70*/  LEA.HI.X.SX32 R219, R8, R139, 0x1, P2 ;  /* 0x0000008b08db7211 */ /* 0x000fc600010f0eff */
[----:B------:R-:W3:Y:S01]  /*13f80*/  LDG.E.U16 R170, desc[UR14][R170.64] ;  /* 0x0000000eaaaa7981 */ /* 0x000ee2000c1e1500 */
[----:B0-----:R-:W-:Y:S02]  /*13f90*/  SHF.L.U32 R5, R44, 0x1, RZ ;  /* 0x000000012c057819 */ /* 0x001fe400000006ff */
[-C--:B-1----:R-:W-:Y:S02]  /*13fa0*/  LEA R6, P0, R13, R138.reuse, 0x2 ;  /* 0x0000008a0d067211 */ /* 0x082fe400078010ff */
[C---:B------:R-:W-:Y:S02]  /*13fb0*/  IADD3 R4, P1, PT, R5.reuse, R138, RZ ;  /* 0x0000008a05047210 */ /* 0x040fe40007f3e0ff */
[-C--:B------:R-:W-:Y:S02]  /*13fc0*/  LEA.HI.X.SX32 R7, R5, R139.reuse, 0x1, P0 ;  /* 0x0000008b05077211 */ /* 0x080fe400000f0eff */
[----:B------:R-:W-:Y:S01]  /*13fd0*/  LEA.HI.X.SX32 R5, R43, R139, 0x1, P1 ;  /* 0x0000008b2b057211 */ /* 0x000fe200008f0eff */
[----:B------:R-:W-:-:S04]  /*13fe0*/  IMAD.WIDE R218, R3, 0x2, R218 ;  /* 0x0000000203da7825 */ /* 0x000fc800078e02da */
[C---:B------:R-:W-:Y:S02]  /*13ff0*/  IMAD.WIDE R8, R3.reuse, 0x2, R62 ;  /* 0x0000000203087825 */ /* 0x040fe400078e023e */
[----:B------:R-:W3:Y:S02]  /*14000*/  LDL.64 R62, [R1+0x730] ;  /* 0x00073000013e7983 */ /* 0x000ee40000100a00 */
[C---:B------:R-:W-:Y:S02]  /*14010*/  IMAD.WIDE R6, R3.reuse, 0x2, R6 ;  /* 0x0000000203067825 */ /* 0x040fe400078e0206 */
[----:B------:R0:W3:Y:S02]  /*14020*/  LDG.E.U16 R162, desc[UR14][R8.64] ;  /* 0x0000000e08a27981 */ /* 0x0000e4000c1e1500 */
[C---:B------:R-:W-:Y:S02]  /*14030*/  IMAD.WIDE R4, R3.reuse, 0x2, R4 ;  /* 0x0000000203047825 */ /* 0x040fe400078e0204 */
[----:B------:R-:W3:Y:S04]  /*14040*/  LDG.E.U16 R218, desc[UR14][R218.64] ;  /* 0x0000000edada7981 */ /* 0x000ee8000c1e1500 */
[----:B------:R-:W3:Y:S04]  /*14050*/  LDG.E.U16 R220, desc[UR14][R4.64] ;  /* 0x0000000e04dc7981 */ /* 0x000ee8000c1e1500 */
[----:B------:R5:W3:Y:S01]  /*14060*/  LDG.E.U16 R219, desc[UR14][R6.64] ;  /* 0x0000000e06db7981 */ /* 0x000ae2000c1e1500 */
[----:B----4-:R-:W-:-:S03]  /*14070*/  IMAD.WIDE R12, R3, 0x2, R52 ;  /* 0x00000002030c7825 */ /* 0x010fc600078e0234 */
[----:B------:R-:W4:Y:S01]  /*14080*/  LDL.64 R52, [R1+0x6f8] ;  /* 0x0006f80001347983 */ /* 0x000f220000100a00 */
[----:B------:R-:W-:-:S03]  /*14090*/  IMAD.WIDE R10, R3, 0x2, R64 ;  /* 0x00000002030a7825 */ /* 0x000fc600078e0240 */
[----:B------:R-:W4:Y:S04]  /*140a0*/  LDG.E.U16 R161, desc[UR14][R12.64] ;  /* 0x0000000e0ca17981 */ /* 0x000f28000c1e1500 */
[----:B------:R1:W4:Y:S01]  /*140b0*/  LDG.E.U16 R163, desc[UR14][R10.64] ;  /* 0x0000000e0aa37981 */ /* 0x000322000c1e1500 */
[----:B--2---:R-:W-:-:S03]  /*140c0*/  IMAD.WIDE R154, R3, 0x2, R56 ;  /* 0x00000002039a7825 */ /* 0x004fc600078e0238 */
[----:B------:R-:W2:Y:S01]  /*140d0*/  LDL.64 R64, [R1+0x6b0] ;  /* 0x0006b00001407983 */ /* 0x000ea20000100a00 */
[----:B0-----:R-:W-:-:S03]  /*140e0*/  IMAD.WIDE R8, R3, 0x2, R50 ;  /* 0x0000000203087825 */ /* 0x001fc600078e0232 */
[----:B------:R-:W2:Y:S01]  /*140f0*/  LDL.64 R56, [R1+0x590] ;  /* 0x0005900001387983 */ /* 0x000ea20000100a00 */
[----:B-----5:R-:W-:-:S03]  /*14100*/  IMAD.WIDE R6, R3, 0x2, R48 ;  /* 0x0000000203067825 */ /* 0x020fc600078e0230 */
[----:B------:R-:W5:Y:S01]  /*14110*/  LDL.64 R50, [R1+0x6b8] ;  /* 0x0006b80001327983 */ /* 0x000f620000100a00 */
[----:B---3--:R-:W-:-:S03]  /*14120*/  IMAD.WIDE R4, R3, 0x2, R46 ;  /* 0x0000000203047825 */ /* 0x008fc600078e022e */
[----:B------:R-:W3:Y:S04]  /*14130*/  LDL.64 R48, [R1+0x678] ;  /* 0x0006780001307983 */ /* 0x000ee80000100a00 */
[----:B------:R-:W2:Y:S01]  /*14140*/  LDL.64 R46, [R1+0x638] ;  /* 0x00063800012e7983 */ /* 0x000ea20000100a00 */
[----:B-1----:R-:W-:-:S03]  /*14150*/  IMAD.WIDE R10, R3, 0x2, R60 ;  /* 0x00000002030a7825 */ /* 0x002fc600078e023c */
[----:B------:R0:W2:Y:S04]  /*14160*/  LDG.E.U16 R159, desc[UR14][R8.64] ;  /* 0x0000000e089f7981 */ /* 0x0000a8000c1e1500 */
[----:B------:R1:W2:Y:S04]  /*14170*/  LDG.E.U16 R157, desc[UR14][R4.64] ;  /* 0x0000000e049d7981 */ /* 0x0002a8000c1e1500 */
[----:B------:R1:W2:Y:S01]  /*14180*/  LDG.E.U16 R160, desc[UR14][R10.64] ;  /* 0x0000000e0aa07981 */ /* 0x0002a2000c1e1500 */
[----:B0-----:R-:W-:-:S03]  /*14190*/  IMAD.WIDE R8, R3, 0x2, R54 ;  /* 0x0000000203087825 */ /* 0x001fc600078e0236 */
[----:B------:R-:W2:Y:S01]  /*141a0*/  LDL.64 R60, [R1+0x610] ;  /* 0x00061000013c7983 */ /* 0x000ea20000100a00 */
[----:B-1----:R-:W-:Y:S01]  /*141b0*/  IMAD.SHL.U32 R5, R44, 0x4, RZ ;  /* 0x000000042c057824 */ /* 0x002fe200078e00ff */
[----:B------:R-:W-:Y:S02]  /*141c0*/  LEA R4, P0, R45, R138, 0x3 ;  /* 0x0000008a2d047211 */ /* 0x000fe400078018ff */
[----:B------:R-:W2:Y:S01]  /*141d0*/  LDG.E.U16 R153, desc[UR14][R8.64] ;  /* 0x0000000e08997981 */ /* 0x000ea2000c1e1500 */
[----:B------:R-:W-:Y:S01]  /*141e0*/  IMAD.WIDE R10, R3, 0x2, R58 ;  /* 0x00000002030a7825 */ /* 0x000fe200078e023a */
[----:B------:R-:W-:Y:S02]  /*141f0*/  LEA.HI.X.SX32 R5, R5, R139, 0x1, P0 ;  /* 0x0000008b05057211 */ /* 0x000fe400000f0eff */
[----:B------:R-:W2:Y:S04]  /*14200*/  LDL.64 R58, [R1+0x5d0] ;  /* 0x0005d000013a7983 */ /* 0x000ea80000100a00 */
[----:B------:R0:W2:Y:S01]  /*14210*/  LDG.E.U16 R156, desc[UR14][R10.64] ;  /* 0x0000000e0a9c7981 */ /* 0x0000a2000c1e1500 */
[----:B------:R-:W-:-:S03]  /*14220*/  IMAD.WIDE R4, R3, 0x2, R4 ;  /* 0x0000000203047825 */ /* 0x000fc600078e0204 */
[----:B------:R-:W2:Y:S04]  /*14230*/  LDL.64 R54, [R1+0x550] ;  /* 0x0005500001367983 */ /* 0x000ea80000100a00 */
[----:B------:R-:W2:Y:S01]  /*14240*/  LDG.E.U16 R187, desc[UR14][R4.64] ;  /* 0x0000000e04bb7981 */ /* 0x000ea2000c1e1500 */
[----:B0-----:R-:W-:-:S03]  /*14250*/  IMAD.WIDE R10, R3, 0x2, R62 ;  /* 0x00000002030a7825 */ /* 0x001fc600078e023e */
[----:B------:R-:W2:Y:S04]  /*14260*/  LDG.E.U16 R158, desc[UR14][R6.64] ;  /* 0x0000000e069e7981 */ /* 0x000ea8000c1e1500 */
[----:B------:R-:W2:Y:S01]  /*14270*/  LDG.E.U16 R152, desc[UR14][R10.64] ;  /* 0x0000000e0a987981 */ /* 0x000ea2000c1e1500 */
[----:B------:R-:W-:-:S03]  /*14280*/  IMAD R43, R44, 0x6, RZ ;  /* 0x000000062c2b7824 */ /* 0x000fc600078e02ff */
[----:B------:R-:W2:Y:S04]  /*14290*/  LDL.64 R62, [R1+0x670] ;  /* 0x00067000013e7983 */ /* 0x000ea80000100a00 */
[----:B------:R-:W2:Y:S01]  /*142a0*/  LDG.E.U16 R154, desc[UR14][R154.64] ;  /* 0x0000000e9a9a7981 */ /* 0x000ea2000c1e1500 */
[----:B----4-:R-:W-:-:S03]  /*142b0*/  IMAD.WIDE R8, R3, 0x2, R52 ;  /* 0x0000000203087825 */ /* 0x010fc600078e0234 */
[----:B------:R-:W4:Y:S04]  /*142c0*/  LDL.64 R52, [R1+0x510] ;  /* 0x0005100001347983 */ /* 0x000f280000100a00 */
[----:B------:R0:W4:Y:S02]  /*142d0*/  LDG.E.U16 R151, desc[UR14][R8.64] ;  /* 0x0000000e08977981 */ /* 0x000124000c1e1500 */
[----:B0-----:R-:W-:-:S05]  /*142e0*/  IMAD R8, R44, 0xa, RZ ;  /* 0x0000000a2c087824 */ /* 0x001fca00078e02ff */
[-C--:B------:R-:W-:Y:S01]  /*142f0*/  IADD3 R4, P0, PT, R8, R138.reuse, RZ ;  /* 0x0000008a08047210 */ /* 0x080fe20007f1e0ff */
[C---:B-----5:R-:W-:Y:S02]  /*14300*/  IMAD.WIDE R12, R3.reuse, 0x2, R50 ;  /* 0x00000002030c7825 */ /* 0x060fe400078e0232 */
[----:B------:R-:W5:Y:S02]  /*14310*/  LDL.64 R50, [R1+0x4d0] ;  /* 0x0004d00001327983 */ /* 0x000f640000100a00 */
[C---:B---3--:R-:W-:Y:S02]  /*14320*/  IMAD.WIDE R10, R3.reuse, 0x2, R48 ;  /* 0x00000002030a7825 */ /* 0x048fe400078e0230 */
[----:B------:R-:W3:Y:S02]  /*14330*/  LDL.64 R48, [R1+0x490] ;  /* 0x0004900001307983 */ /* 0x000ee40000100a00 */
[----:B--2---:R-:W-:Y:S02]  /*14340*/  IMAD.WIDE R8, R3, 0x2, R46 ;  /* 0x0000000203087825 */ /* 0x004fe400078e022e */
[----:B------:R-:W2:Y:S01]  /*14350*/  LDL.64 R46, [R1+0x450] ;  /* 0x00045000012e7983 */ /* 0x000ea20000100a00 */
[----:B------:R-:W-:Y:S01]  /*14360*/  IADD3 R6, P1, PT, R43, R138, RZ ;  /* 0x0000008a2b067210 */ /* 0x000fe20007f3e0ff */
[----:B------:R-:W-:-:S02]  /*14370*/  IMAD R7, R44, 0x3, RZ ;  /* 0x000000032c077824 */ /* 0x000fc400078e02ff */
[----:B------:R-:W2:Y:S03]  /*14380*/  LDG.E.U16 R149, desc[UR14][R10.64] ;  /* 0x0000000e0a957981 */ /* 0x000ea6000c1e1500 */
[----:B------:R-:W-:Y:S01]  /*14390*/  LEA.HI.X.SX32 R7, R7, R139, 0x1, P1 ;  /* 0x0000008b07077211 */ /* 0x000fe200008f0eff */
[----:B------:R0:W2:Y:S02]  /*143a0*/  LDG.E.U16 R148, desc[UR14][R8.64] ;  /* 0x0000000e08947981 */ /* 0x0000a4000c1e1500 */
[C---:B------:R-:W-:Y:S02]  /*143b0*/  IMAD.WIDE R6, R3.reuse, 0x2, R6 ;  /* 0x0000000203067825 */ /* 0x040fe400078e0206 */
[----:B------:R-:W2:Y:S04]  /*143c0*/  LDG.E.U16 R150, desc[UR14][R12.64] ;  /* 0x0000000e0c967981 */ /* 0x000ea8000c1e1500 */
[----:B------:R1:W2:Y:S01]  /*143d0*/  LDG.E.U16 R188, desc[UR14][R6.64] ;  /* 0x0000000e06bc7981 */ /* 0x0002a2000c1e1500 */
[----:B0-----:R-:W-:-:S03]  /*143e0*/  IMAD.WIDE R8, R3, 0x2, R56 ;  /* 0x0000000203087825 */ /* 0x001fc600078e0238 */
[----:B------:R-:W2:Y:S01]  /*143f0*/  LDL.64 R56, [R1+0x5c8] ;  /* 0x0005c80001387983 */ /* 0x000ea20000100a00 */
[----:B------:R-:W-:-:S03]  /*14400*/  IMAD.WIDE R10, R3, 0x2, R58 ;  /* 0x00000002030a7825 */ /* 0x000fc600078e023a */
[----:B------:R-:W2:Y:S01]  /*14410*/  LDL.64 R58, [R1+0x608] ;  /* 0x00060800013a7983 */ /* 0x000ea20000100a00 */
[----:B-1----:R-:W-:-:S03]  /*14420*/  IMAD.WIDE R6, R3, 0x2, R60 ;  /* 0x0000000203067825 */ /* 0x002fc600078e023c */
[----:B------:R-:W2:Y:S04]  /*14430*/  LDL.64 R60, [R1+0x630] ;  /* 0x00063000013c7983 */ /* 0x000ea80000100a00 */
[----:B------:R0:W2:Y:S04]  /*14440*/  LDG.E.U16 R147, desc[UR14][R6.64] ;  /* 0x0000000e06937981 */ /* 0x0000a8000c1e1500 */
[----:B------:R-:W2:Y:S04]  /*14450*/  LDG.E.U16 R146, desc[UR14][R10.64] ;  /* 0x0000000e0a927981 */ /* 0x000ea8000c1e1500 */
[----:B------:R-:W2:Y:S01]  /*14460*/  LDG.E.U16 R145, desc[UR14][R8.64] ;  /* 0x0000000e08917981 */ /* 0x000ea2000c1e1500 */
[----:B0-----:R-:W-:-:S03]  /*14470*/  IMAD.WIDE R6, R3, 0x2, R54 ;  /* 0x0000000203067825 */ /* 0x001fc600078e0236 */
[----:B------:R-:W2:Y:S04]  /*14480*/  LDL.64 R54, [R1+0x588] ;  /* 0x0005880001367983 */ /* 0x000ea80000100a00 */
[----:B------:R-:W2:Y:S01]  /*14490*/  LDG.E.U16 R144, desc[UR14][R6.64] ;  /* 0x0000000e06907981 */ /* 0x000ea2000c1e1500 */
[----:B------:R-:W-:-:S05]  /*144a0*/  IMAD R5, R44, 0x5, RZ ;  /* 0x000000052c057824 */ /* 0x000fca00078e02ff */
[----:B------:R-:W-:Y:S01]  /*144b0*/  LEA.HI.X.SX32 R5, R5, R139, 0x1, P0 ;  /* 0x0000008b05057211 */ /* 0x000fe200000f0eff */
[----:B------:R-:W-:Y:S02]  /*144c0*/  IMAD R44, R44, 0xc, RZ ;  /* 0x0000000c2c2c7824 */ /* 0x000fe400078e02ff */
[----:B------:R-:W-:-:S05]  /*144d0*/  IMAD.WIDE R4, R3, 0x2, R4 ;  /* 0x0000000203047825 */ /* 0x000fca00078e0204 */
[----:B------:R0:W2:Y:S02]  /*144e0*/  LDG.E.U16 R171, desc[UR14][R4.64] ;  /* 0x0000000e04ab7981 */ /* 0x0000a4000c1e1500 */
[----:B0-----:R-:W-:Y:S02]  /*144f0*/  IADD3 R4, P0, PT, R44, R138, RZ ;  /* 0x0000008a2c047210 */ /* 0x001fe40007f1e0ff */
[----:B------:R-:W2:Y:S01]  /*14500*/  LDL.64 R44, [R1+0x448] ;  /* 0x00044800012c7983 */ /* 0x000ea20000100a00 */
[----:B----4-:R-:W-:-:S03]  /*14510*/  IMAD.WIDE R12, R3, 0x2, R52 ;  /* 0x00000002030c7825 */ /* 0x010fc600078e0234 */
[----:B------:R-:W4:Y:S01]  /*14520*/  LDL.64 R52, [R1+0x548] ;  /* 0x0005480001347983 */ /* 0x000f220000100a00 */
[----:B-----5:R-:W-:-:S04]  /*14530*/  IMAD.WIDE R10, R3, 0x2, R50 ;  /* 0x00000002030a7825 */ /* 0x020fc800078e0232 */
[C---:B---3--:R-:W-:Y:S01]  /*14540*/  IMAD.WIDE R8, R3.reuse, 0x2, R48 ;  /* 0x0000000203087825 */ /* 0x048fe200078e0230 */
[----:B------:R-:W3:Y:S03]  /*14550*/  LDL.64 R50, [R1+0x508] ;  /* 0x0005080001327983 */ /* 0x000ee60000100a00 */
[----:B--2---:R-:W-:Y:S01]  /*14560*/  IMAD.WIDE R6, R3, 0x2, R46 ;  /* 0x0000000203067825 */ /* 0x004fe200078e022e */
[----:B------:R-:W2:Y:S04]  /*14570*/  LDL.64 R48, [R1+0x4c8] ;  /* 0x0004c80001307983 */ /* 0x000ea80000100a00 */
[----:B------:R-:W5:Y:S01]  /*14580*/  LDL.64 R46, [R1+0x488] ;  /* 0x00048800012e7983 */ /* 0x000f620000100a00 */
[----:B------:R-:W-:-:S03]  /*14590*/  LEA.HI.X.SX32 R5, R43, R139, 0x1, P0 ;  /* 0x0000008b2b057211 */ /* 0x000fc600000f0eff */
[----:B------:R0:W5:Y:S01]  /*145a0*/  LDG.E.U16 R143, desc[UR14][R12.64] ;  /* 0x0000000e0c8f7981 */ /* 0x000162000c1e1500 */
[----:B------:R-:W-:-:S03]  /*145b0*/  IMAD.WIDE R4, R3, 0x2, R4 ;  /* 0x0000000203047825 */ /* 0x000fc600078e0204 */
[----:B------:R1:W5:Y:S04]  /*145c0*/  LDG.E.U16 R142, desc[UR14][R10.64] ;  /* 0x0000000e0a8e7981 */ /* 0x000368000c1e1500 */
[----:B------:R1:W5:Y:S01]  /*145d0*/  LDG.E.U16 R155, desc[UR14][R4.64] ;  /* 0x0000000e049b7981 */ /* 0x000362000c1e1500 */
[----:B0-----:R-:W-:-:S03]  /*145e0*/  IMAD.WIDE R12, R3, 0x2, R74 ;  /* 0x00000002030c7825 */ /* 0x001fc600078e024a */
[----:B------:R0:W5:Y:S01]  /*145f0*/  LDG.E.U16 R133, desc[UR14][R8.64] ;  /* 0x0000000e08857981 */ /* 0x000162000c1e1500 */
[----:B-1----:R-:W-:-:S03]  /*14600*/  IMAD.WIDE R10, R3, 0x2, R72 ;  /* 0x00000002030a7825 */ /* 0x002fc600078e0248 */
[----:B------:R1:W5:Y:S01]  /*14610*/  LDG.E.U16 R131, desc[UR14][R6.64] ;  /* 0x0000000e06837981 */ /* 0x000362000c1e1500 */
[----:B------:R-:W-:-:S03]  /*14620*/  IMAD.WIDE R4, R3, 0x2, R66 ;  /* 0x0000000203047825 */ /* 0x000fc600078e0242 */
        /* <DEDUP_REMOVED lines=16> */
[----:B------:R2:W5:Y:S04]  /*14730*/  LDG.E.U16 R72, desc[UR14][R6.64] ;  /* 0x0000000e06487981 */ /* 0x000568000c1e1500 */
[----:B------:R5:W5:Y:S04]  /*14740*/  LDG.E.U16 R71, desc[UR14][R4.64] ;  /* 0x0000000e04477981 */ /* 0x000b68000c1e1500 */
[----:B------:R-:W5:Y:S01]  /*14750*/  LDG.E.U16 R70, desc[UR14][R12.64] ;  /* 0x0000000e0c467981 */ /* 0x000f62000c1e1500 */
[----:B----4-:R-:W-:-:S05]  /*14760*/  IMAD.WIDE R10, R3, 0x2, R52 ;  /* 0x00000002030a7825 */ /* 0x010fca00078e0234 */
[----:B------:R-:W4:Y:S01]  /*14770*/  LDG.E.U16 R69, desc[UR14][R10.64] ;  /* 0x0000000e0a457981 */ /* 0x000f22000c1e1500 */
[----:B---3--:R-:W-:-:S04]  /*14780*/  IMAD.WIDE R8, R3, 0x2, R50 ;  /* 0x0000000203087825 */ /* 0x008fc800078e0232 */
[C---:B--2---:R-:W-:Y:S01]  /*14790*/  IMAD.WIDE R6, R3.reuse, 0x2, R48 ;  /* 0x0000000203067825 */ /* 0x044fe200078e0230 */
[----:B------:R-:W2:Y:S03]  /*147a0*/  LDG.E.U16 R67, desc[UR14][R8.64] ;  /* 0x0000000e08437981 */ /* 0x000ea6000c1e1500 */
[C---:B-----5:R-:W-:Y:S01]  /*147b0*/  IMAD.WIDE R4, R3.reuse, 0x2, R46 ;  /* 0x0000000203047825 */ /* 0x060fe200078e022e */
[----:B------:R-:W3:Y:S04]  /*147c0*/  LDG.E.U16 R66, desc[UR14][R6.64] ;  /* 0x0000000e06427981 */ /* 0x000ee8000c1e1500 */
[----:B------:R0:W5:Y:S02]  /*147d0*/  LDG.E.U16 R65, desc[UR14][R4.64] ;  /* 0x0000000e04417981 */ /* 0x000164000c1e1500 */
[----:B0-----:R-:W-:-:S05]  /*147e0*/  IMAD.WIDE R4, R3, 0x2, R44 ;  /* 0x0000000203047825 */ /* 0x001fca00078e022c */
[----:B------:R0:W2:Y:S01]  /*147f0*/  LDG.E.U16 R68, desc[UR14][R4.64] ;  /* 0x0000000e04447981 */ /* 0x0000a2000c1e1500 */
        /* <DEDUP_REMOVED lines=38> */
[----:B------:R-:W-:Y:S01]  /*14a60*/  STS.U16 [R224+UR7+0x10d00], R215 ;  /* 0x010d00d7e0007988 */ /* 0x000fe20008000407 */
[----:B------:R-:W-:-:S03]  /*14a70*/  IADD3 R60, P1, PT, R132, 0x82, RZ ;  /* 0x00000082843c7810 */ /* 0x000fc60007f3e0ff */
[----:B------:R-:W-:Y:S04]  /*14a80*/  STS.U16 [R224+UR7+0x11100], R214 ;  /* 0x011100d6e0007988 */ /* 0x000fe80008000407 */
[----:B------:R-:W-:Y:S04]  /*14a90*/  STS.U16 [R224+UR7+0x11500], R213 ;  /* 0x011500d5e0007988 */ /* 0x000fe80008000407 */
[----:B------:R-:W-:Y:S01]  /*14aa0*/  STS.U16 [R224+UR7+0x11900], R212 ;  /* 0x011900d4e0007988 */ /* 0x000fe20008000407 */
[----:B-1----:R-:W-:-:S03]  /*14ab0*/  LOP3.LUT R223, R137, 0x30, RZ, 0x3c, !PT ;  /* 0x0000003089df7812 */ /* 0x002fc600078e3cff */
[----:B------:R-:W-:Y:S04]  /*14ac0*/  STS.U16 [R224+UR7+0x11d00], R211 ;  /* 0x011d00d3e0007988 */ /* 0x000fe80008000407 */
[----:B------:R-:W-:Y:S01]  /*14ad0*/  STS.U16 [R224+UR7+0x12500], R210 ;  /* 0x012500d2e0007988 */ /* 0x000fe20008000407 */
[----:B------:R-:W-:-:S03]  /*14ae0*/  IADD3 R61, P0, PT, R132, 0x81, RZ ;  /* 0x00000081843d7810 */ /* 0x000fc60007f1e0ff */
[----:B------:R-:W-:Y:S01]  /*14af0*/  STS.U16 [R224+UR7+0x12900], R209 ;  /* 0x012900d1e0007988 */ /* 0x000fe20008000407 */
[----:B------:R-:W-:-:S03]  /*14b00*/  IMAD.X R55, RZ, RZ, R134, P1 ;  /* 0x000000ffff377224 */ /* 0x000fc600008e0686 */
[----:B------:R-:W-:Y:S01]  /*14b10*/  STS.U16 [R224+UR7+0x12d00], R208 ;  /* 0x012d00d0e0007988 */ /* 0x000fe20008000407 */
[----:B------:R-:W-:-:S03]  /*14b20*/  IADD3 R54, P1, PT, R132, 0x86, RZ ;  /* 0x0000008684367810 */ /* 0x000fc60007f3e0ff */
[----:B------:R-:W-:Y:S04]  /*14b30*/  STS.U16 [R224+UR7+0x13100], R207 ;  /* 0x013100cfe0007988 */ /* 0x000fe80008000407 */
[----:B------:R-:W-:Y:S04]  /*14b40*/  STS.U16 [R224+UR7+0x13500], R206 ;  /* 0x013500cee0007988 */ /* 0x000fe80008000407 */
[----:B------:R1:W-:Y:S01]  /*14b50*/  STS.U16 [R224+UR7+0x13900], R205 ;  /* 0x013900cde0007988 */ /* 0x0003e20008000407 */
[----:B------:R-:W-:-:S03]  /*14b60*/  IMAD.X R57, RZ, RZ, R134, P0 ;  /* 0x000000ffff397224 */ /* 0x000fc600000e0686 */
        /* <DEDUP_REMOVED lines=8> */
[----:B------:R-:W-:Y:S01]  /*14bf0*/  STS.U16 [R223+UR7+0x11580], R199 ;  /* 0x011580c7df007988 */ /* 0x000fe20008000407 */
[----:B------:R-:W-:-:S03]  /*14c00*/  IMAD.X R49, RZ, RZ, R134, P0 ;  /* 0x000000ffff317224 */ /* 0x000fc600000e0686 */
[----:B------:R-:W-:Y:S01]  /*14c10*/  STS.U16 [R223+UR7+0x11980], R198 ;  /* 0x011980c6df007988 */ /* 0x000fe20008000407 */
[----:B------:R-:W-:-:S03]  /*14c20*/  IADD3 R48, P0, PT, R132, 0x89, RZ ;  /* 0x0000008984307810 */ /* 0x000fc60007f1e0ff */
[----:B------:R-:W-:Y:S01]  /*14c30*/  STS.U16 [R223+UR7+0x11d80], R197 ;  /* 0x011d80c5df007988 */ /* 0x000fe20008000407 */
[----:B------:R-:W-:-:S03]  /*14c40*/  IMAD.X R39, RZ, RZ, R134, P1 ;  /* 0x000000ffff277224 */ /* 0x000fc600008e0686 */
[----:B------:R-:W-:Y:S01]  /*14c50*/  STS.U16 [R223+UR7+0x12180], R196 ;  /* 0x012180c4df007988 */ /* 0x000fe20008000407 */
[----:B------:R-:W-:-:S03]  /*14c60*/  IADD3 R38, P1, PT, R132, 0x8e, RZ ;  /* 0x0000008e84267810 */ /* 0x000fc60007f3e0ff */
[----:B------:R-:W-:Y:S01]  /*14c70*/  STS.U16 [R223+UR7+0x12580], R195 ;  /* 0x012580c3df007988 */ /* 0x000fe20008000407 */
[----:B------:R-:W-:-:S03]  /*14c80*/  LOP3.LUT R221, R137, 0x40, RZ, 0x3c, !PT ;  /* 0x0000004089dd7812 */ /* 0x000fc600078e3cff */
[----:B------:R-:W-:Y:S01]  /*14c90*/  STS.U16 [R223+UR7+0x12980], R194 ;  /* 0x012980c2df007988 */ /* 0x000fe20008000407 */
[----:B------:R-:W-:-:S03]  /*14ca0*/  IADD3.X R41, PT, PT, RZ, R134, RZ, P0, !PT ;  /* 0x00000086ff297210 */ /* 0x000fc600007fe4ff */
[----:B------:R-:W-:Y:S01]  /*14cb0*/  STS.U16 [R223+UR7+0x12d80], R193 ;  /* 0x012d80c1df007988 */ /* 0x000fe20008000407 */
[----:B------:R-:W-:-:S03]  /*14cc0*/  IADD3 R40, P0, PT, R132, 0x8d, RZ ;  /* 0x0000008d84287810 */ /* 0x000fc60007f1e0ff */
[----:B------:R-:W-:Y:S01]  /*14cd0*/  STS.U16 [R223+UR7+0x13180], R192 ;  /* 0x013180c0df007988 */ /* 0x000fe20008000407 */
[----:B------:R-:W-:-:S03]  /*14ce0*/  IADD3.X R31, PT, PT, RZ, R134, RZ, P1, !PT ;  /* 0x00000086ff1f7210 */ /* 0x000fc60000ffe4ff */
[----:B------:R-:W-:Y:S01]  /*14cf0*/  STS.U16 [R223+UR7+0x13580], R191 ;  /* 0x013580bfdf007988 */ /* 0x000fe20008000407 */
[----:B------:R-:W-:-:S03]  /*14d00*/  IADD3 R30, P1, PT, R132, 0x92, RZ ;  /* 0x00000092841e7810 */ /* 0x000fc60007f3e0ff */
[----:B------:R-:W-:Y:S04]  /*14d10*/  STS.U16 [R223+UR7+0x13980], R190 ;  /* 0x013980bedf007988 */ /* 0x000fe80008000407 */
[----:B------:R0:W-:Y:S04]  /*14d20*/  STS.U16 [R223+UR7+0x13d80], R189 ;  /* 0x013d80bddf007988 */ /* 0x0001e80008000407 */
        /* <DEDUP_REMOVED lines=16> */
[----:B------:R0:W-:Y:S01]  /*14e30*/  STS.U16 [R221+UR7+0x12200], R179 ;  /* 0x012200b3dd007988 */ /* 0x0001e20008000407 */
[----:B------:R-:W-:-:S03]  /*14e40*/  IADD3 R14, P1, PT, R132, 0x9a, RZ ;  /* 0x0000009a840e7810 */ /* 0x000fc60007f3e0ff */
[----:B------:R-:W-:Y:S01]  /*14e50*/  STS.U16 [R221+UR7+0x12600], R178 ;  /* 0x012600b2dd007988 */ /* 0x000fe20008000407 */
[----:B-1----:R-:W-:-:S03]  /*14e60*/  LOP3.LUT R205, R137, 0x50, RZ, 0x3c, !PT ;  /* 0x0000005089cd7812 */ /* 0x002fc600078e3cff */
[----:B------:R-:W-:Y:S01]  /*14e70*/  STS.U16 [R221+UR7+0x12a00], R177 ;  /* 0x012a00b1dd007988 */ /* 0x000fe20008000407 */
[----:B------:R-:W-:-:S03]  /*14e80*/  IADD3 R6, P2, PT, R132, 0xbb, RZ ;  /* 0x000000bb84067810 */ /* 0x000fc60007f5e0ff */
[----:B------:R-:W-:Y:S01]  /*14e90*/  STS.U16 [R221+UR7+0x12e00], R176 ;  /* 0x012e00b0dd007988 */ /* 0x000fe20008000407 */
[----:B------:R-:W-:-:S03]  /*14ea0*/  IMAD.X R17, RZ, RZ, R134, P0 ;  /* 0x000000ffff117224 */ /* 0x000fc600000e0686 */
[----:B------:R-:W-:Y:S01]  /*14eb0*/  STS.U16 [R221+UR7+0x13200], R175 ;  /* 0x013200afdd007988 */ /* 0x000fe20008000407 */
[----:B------:R-:W-:-:S03]  /*14ec0*/  ISETP.GT.U32.AND P5, PT, R6, R136, PT ;  /* 0x000000880600720c */ /* 0x000fc60003fa4070 */
[----:B------:R-:W-:Y:S01]  /*14ed0*/  STS.U16 [R221+UR7+0x13600], R174 ;  /* 0x013600aedd007988 */ /* 0x000fe20008000407 */
[C---:B------:R-:W-:Y:S01]  /*14ee0*/  IADD3 R16, P0, PT, R132.reuse, 0x99, RZ ;  /* 0x0000009984107810 */ /* 0x040fe20007f1e0ff */
[----:B------:R-:W-:Y:S02]  /*14ef0*/  IMAD.X R7, RZ, RZ, R134, P1 ;  /* 0x000000ffff077224 */ /* 0x000fe400008e0686 */
        /* <DEDUP_REMOVED lines=13> */
[----:B------:R-:W-:Y:S01]  /*14fd0*/  STS.U16 [R205+UR7+0x11a80], R165 ;  /* 0x011a80a5cd007988 */ /* 0x000fe20008000407 */
[----:B------:R-:W-:-:S03]  /*14fe0*/  IADD3.X R62, PT, PT, RZ, R134, RZ, P0, !PT ;  /* 0x00000086ff3e7210 */ /* 0x000fc600007fe4ff */
[----:B------:R-:W-:Y:S01]  /*14ff0*/  STS.U16 [R205+UR7+0x11e80], R164 ;  /* 0x011e80a4cd007988 */ /* 0x000fe20008000407 */
[----:B------:R-:W-:-:S03]  /*15000*/  IADD3 R122, P0, PT, R132, 0xa1, RZ ;  /* 0x000000a1847a7810 */ /* 0x000fc60007f1e0ff */
[----:B------:R-:W-:Y:S01]  /*15010*/  STS.U16 [R205+UR7+0x12280], R163 ;  /* 0x012280a3cd007988 */ /* 0x000fe20008000407 */
[----:B------:R-:W-:-:S03]  /*15020*/  IADD3.X R115, PT, PT, RZ, R134, RZ, P1, !PT ;  /* 0x00000086ff737210 */ /* 0x000fc60000ffe4ff */
[----:B------:R-:W-:Y:S01]  /*15030*/  STS.U16 [R205+UR7+0x12680], R162 ;  /* 0x012680a2cd007988 */ /* 0x000fe20008000407 */
[----:B0-----:R-:W-:-:S03]  /*15040*/  LOP3.LUT R189, R137, 0x60, RZ, 0x3c, !PT ;  /* 0x0000006089bd7812 */ /* 0x001fc600078e3cff */
[----:B------:R-:W-:Y:S01]  /*15050*/  STS.U16 [R205+UR7+0x12a80], R161 ;  /* 0x012a80a1cd007988 */ /* 0x000fe20008000407 */
[----:B------:R-:W-:-:S03]  /*15060*/  IADD3 R114, P1, PT, R132, 0xa6, RZ ;  /* 0x000000a684727810 */ /* 0x000fc60007f3e0ff */
        /* <DEDUP_REMOVED lines=21> */
[----:B------:R-:W-:-:S03]  /*151c0*/  LOP3.LUT R179, R137, 0x70, RZ, 0x3c, !PT ;  /* 0x0000007089b37812 */ /* 0x000fc600078e3cff */
        /* <DEDUP_REMOVED lines=20> */
[----:B------:R-:W-:-:S03]  /*15310*/  IADD3 R59, P4, PT, R132, 0x83, RZ ;  /* 0x00000083843b7810 */ /* 0x000fc60007f9e0ff */
[----:B------:R-:W-:Y:S01]  /*15320*/  STS.U16 [R179+UR7+0x11380], R126 ;  /* 0x0113807eb3007988 */ /* 0x000fe20008000407 */
[----:B------:R-:W-:-:S03]  /*15330*/  IADD3.X R85, PT, PT, RZ, R134, RZ, P0, !PT ;  /* 0x00000086ff557210 */ /* 0x000fc600007fe4ff */
[----:B------:R-:W-:Y:S01]  /*15340*/  STS.U16 [R179+UR7+0x11780], R125 ;  /* 0x0117807db3007988 */ /* 0x000fe20008000407 */
[----:B------:R-:W-:-:S03]  /*15350*/  IADD3 R84, P0, PT, R132, 0xb5, RZ ;  /* 0x000000b584547810 */ /* 0x000fc60007f1e0ff */
[----:B------:R-:W-:Y:S01]  /*15360*/  STS.U16 [R179+UR7+0x11b80], R124 ;  /* 0x011b807cb3007988 */ /* 0x000fe20008000407 */
[----:B------:R-:W-:-:S03]  /*15370*/  IADD3.X R76, PT, PT, RZ, R134, RZ, P1, !PT ;  /* 0x00000086ff4c7210 */ /* 0x000fc60000ffe4ff */
[----:B------:R0:W-:Y:S01]  /*15380*/  STS.U16 [R179+UR7+0x11f80], R73 ;  /* 0x011f8049b3007988 */ /* 0x0001e20008000407 */
[----:B------:R-:W-:-:S03]  /*15390*/  IADD3 R222, P1, PT, R132, 0xb9, RZ ;  /* 0x000000b984de7810 */ /* 0x000fc60007f3e0ff */
[----:B------:R-:W-:Y:S01]  /*153a0*/  STS.U16 [R179+UR7+0x12380], R72 ;  /* 0x01238048b3007988 */ /* 0x000fe20008000407 */
[----:B------:R-:W-:-:S03]  /*153b0*/  IADD3 R58, P3, PT, R132, 0x84, RZ ;  /* 0x00000084843a7810 */ /* 0x000fc60007f7e0ff */
[----:B------:R1:W-:Y:S01]  /*153c0*/  STS.U16 [R179+UR7+0x12780], R71 ;  /* 0x01278047b3007988 */ /* 0x0003e20008000407 */
[----:B------:R-:W-:-:S03]  /*153d0*/  IMAD.X R53, RZ, RZ, R134, P4 ;  /* 0x000000ffff357224 */ /* 0x000fc600020e0686 */
[----:B------:R1:W-:Y:S01]  /*153e0*/  STS.U16 [R179+UR7+0x12b80], R70 ;  /* 0x012b8046b3007988 */ /* 0x0003e20008000407 */
[C---:B------:R-:W-:Y:S01]  /*153f0*/  IADD3 R52, P4, PT, R132.reuse, 0x87, RZ ;  /* 0x0000008784347810 */ /* 0x040fe20007f9e0ff */
[--C-:B------:R-:W-:Y:S02]  /*15400*/  IMAD.X R77, RZ, RZ, R134.reuse, P0 ;  /* 0x000000ffff4d7224 */ /* 0x100fe400000e0686 */
[----:B----4-:R-:W-:Y:S01]  /*15410*/  STS.U16 [R179+UR7+0x12f80], R69 ;  /* 0x012f8045b3007988 */ /* 0x010fe20008000407 */
[----:B------:R-:W-:Y:S01]  /*15420*/  IADD3.X R51, PT, PT, RZ, R134, RZ, P3, !PT ;  /* 0x00000086ff337210 */ /* 0x000fe20001ffe4ff */
[----:B0-----:R-:W-:Y:S02]  /*15430*/  IMAD.X R73, RZ, RZ, R134, P1 ;  /* 0x000000ffff497224 */ /* 0x001fe400008e0686 */
[----:B--2---:R-:W-:Y:S01]  /*15440*/  STS.U16 [R179+UR7+0x13380], R67 ;  /* 0x01338043b3007988 */ /* 0x004fe20008000407 */
[----:B------:R-:W-:-:S03]  /*15450*/  IADD3 R74, P0, PT, R132, 0xba, RZ ;  /* 0x000000ba844a7810 */ /* 0x000fc60007f1e0ff */
[----:B---3--:R-:W-:Y:S01]  /*15460*/  STS.U16 [R179+UR7+0x13780], R66 ;  /* 0x01378042b3007988 */ /* 0x008fe20008000407 */
[----:B------:R-:W-:-:S03]  /*15470*/  IADD3 R50, P3, PT, R132, 0x88, RZ ;  /* 0x0000008884327810 */ /* 0x000fc60007f7e0ff */
[----:B-----5:R0:W-:Y:S01]  /*15480*/  STS.U16 [R179+UR7+0x13b80], R65 ;  /* 0x013b8041b3007988 */ /* 0x0201e20008000407 */
[--C-:B------:R-:W-:Y:S01]  /*15490*/  IMAD.X R45, RZ, RZ, R134.reuse, P4 ;  /* 0x000000ffff2d7224 */ /* 0x100fe200020e0686 */
[----:B-1----:R-:W-:Y:S01]  /*154a0*/  IADD3.X R71, PT, PT, RZ, R134, RZ, P2, !PT ;  /* 0x00000086ff477210 */ /* 0x002fe200017fe4ff */
[--C-:B------:R-:W-:Y:S01]  /*154b0*/  IMAD.X R72, RZ, RZ, R134.reuse, P0 ;  /* 0x000000ffff487224 */ /* 0x100fe200000e0686 */
[C---:B------:R-:W-:Y:S01]  /*154c0*/  IADD3 R44, P4, PT, R132.reuse, 0x8b, RZ ;  /* 0x0000008b842c7810 */ /* 0x040fe20007f9e0ff */
[----:B------:R-:W-:Y:S01]  /*154d0*/  IMAD.X R43, RZ, RZ, R134, P3 ;  /* 0x000000ffff2b7224 */ /* 0x000fe200018e0686 */
[C---:B------:R-:W-:Y:S02]  /*154e0*/  IADD3 R70, P2, PT, R132.reuse, 0xbe, RZ ;  /* 0x000000be84467810 */ /* 0x040fe40007f5e0ff */
[C---:B0-----:R-:W-:Y:S02]  /*154f0*/  IADD3 R65, P1, PT, R132.reuse, 0xbc, RZ ;  /* 0x000000bc84417810 */ /* 0x041fe40007f3e0ff */
[----:B------:R-:W-:-:S02]  /*15500*/  IADD3 R66, P0, PT, R132, 0xbd, RZ ;  /* 0x000000bd84427810 */ /* 0x000fc40007f1e0ff */
[C---:B------:R-:W-:Y:S01]  /*15510*/  IADD3 R42, P3, PT, R132.reuse, 0x8c, RZ ;  /* 0x0000008c842a7810 */ /* 0x040fe20007f7e0ff */
[--C-:B------:R-:W-:Y:S01]  /*15520*/  IMAD.X R69, RZ, RZ, R134.reuse, P1 ;  /* 0x000000ffff457224 */ /* 0x100fe200008e0686 */
[----:B------:R0:W-:Y:S01]  /*15530*/  STL [R1+0x8], R70 ;  /* 0x0000084601007387 */ /* 0x0001e20000100800 */
[--C-:B------:R-:W-:Y:S01]  /*15540*/  IMAD.X R37, RZ, RZ, R134.reuse, P4 ;  /* 0x000000ffff257224 */ /* 0x100fe200020e0686 */
[C---:B------:R-:W-:Y:S01]  /*15550*/  IADD3 R36, P4, PT, R132.reuse, 0x8f, RZ ;  /* 0x0000008f84247810 */ /* 0x040fe20007f9e0ff */
[--C-:B------:R-:W-:Y:S01]  /*15560*/  IMAD.X R35, RZ, RZ, R134.reuse, P3 ;  /* 0x000000ffff237224 */ /* 0x100fe200018e0686 */
[----:B------:R1:W-:Y:S01]  /*15570*/  STL [R1+0x10], R69 ;  /* 0x0000104501007387 */ /* 0x0003e20000100800 */
[C---:B------:R-:W-:Y:S02]  /*15580*/  IADD3 R34, P3, PT, R132.reuse, 0x90, RZ ;  /* 0x0000009084227810 */ /* 0x040fe40007f7e0ff */
[C---:B------:R-:W-:Y:S01]  /*15590*/  IADD3 R67, P1, PT, R132.reuse, 0xbf, RZ ;  /* 0x000000bf84437810 */ /* 0x040fe20007f3e0ff */
[--C-:B0-----:R-:W-:Y:S01]  /*155a0*/  IMAD.X R70, RZ, RZ, R134.reuse, P0 ;  /* 0x000000ffff467224 */ /* 0x101fe200000e0686 */
[----:B-1----:R-:W-:Y:S01]  /*155b0*/  IADD3 R69, P0, PT, R132, 0xc0, RZ ;  /* 0x000000c084457810 */ /* 0x002fe20007f1e0ff */
[----:B------:R-:W-:-:S03]  /*155c0*/  IMAD.X R29, RZ, RZ, R134, P4 ;  /* 0x000000ffff1d7224 */ /* 0x000fc600020e0686 */
[----:B------:R0:W-:Y:S01]  /*155d0*/  STL [R1+0xc], R70 ;  /* 0x00000c4601007387 */ /* 0x0001e20000100800 */
[--C-:B------:R-:W-:Y:S01]  /*155e0*/  IMAD.X R124, RZ, RZ, R134.reuse, P2 ;  /* 0x000000ffff7c7224 */ /* 0x100fe200010e0686 */
[C---:B------:R-:W-:Y:S01]  /*155f0*/  IADD3 R28, P4, PT, R132.reuse, 0x93, RZ ;  /* 0x00000093841c7810 */ /* 0x040fe20007f9e0ff */
[--C-:B------:R-:W-:Y:S01]  /*15600*/  IMAD.X R27, RZ, RZ, R134.reuse, P3 ;  /* 0x000000ffff1b7224 */ /* 0x100fe200018e0686 */
[----:B------:R1:W-:Y:S01]  /*15610*/  STL [R1+0x14], R69 ;  /* 0x0000144501007387 */ /* 0x0003e20000100800 */
[C---:B------:R-:W-:Y:S02]  /*15620*/  IADD3 R26, P3, PT, R132.reuse, 0x94, RZ ;  /* 0x00000094841a7810 */ /* 0x040fe40007f7e0ff */
[C---:B0-----:R-:W-:Y:S01]  /*15630*/  IADD3 R70, P2, PT, R132.reuse, 0xc1, RZ ;  /* 0x000000c184467810 */ /* 0x041fe20007f5e0ff */
[----:B------:R-:W-:Y:S01]  /*15640*/  STL [R1+0x1c], R124 ;  /* 0x00001c7c01007387 */ /* 0x000fe20000100800 */
[----:B-1----:R-:W-:Y:S01]  /*15650*/  IMAD.X R69, RZ, RZ, R134, P1 ;  /* 0x000000ffff457224 */ /* 0x002fe200008e0686 */
[----:B------:R-:W-:-:S02]  /*15660*/  IADD3 R144, P1, PT, R132, 0xc2, RZ ;  /* 0x000000c284907810 */ /* 0x000fc40007f3e0ff */
[----:B------:R0:W-:Y:S01]  /*15670*/  STL [R1+0x4], R70 ;  /* 0x0000044601007387 */ /* 0x0001e20000100800 */
[-C--:B------:R-:W-:Y:S02]  /*15680*/  IADD3.X R21, PT, PT, RZ, R134.reuse, RZ, P4, !PT ;  /* 0x00000086ff157210 */ /* 0x080fe400027fe4ff */
[C---:B------:R-:W-:Y:S01]  /*15690*/  IADD3 R20, P4, PT, R132.reuse, 0x97, RZ ;  /* 0x0000009784147810 */ /* 0x040fe20007f9e0ff */
[----:B------:R1:W-:Y:S01]  /*156a0*/  STL [R1+0x18], R69 ;  /* 0x0000184501007387 */ /* 0x0003e20000100800 */
[--C-:B------:R-:W-:Y:S01]  /*156b0*/  IMAD.X R19, RZ, RZ, R134.reuse, P3 ;  /* 0x000000ffff137224 */ /* 0x100fe200018e0686 */
[C---:B------:R-:W-:Y:S01]  /*156c0*/  IADD3 R18, P3, PT, R132.reuse, 0x98, RZ ;  /* 0x0000009884127810 */ /* 0x040fe20007f7e0ff */
[--C-:B------:R-:W-:Y:S01]  /*156d0*/  IMAD.X R251, RZ, RZ, R134.reuse, P1 ;  /* 0x000000fffffb7224 */ /* 0x100fe200008e0686 */
[-C--:B0-----:R-:W-:Y:S02]  /*156e0*/  IADD3.X R70, PT, PT, RZ, R134.reuse, RZ, P0, !PT ;  /* 0x00000086ff467210 */ /* 0x081fe400007fe4ff */
[C---:B------:R-:W-:Y:S01]  /*156f0*/  IADD3 R143, P0, PT, R132.reuse, 0xc3, RZ ;  /* 0x000000c3848f7810 */ /* 0x040fe20007f1e0ff */
[--C-:B-1----:R-:W-:Y:S01]  /*15700*/  IMAD.X R69, RZ, RZ, R134.reuse, P2 ;  /* 0x000000ffff457224 */ /* 0x102fe200010e0686 */
[C---:B------:R-:W-:Y:S01]  /*15710*/  IADD3 R146, P2, PT, R132.reuse, 0xc4, RZ ;  /* 0x000000c484927810 */ /* 0x040fe20007f5e0ff */
[--C-:B------:R-:W-:Y:S01]  /*15720*/  IMAD.X R13, RZ, RZ, R134.reuse, P4 ;  /* 0x000000ffff0d7224 */ /* 0x100fe200020e0686 */
[C---:B------:R-:W-:Y:S01]  /*15730*/  IADD3 R145, P1, PT, R132.reuse, 0xc5, RZ ;  /* 0x000000c584917810 */ /* 0x040fe20007f3e0ff */
[----:B------:R-:W-:Y:S01]  /*15740*/  STL [R1+0x20], R70 ;  /* 0x0000204601007387 */ /* 0x000fe20000100800 */
[C---:B------:R-:W-:Y:S01]  /*15750*/  IADD3 R12, P4, PT, R132.reuse, 0x9b, RZ ;  /* 0x0000009b840c7810 */ /* 0x040fe20007f9e0ff */
[--C-:B------:R-:W-:Y:S01]  /*15760*/  IMAD.X R252, RZ, RZ, R134.reuse, P0 ;  /* 0x000000fffffc7224 */ /* 0x100fe200000e0686 */
[-C--:B------:R-:W-:Y:S01]  /*15770*/  IADD3.X R11, PT, PT, RZ, R134.reuse, RZ, P3, !PT ;  /* 0x00000086ff0b7210 */ /* 0x080fe20001ffe4ff */
[----:B------:R0:W-:Y:S01]  /*15780*/  STL [R1], R69 ;  /* 0x0000004501007387 */ /* 0x0001e20000100800 */
[----:B------:R-:W-:Y:S01]  /*15790*/  IADD3 R10, P3, PT, R132, 0x9c, RZ ;  /* 0x0000009c840a7810 */ /* 0x000fe20007f7e0ff */
[----:B------:R-:W-:Y:S01]  /*157a0*/  IMAD.X R249, RZ, RZ, R134, P2 ;  /* 0x000000fffff97224 */ /* 0x000fe200010e0686 */
[----:B------:R-:W-:-:S02]  /*157b0*/  IADD3.X R250, PT, PT, RZ, R134, RZ, P1, !PT ;  /* 0x00000086fffa7210 */ /* 0x000fc40000ffe4ff */
[C---:B------:R-:W-:Y:S02]  /*157c0*/  IADD3 R148, P0, PT, R132.reuse, 0xc6, RZ ;  /* 0x000000c684947810 */ /* 0x040fe40007f1e0ff */
[C---:B------:R-:W-:Y:S01]  /*157d0*/  IADD3 R150, P1, PT, R132.reuse, 0xc8, RZ ;  /* 0x000000c884967810 */ /* 0x040fe20007f3e0ff */
[----:B0-----:R-:W0:Y:S01]  /*157e0*/  S2R R69, SR_TID.X ;  /* 0x0000000000457919 */ /* 0x001e220000002100 */
[C---:B------:R-:W-:Y:S01]  /*157f0*/  IADD3 R147, P2, PT, R132.reuse, 0xc7, RZ ;  /* 0x000000c784937810 */ /* 0x040fe20007f5e0ff */
[--C-:B------:R-:W-:Y:S01]  /*15800*/  IMAD.X R5, RZ, RZ, R134.reuse, P4 ;  /* 0x000000ffff057224 */ /* 0x100fe200020e0686 */
        /* <DEDUP_REMOVED lines=14> */
[----:B------:R-:W-:Y:S01]  /*158f0*/  IADD3.X R243, PT, PT, RZ, R134, RZ, P2, !PT ;  /* 0x00000086fff37210 */ /* 0x000fe200017fe4ff */
[----:B------:R-:W-:Y:S01]  /*15900*/  IMAD.X R244, RZ, RZ, R134, P1 ;  /* 0x000000fffff47224 */ /* 0x000fe200008e0686 */
[----:B------:R-:W-:-:S02]  /*15910*/  IADD3 R154, P0, PT, R132, 0xcc, RZ ;  /* 0x000000cc849a7810 */ /* 0x000fc40007f1e0ff */
[C---:B------:R-:W-:Y:S02]  /*15920*/  IADD3 R153, P2, PT, R132.reuse, 0xcd, RZ ;  /* 0x000000cd84997810 */ /* 0x040fe40007f5e0ff */
        /* <DEDUP_REMOVED lines=9> */
[----:B------:R-:W-:Y:S01]  /*159c0*/  IMAD.X R239, RZ, RZ, R134, P1 ;  /* 0x000000ffffef7224 */ /* 0x000fe200008e0686 */
[----:B------:R-:W-:-:S02]  /*159d0*/  IADD3 R157, P1, PT, R132, 0xd1, RZ ;  /* 0x000000d1849d7810 */ /* 0x000fc40007f3e0ff */
[-C--:B------:R-:W-:Y:S02]  /*159e0*/  IADD3.X R105, PT, PT, RZ, R134.reuse, RZ, P4, !PT ;  /* 0x00000086ff697210 */ /* 0x080fe400027fe4ff */
[C---:B------:R-:W-:Y:S01]  /*159f0*/  IADD3 R104, P4, PT, R132.reuse, 0xab, RZ ;  /* 0x000000ab84687810 */ /* 0x040fe20007f9e0ff */
[--C-:B------:R-:W-:Y:S01]  /*15a00*/  IMAD.X R103, RZ, RZ, R134.reuse, P3 ;  /* 0x000000ffff677224 */ /* 0x100fe200018e0686 */
[----:B------:R-:W-:Y:S01]  /*15a10*/  IADD3.X R240, PT, PT, RZ, R134, RZ, P0, !PT ;  /* 0x00000086fff07210 */ /* 0x000fe200007fe4ff */
[--C-:B------:R-:W-:Y:S01]  /*15a20*/  IMAD.X R237, RZ, RZ, R134.reuse, P2 ;  /* 0x000000ffffed7224 */ /* 0x100fe200010e0686 */
[C---:B------:R-:W-:Y:S01]  /*15a30*/  IADD3 R102, P3, PT, R132.reuse, 0xac, RZ ;  /* 0x000000ac84667810 */ /* 0x040fe20007f7e0ff */
[--C-:B------:R-:W-:Y:S01]  /*15a40*/  IMAD.X R238, RZ, RZ, R134.reuse, P1 ;  /* 0x000000ffffee7224 */ /* 0x100fe200008e0686 */
[C---:B------:R-:W-:Y:S01]  /*15a50*/  IADD3 R159, P0, PT, R132.reuse, 0xd2, RZ ;  /* 0x000000d2849f7810 */ /* 0x040fe20007f1e0ff */
[----:B------:R-:W-:Y:S01]  /*15a60*/  IMAD.X R97, RZ, RZ, R134, P4 ;  /* 0x000000ffff617224 */ /* 0x000fe200020e0686 */
[----:B------:R-:W-:-:S02]  /*15a70*/  IADD3 R133, P2, PT, R132, 0xd3, RZ ;  /* 0x000000d384857810 */ /* 0x000fc40007f5e0ff */
[C---:B------:R-:W-:Y:S02]  /*15a80*/  IADD3 R161, P1, PT, R132.reuse, 0xd4, RZ ;  /* 0x000000d484a17810 */ /* 0x040fe40007f3e0ff */
[C---:B------:R-:W-:Y:S01]  /*15a90*/  IADD3 R96, P4, PT, R132.reuse, 0xaf, RZ ;  /* 0x000000af84607810 */ /* 0x040fe20007f9e0ff */
[--C-:B------:R-:W-:Y:S01]  /*15aa0*/  IMAD.X R236, RZ, RZ, R134.reuse, P0 ;  /* 0x000000ffffec7224 */ /* 0x100fe200000e0686 */
[-C--:B------:R-:W-:Y:S01]  /*15ab0*/  IADD3.X R95, PT, PT, RZ, R134.reuse, RZ, P3, !PT ;  /* 0x00000086ff5f7210 */ /* 0x080fe20001ffe4ff */
[----:B------:R-:W-:Y:S01]  /*15ac0*/  IMAD.X R235, RZ, RZ, R134, P2 ;  /* 0x000000ffffeb7224 */ /* 0x000fe200010e0686 */
[C---:B------:R-:W-:Y:S02]  /*15ad0*/  IADD3 R94, P3, PT, R132.reuse, 0xb0, RZ ;  /* 0x000000b0845e7810 */ /* 0x040fe40007f7e0ff */
[----:B------:R-:W-:Y:S02]  /*15ae0*/  IADD3.X R164, PT, PT, RZ, R134, RZ, P1, !PT ;  /* 0x00000086ffa47210 */ /* 0x000fe40000ffe4ff */
[----:B------:R-:W-:-:S02]  /*15af0*/  IADD3 R162, P0, PT, R132, 0xd5, RZ ;  /* 0x000000d584a27810 */ /* 0x000fc40007f1e0ff */
[C---:B------:R-:W-:Y:S01]  /*15b00*/  IADD3 R233, P1, PT, R132.reuse, 0xd7, RZ ;  /* 0x000000d784e97810 */ /* 0x040fe20007f3e0ff */
[--C-:B------:R-:W-:Y:S01]  /*15b10*/  IMAD.X R89, RZ, RZ, R134.reuse, P4 ;  /* 0x000000ffff597224 */ /* 0x100fe200020e0686 */
[C---:B------:R-:W-:Y:S02]  /*15b20*/  IADD3 R163, P2, PT, R132.reuse, 0xd6, RZ ;  /* 0x000000d684a37810 */ /* 0x040fe40007f5e0ff */
[----:B0-----:R-:W-:Y:S01]  /*15b30*/  LOP3.LUT P6, RZ, R69, 0x7f, RZ, 0xc0, !PT ;  /* 0x0000007f45ff7812 */ /* 0x001fe200078cc0ff */
[--C-:B------:R-:W-:Y:S01]  /*15b40*/  IMAD.X R87, RZ, RZ, R134.reuse, P3 ;  /* 0x000000ffff577224 */ /* 0x100fe200018e0686 */
[C---:B------:R-:W-:Y:S01]  /*15b50*/  IADD3 R88, P4, PT, R132.reuse, 0xb3, RZ ;  /* 0x000000b384587810 */ /* 0x040fe20007f9e0ff */
[--C-:B------:R-:W-:Y:S01]  /*15b60*/  IMAD.X R234, RZ, RZ, R134.reuse, P0 ;  /* 0x000000ffffea7224 */ /* 0x100fe200000e0686 */
[C---:B------:R-:W-:Y:S01]  /*15b70*/  IADD3 R86, P3, PT, R132.reuse, 0xb4, RZ ;  /* 0x000000b484567810 */ /* 0x040fe20007f7e0ff */
[--C-:B------:R-:W-:Y:S01]  /*15b80*/  IMAD.X R231, RZ, RZ, R134.reuse, P1 ;  /* 0x000000ffffe77224 */ /* 0x100fe200008e0686 */
[----:B------:R-:W-:Y:S01]  /*15b90*/  UMOV UR58, 0x1 ;  /* 0x00000001003a7882 */ /* 0x000fe20000000000 */
[C---:B------:R-:W-:Y:S01]  /*15ba0*/  IADD3 R230, P0, PT, R132.reuse, 0xd8, RZ ;  /* 0x000000d884e67810 */ /* 0x040fe20007f1e0ff */
[--C-:B------:R-:W-:Y:S01]  /*15bb0*/  IMAD.X R232, RZ, RZ, R134.reuse, P2 ;  /* 0x000000ffffe87224 */ /* 0x100fe200010e0686 */
[C---:B------:R-:W-:Y:S01]  /*15bc0*/  IADD3 R166, P1, PT, R132.reuse, 0xda, RZ ;  /* 0x000000da84a67810 */ /* 0x040fe20007f3e0ff */
[----:B------:R-:W-:Y:S01]  /*15bd0*/  IMAD.X R81, RZ, RZ, R134, P4 ;  /* 0x000000ffff517224 */ /* 0x000fe200020e0686 */
[----:B------:R-:W-:Y:S01]  /*15be0*/  IADD3 R165, P2, PT, R132, 0xd9, RZ ;  /* 0x000000d984a57810 */ /* 0x000fe20007f5e0ff */
[----:B------:R-:W-:-:S04]  /*15bf0*/  @!UP0 UIADD3 UR58, UPT, UPT, -UR58, 0x100000, URZ ;  /* 0x001000003a3a8890 */ /* 0x000fc8000fffe1ff */
[----:B------:R-:W-:Y:S02]  /*15c00*/  @!UP0 USHF.L.U32 UR59, UR58, 0xb, URZ ;  /* 0x0000000b3a3b8899 */ /* 0x000fe400080006ff */
[----:B------:R-:W-:Y:S01]  /*15c10*/  @!UP0 USHF.L.U32 UR58, UR58, 0x1, URZ ;  /* 0x000000013a3a8899 */ /* 0x000fe200080006ff */
[--C-:B------:R-:W-:Y:S01]  /*15c20*/  IMAD.X R79, RZ, RZ, R134.reuse, P3 ;  /* 0x000000ffff4f7224 */ /* 0x100fe200018e0686 */
[C---:B------:R-:W-:Y:S01]  /*15c30*/  IADD3 R80, P4, PT, R132.reuse, 0xb7, RZ ;  /* 0x000000b784507810 */ /* 0x040fe20007f9e0ff */
[--C-:B------:R-:W-:Y:S01]  /*15c40*/  IMAD.X R229, RZ, RZ, R134.reuse, P0 ;  /* 0x000000ffffe57224 */ /* 0x100fe200000e0686 */
[C---:B------:R-:W-:Y:S01]  /*15c50*/  IADD3 R78, P3, PT, R132.reuse, 0xb8, RZ ;  /* 0x000000b8844e7810 */ /* 0x040fe20007f7e0ff */
[----:B------:R-:W-:Y:S01]  /*15c60*/  IMAD.X R227, RZ, RZ, R134, P1 ;  /* 0x000000ffffe37224 */ /* 0x000fe200008e0686 */
[----:B------:R-:W-:Y:S02]  /*15c70*/  IADD3.X R228, PT, PT, RZ, R134, RZ, P2, !PT ;  /* 0x00000086ffe47210 */ /* 0x000fe400017fe4ff */
[----:B------:R-:W-:-:S02]  /*15c80*/  IADD3 R167, P0, PT, R132, 0xdb, RZ ;  /* 0x000000db84a77810 */ /* 0x000fc40007f1e0ff */
[C---:B------:R-:W-:Y:S02]  /*15c90*/  IADD3 R168, P2, PT, R132.reuse, 0xdc, RZ ;  /* 0x000000dc84a87810 */ /* 0x040fe40007f5e0ff */
[----:B------:R-:W-:Y:S01]  /*15ca0*/  IADD3 R225, P1, PT, R132, 0xdd, RZ ;  /* 0x000000dd84e17810 */ /* 0x000fe20007f3e0ff */
[--C-:B------:R-:W-:Y:S01]  /*15cb0*/  IMAD.X R75, RZ, RZ, R134.reuse, P4 ;  /* 0x000000ffff4b7224 */ /* 0x100fe200020e0686 */
[-C--:B------:R-:W-:Y:S01]  /*15cc0*/  ISETP.GT.U32.AND P4, PT, R74, R136.reuse, PT ;  /* 0x000000884a00720c */ /* 0x080fe20003f84070 */
[----:B------:R-:W-:Y:S01]  /*15cd0*/  VOTEU.ALL UP3, P6 ;  /* 0x0000000000ff7886 */ /* 0x000fe20003060000 */
[--C-:B------:R-:W-:Y:S01]  /*15ce0*/  IMAD.X R74, RZ, RZ, R134.reuse, P3 ;  /* 0x000000ffff4a7224 */ /* 0x100fe200018e0686 */
[----:B------:R-:W-:Y:S01]  /*15cf0*/  ISETP.GT.U32.AND P3, PT, R222, R136, PT ;  /* 0x00000088de00720c */ /* 0x000fe20003f64070 */
[--C-:B------:R-:W-:Y:S01]  /*15d00*/  IMAD.X R226, RZ, RZ, R134.reuse, P0 ;  /* 0x000000ffffe27224 */ /* 0x100fe200000e0686 */
[C---:B------:R-:W-:Y:S01]  /*15d10*/  IADD3 R222, P0, PT, R132.reuse, 0xde, RZ ;  /* 0x000000de84de7810 */ /* 0x040fe20007f1e0ff */
[--C-:B------:R-:W-:Y:S01]  /*15d20*/  IMAD.X R224, RZ, RZ, R134.reuse, P2 ;  /* 0x000000ffffe07224 */ /* 0x100fe200010e0686 */
[C---:B------:R-:W-:Y:S01]  /*15d30*/  IADD3 R169, P2, PT, R132.reuse, 0xdf, RZ ;  /* 0x000000df84a97810 */ /* 0x040fe20007f5e0ff */
[--C-:B------:R-:W-:Y:S01]  /*15d40*/  IMAD.X R223, RZ, RZ, R134.reuse, P1 ;  /* 0x000000ffffdf7224 */ /* 0x100fe200008e0686 */
[C---:B------:R-:W-:Y:S01]  /*15d50*/  IADD3 R170, P1, PT, R132.reuse, 0xe0, RZ ;  /* 0x000000e084aa7810 */ /* 0x040fe20007f3e0ff */
[----:B------:R0:W-:Y:S01]  /*15d60*/  STS.U16 [R179+UR7+0x13f80], R68 ;  /* 0x013f8044b3007988 */ /* 0x0001e20008000407 */
[-C--:B------:R-:W-:Y:S01]  /*15d70*/  IADD3.X R221, PT, PT, RZ, R134.reuse, RZ, P0, !PT ;  /* 0x00000086ffdd7210 */ /* 0x080fe200007fe4ff */
[----:B------:R1:W-:Y:S06]  /*15d80*/  MEMBAR.ALL.CTA ;  /* 0x0000000000007992 */ /* 0x0003ec0000008000 */
[----:B-1----:R-:W-:Y:S04]  /*15d90*/  FENCE.VIEW.ASYNC.S ;  /* 0x00000000000073c6 */ /* 0x002fe80000000000 */
[----:B------:R-:W1:Y:S02]  /*15da0*/  FENCE.VIEW.ASYNC.S ;  /* 0x00000000000073c6 */ /* 0x000e640000000000 */
[----:B-1----:R0:W1:Y:S02]  /*15db0*/  @!UP3 SYNCS.EXCH.64 URZ, [UR7+0x20010], UR58 ;  /* 0x0200103a07ffb5b2 */ /* 0x0020640008000100 */
[----:B-1----:R-:W-:Y:S01]  /*15dc0*/  BAR.SYNC.DEFER_BLOCKING 0x0 ;  /* 0x0000000000007b1d */ /* 0x002fe20000010000 */
[C---:B------:R-:W-:Y:S01]  /*15dd0*/  IADD3 R171, P0, PT, R132.reuse, 0xe1, RZ ;  /* 0x000000e184ab7810 */ /* 0x040fe20007f1e0ff */
[--C-:B------:R-:W-:Y:S01]  /*15de0*/  IMAD.X R220, RZ, RZ, R134.reuse, P2 ;  /* 0x000000ffffdc7224 */ /* 0x100fe200010e0686 */
[C---:B------:R-:W-:Y:S01]  /*15df0*/  IADD3 R172, P2, PT, R132.reuse, 0xe2, RZ ;  /* 0x000000e284ac7810 */ /* 0x040fe20007f5e0ff */
[--C-:B------:R-:W-:Y:S01]  /*15e00*/  IMAD.X R219, RZ, RZ, R134.reuse, P1 ;  /* 0x000000ffffdb7224 */ /* 0x100fe200008e0686 */
[C---:B------:R-:W-:Y:S01]  /*15e10*/  IADD3 R217, P1, PT, R132.reuse, 0xe3, RZ ;  /* 0x000000e384d97810 */ /* 0x040fe20007f3e0ff */
[--C-:B------:R-:W-:Y:S01]  /*15e20*/  IMAD.X R218, RZ, RZ, R134.reuse, P0 ;  /* 0x000000ffffda7224 */ /* 0x100fe200000e0686 */
[----:B------:R-:W-:Y:S01]  /*15e30*/  IADD3 R214, P0, PT, R132, 0xe4, RZ ;  /* 0x000000e484d67810 */ /* 0x000fe20007f1e0ff */
[----:B------:R-:W-:Y:S01]  /*15e40*/  IMAD.X R216, RZ, RZ, R134, P2 ;  /* 0x000000ffffd87224 */ /* 0x000fe200010e0686 */
[----:B------:R-:W-:-:S02]  /*15e50*/  IADD3.X R215, PT, PT, RZ, R134, RZ, P1, !PT ;  /* 0x00000086ffd77210 */ /* 0x000fc40000ffe4ff */
        /* <DEDUP_REMOVED lines=13> */
[----:B------:R-:W-:Y:S01]  /*15f30*/  IADD3 R178, P1, PT, R132, 0xec, RZ ;  /* 0x000000ec84b27810 */ /* 0x000fe20007f3e0ff */
[----:B0-----:R-:W-:-:S12]  /*15f40*/  BRA.U UP2, `(.L_x_13) ;  /* 0x0000000102747547 */ /* 0x001fd8000b800000 */
[----:B------:R-:W-:Y:S01]  /*15f50*/  UMOV UR62, UR71 ;  /* 0x00000047003e7c82 */ /* 0x000fe20008000000 */
[----:B------:R-:W-:Y:S01]  /*15f60*/  UMOV UR63, 0x40004040 ;  /* 0x40004040003f7882 */ /* 0x000fe20000000000 */
[----:B------:R-:W-:Y:S01]  /*15f70*/  UMOV UR64, UR70 ;  /* 0x0000004600407c82 */ /* 0x000fe20008000000 */
[----:B------:R-:W-:Y:S01]  /*15f80*/  UMOV UR65, 0x40004040 ;  /* 0x4000404000417882 */ /* 0x000fe20000000000 */
[----:B------:R-:W-:Y:S01]  /*15f90*/  UMOV UR60, 0x0 ;  /* 0x00000000003c7882 */ /* 0x000fe20000000000 */
[----:B------:R-:W-:Y:S01]  /*15fa0*/  UMOV UR61, 0x8208490 ;  /* 0x08208490003d7882 */ /* 0x000fe20000000000 */
[----:B------:R-:W-:Y:S01]  /*15fb0*/  UIADD3 UR76, UPT, UPT, UR7, 0x20010, URZ ;  /* 0x00020010074c7890 */ /* 0x000fe2000fffe0ff */
[----:B------:R0:W-:Y:S01]  /*15fc0*/  UTCHMMA gdesc[UR62], gdesc[UR64], tmem[UR12], tmem[UR60], idesc[UR61], !UPT ;  /* 0x00ff3c403e0075ea */ /* 0x0001e2000f80000c */
[----:B------:R-:W-:Y:S01]  /*15fd0*/  UMOV UR58, 0x0 ;  /* 0x00000000003a7882 */ /* 0x000fe20000000000 */
[----:B------:R-:W-:Y:S01]  /*15fe0*/  UMOV UR59, 0x8208490 ;  /* 0x08208490003b7882 */ /* 0x000fe20000000000 */
[----:B------:R-:W-:Y:S01]  /*15ff0*/  UMOV UR74, 0x0 ;  /* 0x00000000004a7882 */ /* 0x000fe20000000000 */
[----:B------:R-:W-:Y:S01]  /*16000*/  UMOV UR75, 0x8208490 ;  /* 0x08208490004b7882 */ /* 0x000fe20000000000 */
[----:B------:R-:W-:Y:S01]  /*16010*/  UMOV UR66, 0x0 ;  /* 0x0000000000427882 */ /* 0x000fe20000000000 */
[----:B------:R-:W-:Y:S01]  /*16020*/  UMOV UR67, 0x8208490 ;  /* 0x0820849000437882 */ /* 0x000fe20000000000 */
[----:B------:R1:W-:Y:S01]  /*16030*/  UTCHMMA gdesc[UR16], gdesc[UR18], tmem[UR12], tmem[UR58], idesc[UR59], UPT ;  /* 0x00ff3a12100075ea */ /* 0x0003e2000b80000c */
[----:B------:R1:W-:Y:S01]  /*16040*/  UTCHMMA gdesc[UR20], gdesc[UR34], tmem[UR12], tmem[UR74], idesc[UR75], UPT ;  /* 0x00ff4a22140075ea */ /* 0x0003e2000b80000c */
[----:B------:R1:W-:Y:S01]  /*16050*/  UTCHMMA gdesc[UR22], gdesc[UR36], tmem[UR12], tmem[UR66], idesc[UR67], UPT ;  /* 0x00ff4224160075ea */ /* 0x0003e2000b80000c */
[----:B0-----:R-:W-:Y:S01]  /*16060*/  UMOV UR64, 0x0 ;  /* 0x0000000000407882 */ /* 0x001fe20000000000 */
[----:B------:R-:W-:Y:S01]  /*16070*/  UMOV UR65, 0x8208490 ;  /* 0x0820849000417882 */ /* 0x000fe20000000000 */
[----:B------:R-:W-:Y:S01]  /*16080*/  UMOV UR62, 0x0 ;  /* 0x00000000003e7882 */ /* 0x000fe20000000000 */
[----:B------:R-:W-:Y:S01]  /*16090*/  UMOV UR63, 0x8208490 ;  /* 0x08208490003f7882 */ /* 0x000fe20000000000 */
[----:B------:R-:W-:Y:S01]  /*160a0*/  UMOV UR77, URZ ;  /* 0x000000ff004d7c82 */ /* 0x000fe20008000000 */
[----:B------:R1:W-:Y:S01]  /*160b0*/  UTCHMMA gdesc[UR24], gdesc[UR38], tmem[UR12], tmem[UR64], idesc[UR65], UPT ;  /* 0x00ff4026180075ea */ /* 0x0003e2000b80000c */
[----:B------:R1:W-:Y:S01]  /*160c0*/  UTCHMMA gdesc[UR26], gdesc[UR40], tmem[UR12], tmem[UR62], idesc[UR63], UPT ;  /* 0x00ff3e281a0075ea */ /* 0x0003e2000b80000c */
[----:B------:R-:W-:Y:S01]  /*160d0*/  UMOV UR76, UR76 ;  /* 0x0000004c004c7c82 */ /* 0x000fe20008000000 */
[----:B------:R1:W-:Y:S01]  /*160e0*/  UTCHMMA gdesc[UR28], gdesc[UR42], tmem[UR12], tmem[UR60], idesc[UR61], UPT ;  /* 0x00ff3c2a1c0075ea */ /* 0x0003e2000b80000c */
[----:B------:R1:W-:Y:S01]  /*160f0*/  UTCHMMA gdesc[UR30], gdesc[UR44], tmem[UR12], tmem[UR58], idesc[UR59], UPT ;  /* 0x00ff3a2c1e0075ea */ /* 0x0003e2000b80000c */
[----:B------:R1:W-:Y:S01]  /*16100*/  UTCBAR [UR76], URZ ;  /* 0x000000ff4c0073e9 */ /* 0x0003e200080000ff */
[----:B------:R-:W-:Y:S01]  /*16110*/  NOP ;  /* 0x0000000000007918 */ /* 0x000fe20000000000 */
.L_x_13:
[--C-:B------:R-:W-:Y:S01]  /*16120*/  IMAD.X R204, RZ, RZ, R134.reuse, P2 ;  /* 0x000000ffffcc7224 */ /* 0x100fe200010e0686 */
[C---:B------:R-:W-:Y:S01]  /*16130*/  IADD3 R179, P2, PT, R132.reuse, 0xed, RZ ;  /* 0x000000ed84b37810 */ /* 0x040fe20007f5e0ff */
[--C-:B------:R-:W-:Y:S01]  /*16140*/  IMAD.X R203, RZ, RZ, R134.reuse, P1 ;  /* 0x000000ffffcb7224 */ /* 0x100fe200008e0686 */
[C---:B------:R-:W-:Y:S01]  /*16150*/  IADD3 R180, P1, PT, R132.reuse, 0xee, RZ ;  /* 0x000000ee84b47810 */ /* 0x040fe20007f3e0ff */
[--C-:B------:R-:W-:Y:S01]  /*16160*/  IMAD.X R205, RZ, RZ, R134.reuse, P0 ;  /* 0x000000ffffcd7224 */ /* 0x100fe200000e0686 */
[----:B------:R-:W-:Y:S01]  /*16170*/  IADD3.X R202, PT, PT, RZ, R134, RZ, P2, !PT ;  /* 0x00000086ffca7210 */ /* 0x000fe200017fe4ff */
[----:B------:R-:W0:Y:S01]  /*16180*/  SYNCS.PHASECHK.TRANS64.TRYWAIT P0, [UR7+0x20010], RZ ;  /* 0x020010ffff0075a7 */ /* 0x000e220008001107 */
[C---:B------:R-:W-:Y:S01]  /*16190*/  IADD3 R201, P2, PT, R132.reuse, 0xef, RZ ;  /* 0x000000ef84c97810 */ /* 0x040fe20007f5e0ff */
[----:B------:R-:W-:Y:S01]  /*161a0*/  IMAD.X R200, RZ, RZ, R134, P1 ;  /* 0x000000ffffc87224 */ /* 0x000fe200008e0686 */
[----:B------:R-:W-:-:S03]  /*161b0*/  IADD3 R198, P1, PT, R132, 0xf0, RZ ;  /* 0x000000f084c67810 */ /* 0x000fc60007f3e0ff */
[--C-:B------:R-:W-:Y:S01]  /*161c0*/  IMAD.X R199, RZ, RZ, R134.reuse, P2 ;  /* 0x000000ffffc77224 */ /* 0x100fe200010e0686 */
[C---:B------:R-:W-:Y:S01]  /*161d0*/  IADD3 R181, P2, PT, R132.reuse, 0xf1, RZ ;  /* 0x000000f184b57810 */ /* 0x040fe20007f5e0ff */
[----:B------:R-:W-:Y:S01]  /*161e0*/  IMAD.X R197, RZ, RZ, R134, P1 ;  /* 0x000000ffffc57224 */ /* 0x000fe200008e0686 */
[----:B------:R-:W-:-:S03]  /*161f0*/  IADD3 R182, P1, PT, R132, 0xf2, RZ ;  /* 0x000000f284b67810 */ /* 0x000fc60007f3e0ff */
[--C-:B------:R-:W-:Y:S01]  /*16200*/  IMAD.X R196, RZ, RZ, R134.reuse, P2 ;  /* 0x000000ffffc47224 */ /* 0x100fe200010e0686 */
[C---:B------:R-:W-:Y:S02]  /*16210*/  IADD3 R183, P2, PT, R132.reuse, 0xf3, RZ ;  /* 0x000000f384b77810 */ /* 0x040fe40007f5e0ff */
[----:B------:R-:W-:Y:S02]  /*16220*/  IADD3.X R195, PT, PT, RZ, R134, RZ, P1, !PT ;  /* 0x00000086ffc37210 */ /* 0x000fe40000ffe4ff */
        /* <DEDUP_REMOVED lines=13> */
[----:B------:R-:W-:Y:S01]  /*16300*/  STL [R1+0x28], R70 ;  /* 0x0000284601007387 */ /* 0x000fe20000100800 */
[----:B------:R-:W-:-:S03]  /*16310*/  IMAD.X R187, RZ, RZ, R134, P2 ;  /* 0x000000ffffbb7224 */ /* 0x000fc600010e0686 */
[----:B------:R2:W-:Y:S04]  /*16320*/  STL [R1+0x2c], R69 ;  /* 0x00002c4501007387 */ /* 0x0005e80000100800 */
[----:B------:R3:W-:Y:S01]  /*16330*/  STL [R1+0x4c], R68 ;  /* 0x00004c4401007387 */ /* 0x0007e20000100800 */
[C---:B--2---:R-:W-:Y:S01]  /*16340*/  IADD3 R69, P2, PT, R132.reuse, 0xfb, RZ ;  /* 0x000000fb84457810 */ /* 0x044fe20007f5e0ff */
[----:B---3--:R-:W-:Y:S01]  /*16350*/  IMAD.X R68, RZ, RZ, R134, P1 ;  /* 0x000000ffff447224 */ /* 0x008fe200008e0686 */
[----:B------:R-:W-:-:S03]  /*16360*/  IADD3 R160, P1, PT, R132, 0xfc, RZ ;  /* 0x000000fc84a07810 */ /* 0x000fc60007f3e0ff */
[----:B------:R2:W-:Y:S01]  /*16370*/  STL [R1+0x30], R69 ;  /* 0x0000304501007387 */ /* 0x0005e20000100800 */
[----:B------:R-:W-:-:S03]  /*16380*/  IADD3.X R70, PT, PT, RZ, R134, RZ, P1, !PT ;  /* 0x00000086ff467210 */ /* 0x000fc60000ffe4ff */
[----:B------:R3:W-:Y:S01]  /*16390*/  STL [R1+0x48], R68 ;  /* 0x0000484401007387 */ /* 0x0007e20000100800 */
[----:B--2---:R-:W-:Y:S01]  /*163a0*/  IMAD.X R69, RZ, RZ, R134, P2 ;  /* 0x000000ffff457224 */ /* 0x004fe200010e0686 */
[----:B---3--:R-:W-:-:S04]  /*163b0*/  IADD3 R68, P2, PT, R132, 0xfd, RZ ;  /* 0x000000fd84447810 */ /* 0x008fc80007f5e0ff */
[----:B------:R2:W-:Y:S01]  /*163c0*/  STL [R1+0x44], R69 ;  /* 0x0000444501007387 */ /* 0x0005e20000100800 */
[----:B------:R-:W-:-:S03]  /*163d0*/  IMAD.X R124, RZ, RZ, R134, P2 ;  /* 0x000000ffff7c7224 */ /* 0x000fc600010e0686 */
[----:B------:R3:W-:Y:S04]  /*163e0*/  STL [R1+0x40], R70 ;  /* 0x0000404601007387 */ /* 0x0007e80000100800 */
[----:B------:R4:W-:Y:S01]  /*163f0*/  STL [R1+0x3c], R124 ;  /* 0x00003c7c01007387 */ /* 0x0009e20000100800 */
[C---:B--2---:R-:W-:Y:S02]  /*16400*/  IADD3 R69, P1, PT, R132.reuse, 0xfe, RZ ;  /* 0x000000fe84457810 */ /* 0x044fe40007f3e0ff */
[----:B---3--:R-:W-:-:S03]  /*16410*/  IADD3 R70, P2, PT, R132, 0xff, RZ ;  /* 0x000000ff84467810 */ /* 0x008fc60007f5e0ff */
[--C-:B------:R-:W-:Y:S01]  /*16420*/  IMAD.X R125, RZ, RZ, R134.reuse, P1 ;  /* 0x000000ffff7d7224 */ /* 0x100fe200008e0686 */
[----:B------:R-:W-:Y:S01]  /*16430*/  IADD3 R132, P1, PT, R132, 0x80, RZ ;  /* 0x0000008084847810 */ /* 0x000fe20007f3e0ff */
[----:B----4-:R-:W-:-:S03]  /*16440*/  IMAD.X R124, RZ, RZ, R134, P2 ;  /* 0x000000ffff7c7224 */ /* 0x010fc600010e0686 */
[----:B------:R2:W-:Y:S01]  /*16450*/  STL [R1+0x38], R125 ;  /* 0x0000387d01007387 */ /* 0x0005e20000100800 */
[----:B------:R-:W-:Y:S02]  /*16460*/  IADD3.X R134, PT, PT, RZ, R134, RZ, P1, !PT ;  /* 0x00000086ff867210 */ /* 0x000fe40000ffe4ff */
[-C--:B------:R-:W-:Y:S01]  /*16470*/  ISETP.GT.U32.AND P2, PT, R78, R136.reuse, PT ;  /* 0x000000884e00720c */ /* 0x080fe20003f44070 */
[----:B------:R2:W-:Y:S01]  /*16480*/  STL [R1+0x34], R124 ;  /* 0x0000347c01007387 */ /* 0x0005e20000100800 */
[----:B------:R-:W-:Y:S01]  /*16490*/  ISETP.GT.U32.AND P1, PT, R80, R136, PT ;  /* 0x000000885000720c */ /* 0x000fe20003f24070 */
[----:B0-----:R-:W-:-:S12]  /*164a0*/  @!P0 BRA `(.L_x_14) ;  /* 0x000000d000d08947 */ /* 0x001fd80003800000 */
.L_x_23:
[----:B------:R-:W-:Y:S01]  /*164b0*/  BAR.SYNC.DEFER_BLOCKING 0x0 ;  /* 0x0000000000007b1d */ /* 0x000fe20000010000 */
[----:B------:R-:W-:Y:S02]  /*164c0*/  ISETP.GT.U32.AND.EX P6, PT, R71, RZ, PT, P5 ;  /* 0x000000ff4700720c */ /* 0x000fe40003fc4150 */
[----:B------:R-:W-:Y:S02]  /*164d0*/  ISETP.GT.U32.AND.EX P5, PT, R72, RZ, PT, P4 ;  /* 0x000000ff4800720c */ /* 0x000fe40003fa4140 */
[----:B------:R-:W-:Y:S02]  /*164e0*/  LOP3.LUT R135, R135, 0xfdffffff, RZ, 0xc0, !PT ;  /* 0xfdffffff87877812 */ /* 0x000fe400078ec0ff */
[----:B------:R-:W-:Y:S01]  /*164f0*/  ISETP.GT.U32.AND.EX P4, PT, R73, RZ, PT, P3 ;  /* 0x000000ff4900720c */ /* 0x000fe20003f84130 */
[----:B------:R0:W-:Y:S01]  /*16500*/  STL [R1+0x7ec], R137 ;  /* 0x0007ec8901007387 */ /* 0x0001e20000100800 */
[----:B------:R-:W-:Y:S02]  /*16510*/  ISETP.GT.U32.AND.EX P3, PT, R74, RZ, PT, P2 ;  /* 0x000000ff4a00720c */ /* 0x000fe40003f64120 */
[----:B------:R-:W-:Y:S01]  /*16520*/  ISETP.GT.U32.AND.EX P2, PT, R75, RZ, PT, P1 ;  /* 0x000000ff4b00720c */ /* 0x000fe20003f44110 */
[----:B------:R3:W-:Y:S01]  /*16530*/  STL [R1+0x7e8], R3 ;  /* 0x0007e80301007387 */ /* 0x0007e20000100800 */
[----:B------:R-:W-:-:S02]  /*16540*/  ISETP.GT.U32.AND P0, PT, R82, R136, PT ;  /* 0x000000885200720c */ /* 0x000fc40003f04070 */
[----:B------:R-:W-:Y:S02]  /*16550*/  @P6 LOP3.LUT R135, R135, 0x2000000, RZ, 0xfc, !PT ;  /* 0x0200000087876812 */ /* 0x000fe400078efcff */
[----:B------:R-:W-:Y:S01]  /*16560*/  ISETP.GT.U32.AND.EX P1, PT, R76, RZ, PT, P0 ;  /* 0x000000ff4c00720c */ /* 0x000fe20003f24100 */
[----:B0-----:R-:W4:Y:S01]  /*16570*/  LDL.LU R137, [R1+0x8] ;  /* 0x0000080001897983 */ /* 0x001f220000300800 */
[----:B------:R-:W-:Y:S02]  /*16580*/  LOP3.LUT R135, R135, 0xfeffffff, RZ, 0xc0, !PT ;  /* 0xfeffffff87877812 */ /* 0x000fe400078ec0ff */
[----:B------:R-:W-:Y:S01]  /*16590*/  ISETP.GT.U32.AND P0, PT, R84, R136, PT ;  /* 0x000000885400720c */ /* 0x000fe20003f04070 */
[----:B---3--:R-:W3:Y:S01]  /*165a0*/  LDL.LU R3, [R1+0x4] ;  /* 0x0000040001037983 */ /* 0x008ee20000300800 */
[----:B------:R-:W-:Y:S02]  /*165b0*/  @P5 LOP3.LUT R135, R135, 0x1000000, RZ, 0xfc, !PT ;  /* 0x0100000087875812 */ /* 0x000fe400078efcff */
[----:B------:R-:W-:-:S02]  /*165c0*/  LOP3.LUT R142, R142, 0x7fffffff, RZ, 0xc0, !PT ;  /* 0x7fffffff8e8e7812 */ /* 0x000fc400078ec0ff */
[----:B------:R-:W-:Y:S02]  /*165d0*/  LOP3.LUT R135, R135, 0xff7fffff, RZ, 0xc0, !PT ;  /* 0xff7fffff87877812 */ /* 0x000fe400078ec0ff */
[-C--:B------:R-:W-:Y:S02]  /*165e0*/  ISETP.GT.U32.AND P5, PT, R66, R136.reuse, PT ;  /* 0x000000884200720c */ /* 0x080fe40003fa4070 */
[----:B------:R-:W-:Y:S02]  /*165f0*/  @P4 LOP3.LUT R135, R135, 0x800000, RZ, 0xfc, !PT ;  /* 0x0080000087874812 */ /* 0x000fe400078efcff */
[-C--:B------:R-:W-:Y:S02]  /*16600*/  ISETP.GT.U32.AND P4, PT, R67, R136.reuse, PT ;  /* 0x000000884300720c */ /* 0x080fe40003f84070 */
[----:B------:R-:W-:Y:S02]  /*16610*/  LOP3.LUT R135, R135, 0xffbfffff, RZ, 0xc0, !PT ;  /* 0xffbfffff87877812 */ /* 0x000fe400078ec0ff */
[----:B------:R-:W-:-:S02]  /*16620*/  ISETP.GT.U32.AND P6, PT, R65, R136, PT ;  /* 0x000000884100720c */ /* 0x000fc40003fc4070 */
[----:B------:R-:W-:Y:S02]  /*16630*/  @P3 LOP3.LUT R135, R135, 0x400000, RZ, 0xfc, !PT ;  /* 0x0040000087873812 */ /* 0x000fe400078efcff */
[----:B------:R-:W-:Y:S02]  /*16640*/  ISETP.GT.U32.AND P3, PT, R68, R136, PT ;  /* 0x000000884400720c */ /* 0x000fe40003f64070 */
[----:B------:R-:W-:-:S04]  /*16650*/  LOP3.LUT R135, R135, 0xffdfffff, RZ, 0xc0, !PT ;  /* 0xffdfffff87877812 */ /* 0x000fc800078ec0ff */
[----:B------:R-:W-:Y:S02]  /*16660*/  @P2 LOP3.LUT R135, R135, 0x200000, RZ, 0xfc, !PT ;  /* 0x0020000087872812 */ /* 0x000fe400078efcff */
[----:B------:R-:W-:Y:S02]  /*16670*/  ISETP.GT.U32.AND.EX P2, PT, R77, RZ, PT, P0 ;  /* 0x000000ff4d00720c */ /* 0x000fe40003f44100 */
[----:B------:R-:W-:Y:S02]  /*16680*/  LOP3.LUT R135, R135, 0xffefffff, RZ, 0xc0, !PT ;  /* 0xffefffff87877812 */ /* 0x000fe400078ec0ff */
[----:B------:R-:W-:Y:S02]  /*16690*/  ISETP.GT.U32.AND P0, PT, R86, R136, PT ;  /* 0x000000885600720c */ /* 0x000fe40003f04070 */
[----:B------:R-:W-:Y:S02]  /*166a0*/  @P1 LOP3.LUT R135, R135, 0x100000, RZ, 0xfc, !PT ;  /* 0x0010000087871812 */ /* 0x000fe400078efcff */
[----:B------:R-:W-:-:S02]  /*166b0*/  ISETP.GT.U32.AND.EX P1, PT, R79, RZ, PT, P0 ;  /* 0x000000ff4f00720c */ /* 0x000fc40003f24100 */
[----:B------:R-:W-:Y:S02]  /*166c0*/  LOP3.LUT R135, R135, 0xfff7ffff, RZ, 0xc0, !PT ;  /* 0xfff7ffff87877812 */ /* 0x000fe400078ec0ff */
[-C--:B------:R-:W-:Y:S02]  /*166d0*/  ISETP.GT.U32.AND P0, PT, R88, R136.reuse, PT ;  /* 0x000000885800720c */ /* 0x080fe40003f04070 */
[----:B------:R-:W-:Y:S02]  /*166e0*/  @P2 LOP3.LUT R135, R135, 0x80000, RZ, 0xfc, !PT ;  /* 0x0008000087872812 */ /* 0x000fe400078efcff */
[----:B------:R-:W-:Y:S02]  /*166f0*/  ISETP.GT.U32.AND.EX P2, PT, R81, RZ, PT, P0 ;  /* 0x000000ff5100720c */ /* 0x000fe40003f44100 */
[----:B------:R-:W-:Y:S02]  /*16700*/  LOP3.LUT R135, R135, 0xfffbffff, RZ, 0xc0, !PT ;  /* 0xfffbffff87877812 */ /* 0x000fe400078ec0ff */
[----:B------:R-:W-:-:S02]  /*16710*/  ISETP.GT.U32.AND P0, PT, R90, R136, PT ;  /* 0x000000885a00720c */ /* 0x000fc40003f04070 */
        /* <DEDUP_REMOVED lines=74> */
[----:B------:R-:W-:Y:S02]  /*16bc0*/  ISETP.GT.U32.AND P0, PT, R4, R136, PT ;  /* 0x000000880400720c */ /* 0x000fe40003f04070 */
[----:B------:R-:W-:Y:S02]  /*16bd0*/  LOP3.LUT R135, R135, 0xf7ffffff, RZ, 0xc0, !PT ;  /* 0xf7ffffff87877812 */ /* 0x000fe400078ec0ff */
        /* <DEDUP_REMOVED lines=125> */
[----:B------:R-:W-:Y:S02]  /*173b0*/  ISETP.GT.U32.AND P1, PT, R70, R136, PT ;  /* 0x000000884600720c */ /* 0x000fe40003f24070 */
[----:B--2---:R-:W0:Y:S01]  /*173c0*/  LDTM.x128 R4, tmem[UR10+0x80] ;  /* 0x0000800a000479ee */ /* 0x004e2200083c0000 */
[----:B------:R-:W-:-:S04]  /*173d0*/  LOP3.LUT R0, R0, 0xfffffffe, RZ, 0xc0, !PT ;  /* 0xfffffffe00007812 */ /* 0x000fc800078ec0ff */
[----:B------:R-:W-:-:S04]  /*173e0*/  @P6 LOP3.LUT R0, R0, 0x1, RZ, 0xfc, !PT ;  /* 0x0000000100006812 */ /* 0x000fc800078efcff */
[----:B------:R-:W-:Y:S02]  /*173f0*/  LOP3.LUT R0, R0, 0xfff7ffff, RZ, 0xc0, !PT ;  /* 0xfff7ffff00007812 */ /* 0x000fe400078ec0ff */
[----:B------:R-:W-:Y:S01]  /*17400*/  @P1 LOP3.LUT R135, R135, 0x8000000, RZ, 0xfc, !PT ;  /* 0x0800000087871812 */ /* 0x000fe200078efcff */
[----:B0-----:R-:W-:-:S03]  /*17410*/  FMUL R5, R5, UR69 ;  /* 0x0000004505057c20 */ /* 0x001fc60008400000 */
[----:B------:R-:W-:Y:S02]  /*17420*/  LOP3.LUT R135, R135, 0xefffffff, RZ, 0xc0, !PT ;  /* 0xefffffff87877812 */ /* 0x000fe400078ec0ff */
[C---:B------:R-:W-:Y:S02]  /*17430*/  LOP3.LUT P6, RZ, R142.reuse, 0x4000, RZ, 0xc0, !PT ;  /* 0x000040008eff7812 */ /* 0x040fe400078cc0ff */
[----:B------:R-:W-:Y:S02]  /*17440*/  FSEL R5, R5, -INF , !P0 ;  /* 0xff80000005057808 */ /* 0x000fe40004000000 */
[C---:B------:R-:W-:Y:S02]  /*17450*/  LOP3.LUT P0, RZ, R142.reuse, 0x2000, RZ, 0xc0, !PT ;  /* 0x000020008eff7812 */ /* 0x040fe4000780c0ff */
[----:B------:R-:W-:Y:S01]  /*17460*/  @P2 LOP3.LUT R135, R135, 0x10000000, RZ, 0xfc, !PT ;  /* 0x1000000087872812 */ /* 0x000fe200078efcff */
[----:B------:R0:W-:Y:S01]  /*17470*/  STL [R1+0x24], R5 ;  /* 0x0000240501007387 */ /* 0x0001e20000100800 */
[----:B------:R-:W-:-:S02]  /*17480*/  LOP3.LUT P1, RZ, R142, 0x1, RZ, 0xc0, !PT ;  /* 0x000000018eff7812 */ /* 0x000fc4000782c0ff */
[----:B------:R-:W-:-:S04]  /*17490*/  LOP3.LUT R135, R135, 0xdfffffff, RZ, 0xc0, !PT ;  /* 0xdfffffff87877812 */ /* 0x000fc800078ec0ff */
[----:B------:R-:W-:-:S03]  /*174a0*/  @P3 LOP3.LUT R135, R135, 0x20000000, RZ, 0xfc, !PT ;  /* 0x2000000087873812 */ /* 0x000fc600078efcff */
[----:B------:R-:W-:Y:S02]  /*174b0*/  @P0 LOP3.LUT R0, R0, 0x80000, RZ, 0xfc, !PT ;  /* 0x0008000000000812 */ /* 0x000fe400078efcff */
[----:B------:R-:W-:Y:S02]  /*174c0*/  LOP3.LUT P0, RZ, R142, 0x1000, RZ, 0xc0, !PT ;  /* 0x000010008eff7812 */ /* 0x000fe4000780c0ff */
[----:B------:R-:W-:Y:S01]  /*174d0*/  LOP3.LUT R0, R0, 0xffefffff, RZ, 0xc0, !PT ;  /* 0xffefffff00007812 */ /* 0x000fe200078ec0ff */
[----:B0-----:R-:W-:Y:S01]  /*174e0*/  FMUL R5, R6, UR69 ;  /* 0x0000004506057c20 */ /* 0x001fe20008400000 */
[----:B------:R-:W-:-:S09]  /*174f0*/  LOP3.LUT R135, R135, 0xbfffffff, RZ, 0xc0, !PT ;  /* 0xbfffffff87877812 */ /* 0x000fd200078ec0ff */
[----:B------:R-:W-:Y:S02]  /*17500*/  @P0 LOP3.LUT R0, R0, 0x100000, RZ, 0xfc, !PT ;  /* 0x0010000000000812 */ /* 0x000fe400078efcff */
[----:B------:R-:W-:Y:S02]  /*17510*/  LOP3.LUT P0, RZ, R142, 0x800, RZ, 0xc0, !PT ;  /* 0x000008008eff7812 */ /* 0x000fe4000780c0ff */
[----:B------:R-:W-:Y:S01]  /*17520*/  LOP3.LUT R0, R0, 0xffdfffff, RZ, 0xc0, !PT ;  /* 0xffdfffff00007812 */ /* 0x000fe200078ec0ff */
[----:B------:R-:W-:Y:S01]  /*17530*/  FMUL R6, R7, UR69 ;  /* 0x0000004507067c20 */ /* 0x000fe20008400000 */
[----:B------:R-:W-:-:S09]  /*17540*/  @P4 LOP3.LUT R135, R135, 0x40000000, RZ, 0xfc, !PT ;  /* 0x4000000087874812 */ /* 0x000fd200078efcff */
[----:B------:R-:W-:Y:S02]  /*17550*/  @P0 LOP3.LUT R0, R0, 0x200000, RZ, 0xfc, !PT ;  /* 0x0020000000000812 */ /* 0x000fe400078efcff */
[----:B------:R-:W-:Y:S02]  /*17560*/  LOP3.LUT P0, RZ, R142, 0x400, RZ, 0xc0, !PT ;  /* 0x000004008eff7812 */ /* 0x000fe4000780c0ff */
[----:B------:R-:W-:Y:S01]  /*17570*/  LOP3.LUT R0, R0, 0xffbfffff, RZ, 0xc0, !PT ;  /* 0xffbfffff00007812 */ /* 0x000fe200078ec0ff */
[----:B------:R-:W-:Y:S01]  /*17580*/  FMUL R7, R8, UR69 ;  /* 0x0000004508077c20 */ /* 0x000fe20008400000 */
        /* <DEDUP_REMOVED lines=8> */
[----:B------:R-:W-:-:S11]  /*17610*/  LOP3.LUT R0, R0, 0xfeffffff, RZ, 0xc0, !PT ;  /* 0xfeffffff00007812 */ /* 0x000fd600078ec0ff */
        /* <DEDUP_REMOVED lines=8> */
[----:B------:R-:W-:Y:S01]  /*176a0*/  LOP3.LUT R0, R0, 0xf7ffffff, RZ, 0xc0, !PT ;  /* 0xf7ffffff00007812 */ /* 0x000fe200078ec0ff */
[----:B------:R-:W-:Y:S01]  /*176b0*/  FMUL R9, R10, UR69 ;  /* 0x000000450a097c20 */ /* 0x000fe20008400000 */
[----:B------:R-:W-:-:S09]  /*176c0*/  FMUL R10, R11, UR69 ;  /* 0x000000450b0a7c20 */ /* 0x000fd20008400000 */
[----:B------:R-:W-:Y:S02]  /*176d0*/  @P0 LOP3.LUT R0, R0, 0x8000000, RZ, 0xfc, !PT ;  /* 0x0800000000000812 */ /* 0x000fe400078efcff */
[----:B------:R-:W-:-:S04]  /*176e0*/  LOP3.LUT P0, RZ, R142, 0x10, RZ, 0xc0, !PT ;  /* 0x000000108eff7812 */ /* 0x000fc8000780c0ff */
[----:B------:R-:W-:Y:S02]  /*176f0*/  FSEL R9, R9, -INF , !P0 ;  /* 0xff80000009097808 */ /* 0x000fe40004000000 */
[----:B------:R-:W-:Y:S01]  /*17700*/  LOP3.LUT P0, RZ, R0, 0x8000000, RZ, 0xc0, !PT ;  /* 0x0800000000ff7812 */ /* 0x000fe2000780c0ff */
[----:B------:R-:W-:-:S03]  /*17710*/  FMUL R11, R12, UR69 ;  /* 0x000000450c0b7c20 */ /* 0x000fc60008400000 */
        /* <DEDUP_REMOVED lines=22> */
[----:B------:R-:W-:-:S04]  /*17880*/  LOP3.LUT P0, RZ, R0, 0x80000, RZ, 0xc0, !PT ;  /* 0x0008000000ff7812 */ /* 0x000fc8000780c0ff */
[----:B------:R-:W-:Y:S02]  /*17890*/  FSEL R18, R18, -INF , !P0 ;  /* 0xff80000012127808 */ /* 0x000fe40004000000 */
        /* <DEDUP_REMOVED lines=24> */
[----:B------:R-:W-:Y:S01]  /*17a20*/  FMUL R20, R21, UR69 ;  /* 0x0000004515147c20 */ /* 0x000fe20008400000 */
[----:B------:R-:W-:-:S08]  /*17a30*/  FMUL R21, R22, UR69 ;  /* 0x0000004516157c20 */ /* 0x000fd00008400000 */
[----:B------:R-:W-:Y:S02]  /*17a40*/  @P0 LOP3.LUT R0, R0, 0x20000, RZ, 0xfc, !PT ;  /* 0x0002000000000812 */ /* 0x000fe400078efcff */
[----:B------:R-:W-:Y:S01]  /*17a50*/  LOP3.LUT P0, RZ, R142, 0x1000000, RZ, 0xc0, !PT ;  /* 0x010000008eff7812 */ /* 0x000fe2000780c0ff */
[----:B------:R-:W-:Y:S01]  /*17a60*/  FMUL R22, R23, UR69 ;  /* 0x0000004517167c20 */ /* 0x000fe20008400000 */
[----:B------:R-:W-:Y:S01]  /*17a70*/  FMUL R23, R24, UR69 ;  /* 0x0000004518177c20 */ /* 0x000fe20008400000 */
[----:B------:R-:W-:Y:S01]  /*17a80*/  FMUL R24, R25, UR69 ;  /* 0x0000004519187c20 */ /* 0x000fe20008400000 */
[----:B------:R-:W-:Y:S01]  /*17a90*/  LOP3.LUT R0, R0, 0xfffbffff, RZ, 0xc0, !PT ;  /* 0xfffbffff00007812 */ /* 0x000fe200078ec0ff */
[----:B------:R-:W-:Y:S01]  /*17aa0*/  FMUL R25, R26, UR69 ;  /* 0x000000451a197c20 */ /* 0x000fe20008400000 */
[----:B------:R-:W-:Y:S01]  /*17ab0*/  FMUL R26, R27, UR69 ;  /* 0x000000451b1a7c20 */ /* 0x000fe20008400000 */
[----:B------:R-:W-:Y:S01]  /*17ac0*/  FMUL R27, R28, UR69 ;  /* 0x000000451c1b7c20 */ /* 0x000fe20008400000 */
[----:B------:R-:W-:-:S05]  /*17ad0*/  FMUL R28, R29, UR69 ;  /* 0x000000451d1c7c20 */ /* 0x000fca0008400000 */
[----:B------:R-:W-:Y:S02]  /*17ae0*/  @P0 LOP3.LUT R0, R0, 0x40000, RZ, 0xfc, !PT ;  /* 0x0004000000000812 */ /* 0x000fe400078efcff */
        /* <DEDUP_REMOVED lines=16> */
[----:B------:R-:W-:Y:S01]  /*17bf0*/  FMUL R34, R35, UR69 ;  /* 0x0000004523227c20 */ /* 0x000fe20008400000 */
[----:B------:R-:W-:Y:S01]  /*17c00*/  FMUL R35, R36, UR69 ;  /* 0x0000004524237c20 */ /* 0x000fe20008400000 */
[----:B------:R-:W-:Y:S01]  /*17c10*/  FMUL R36, R37, UR69 ;  /* 0x0000004525247c20 */ /* 0x000fe20008400000 */
[----:B------:R-:W-:Y:S01]  /*17c20*/  FSEL R33, R33, -INF , !P0 ;  /* 0xff80000021217808 */ /* 0x000fe20004000000 */
[----:B------:R-:W-:Y:S01]  /*17c30*/  FMUL R37, R38, UR69 ;  /* 0x0000004526257c20 */ /* 0x000fe20008400000 */
[----:B------:R-:W-:Y:S01]  /*17c40*/  LOP3.LUT P0, RZ, R0, 0x2000, RZ, 0xc0, !PT ;  /* 0x0000200000ff7812 */ /* 0x000fe2000780c0ff */
[----:B------:R-:W-:Y:S01]  /*17c50*/  FMUL R38, R39, UR69 ;  /* 0x0000004527267c20 */ /* 0x000fe20008400000 */
[----:B------:R-:W-:-:S02]  /*17c60*/  FSEL R19, R19, -INF , !P6 ;  /* 0xff80000013137808 */ /* 0x000fc40007000000 */
[C---:B------:R-:W-:Y:S02]  /*17c70*/  LOP3.LUT P6, RZ, R135.reuse, 0x2, RZ, 0xc0, !PT ;  /* 0x0000000287ff7812 */ /* 0x040fe400078cc0ff */
[----:B------:R-:W-:Y:S02]  /*17c80*/  FSEL R34, R34, -INF , !P0 ;  /* 0xff80000022227808 */ /* 0x000fe40004000000 */
[----:B------:R-:W-:Y:S02]  /*17c90*/  LOP3.LUT P0, RZ, R0, 0x1000, RZ, 0xc0, !PT ;  /* 0x0000100000ff7812 */ /* 0x000fe4000780c0ff */
[----:B------:R-:W-:Y:S02]  /*17ca0*/  FSEL R38, R38, -INF , !P6 ;  /* 0xff80000026267808 */ /* 0x000fe40007000000 */
[----:B------:R-:W-:Y:S02]  /*17cb0*/  LOP3.LUT P6, RZ, R135, 0x80000, RZ, 0xc0, !PT ;  /* 0x0008000087ff7812 */ /* 0x000fe400078cc0ff */
[----:B------:R-:W-:-:S02]  /*17cc0*/  FSEL R35, R35, -INF , !P0 ;  /* 0xff80000023237808 */ /* 0x000fc40004000000 */
[----:B------:R-:W-:-:S04]  /*17cd0*/  LOP3.LUT P0, RZ, R0, 0x800, RZ, 0xc0, !PT ;  /* 0x0000080000ff7812 */ /* 0x000fc8000780c0ff */
[----:B------:R-:W-:Y:S02]  /*17ce0*/  FSEL R36, R36, -INF , !P0 ;  /* 0xff80000024247808 */ /* 0x000fe40004000000 */
[C---:B------:R-:W-:Y:S02]  /*17cf0*/  LOP3.LUT P0, RZ, R0.reuse, 0x400, RZ, 0xc0, !PT ;  /* 0x0000040000ff7812 */ /* 0x040fe4000780c0ff */
[----:B------:R-:W-:-:S04]  /*17d00*/  LOP3.LUT R0, R0, 0xfffffffd, RZ, 0xc0, !PT ;  /* 0xfffffffd00007812 */ /* 0x000fc800078ec0ff */
        /* <DEDUP_REMOVED lines=28> */
[----:B------:R-:W-:Y:S01]  /*17ed0*/  LOP3.LUT R0, R0, 0xfffffdff, RZ, 0xc0, !PT ;  /* 0xfffffdff00007812 */ /* 0x000fe200078ec0ff */
[----:B------:R-:W-:Y:S01]  /*17ee0*/  FMUL R44, R45, UR69 ;  /* 0x000000452d2c7c20 */ /* 0x000fe20008400000 */
[----:B------:R-:W-:Y:S01]  /*17ef0*/  FMUL R45, R46, UR69 ;  /* 0x000000452e2d7c20 */ /* 0x000fe20008400000 */
[----:B------:R-:W-:Y:S01]  /*17f00*/  FMUL R46, R47, UR69 ;  /* 0x000000452f2e7c20 */ /* 0x000fe20008400000 */
[----:B------:R-:W-:Y:S01]  /*17f10*/  FMUL R47, R48, UR69 ;  /* 0x00000045302f7c20 */ /* 0x000fe20008400000 */
[----:B------:R-:W-:-:S05]  /*17f20*/  FMUL R48, R49, UR69 ;  /* 0x0000004531307c20 */ /* 0x000fca0008400000 */
        /* <DEDUP_REMOVED lines=23> */
[----:B------:R-:W-:Y:S02]  /*180a0*/  FSEL R5, R5, -INF , !P1 ;  /* 0xff80000005057808 */ /* 0x000fe40004800000 */
[----:B------:R-:W-:Y:S02]  /*180b0*/  FSEL R54, R54, -INF , !P6 ;  /* 0xff80000036367808 */ /* 0x000fe40007000000 */
[----:B------:R-:W-:Y:S02]  /*180c0*/  LOP3.LUT P6, RZ, R0, 0x4, RZ, 0xc0, !PT ;  /* 0x0000000400ff7812 */ /* 0x000fe400078cc0ff */
[----:B------:R-:W-:-:S02]  /*180d0*/  LOP3.LUT P3, RZ, R142, 0x2, RZ, 0xc0, !PT ;  /* 0x000000028eff7812 */ /* 0x000fc4000786c0ff */
[C---:B------:R-:W-:Y:S02]  /*180e0*/  LOP3.LUT P2, RZ, R142.reuse, 0x4, RZ, 0xc0, !PT ;  /* 0x000000048eff7812 */ /* 0x040fe4000784c0ff */
[----:B------:R-:W-:Y:S01]  /*180f0*/  LOP3.LUT P1, RZ, R142, 0x8, RZ, 0xc0, !PT ;  /* 0x000000088eff7812 */ /* 0x000fe2000782c0ff */
[----:B------:R-:W-:Y:S01]  /*18100*/  FMUL R56, R57, UR69 ;  /* 0x0000004539387c20 */ /* 0x000fe20008400000 */
[----:B------:R-:W-:Y:S02]  /*18110*/  FSEL R55, R55, -INF , !P6 ;  /* 0xff80000037377808 */ /* 0x000fe40007000000 */
[----:B------:R-:W-:Y:S02]  /*18120*/  LOP3.LUT P6, RZ, R0, 0x2, RZ, 0xc0, !PT ;  /* 0x0000000200ff7812 */ /* 0x000fe400078cc0ff */
[----:B------:R-:W-:Y:S02]  /*18130*/  FSEL R6, R6, -INF , !P3 ;  /* 0xff80000006067808 */ /* 0x000fe40005800000 */
[----:B------:R-:W-:-:S02]  /*18140*/  FSEL R7, R7, -INF , !P2 ;  /* 0xff80000007077808 */ /* 0x000fc40005000000 */
[----:B------:R-:W-:Y:S02]  /*18150*/  FSEL R8, R8, -INF , !P1 ;  /* 0xff80000008087808 */ /* 0x000fe40004800000 */
[C---:B------:R-:W-:Y:S02]  /*18160*/  LOP3.LUT P3, RZ, R142.reuse, 0x20000, RZ, 0xc0, !PT ;  /* 0x000200008eff7812 */ /* 0x040fe4000786c0ff */
[C---:B------:R-:W-:Y:S02]  /*18170*/  LOP3.LUT P2, RZ, R142.reuse, 0x40000, RZ, 0xc0, !PT ;  /* 0x000400008eff7812 */ /* 0x040fe4000784c0ff */
[----:B------:R-:W-:Y:S02]  /*18180*/  LOP3.LUT P1, RZ, R142, 0x80000, RZ, 0xc0, !PT ;  /* 0x000800008eff7812 */ /* 0x000fe4000782c0ff */
[----:B------:R-:W-:Y:S02]  /*18190*/  FSEL R56, R56, -INF , !P6 ;  /* 0xff80000038387808 */ /* 0x000fe40007000000 */
[----:B------:R-:W-:Y:S01]  /*181a0*/  LOP3.LUT P6, RZ, R0, 0x1, RZ, 0xc0, !PT ;  /* 0x0000000100ff7812 */ /* 0x000fe200078cc0ff */
[----:B------:R-:W-:Y:S01]  /*181b0*/  FMUL R0, R58, UR69 ;  /* 0x000000453a007c20 */ /* 0x000fe20008400000 */
[----:B------:R-:W-:Y:S01]  /*181c0*/  FSEL R22, R22, -INF , !P3 ;  /* 0xff80000016167808 */ /* 0x000fe20005800000 */
[----:B------:R-:W-:Y:S01]  /*181d0*/  FMUL R58, R60, UR69 ;  /* 0x000000453c3a7c20 */ /* 0x000fe20008400000 */
[----:B------:R-:W-:-:S02]  /*181e0*/  FSEL R23, R23, -INF , !P2 ;  /* 0xff80000017177808 */ /* 0x000fc40005000000 */
[----:B------:R-:W-:Y:S01]  /*181f0*/  FSEL R24, R24, -INF , !P1 ;  /* 0xff80000018187808 */ /* 0x000fe20004800000 */
[----:B------:R-:W-:Y:S01]  /*18200*/  FMUL R60, R62, UR69 ;  /* 0x000000453e3c7c20 */ /* 0x000fe20008400000 */
[C---:B------:R-:W-:Y:S02]  /*18210*/  LOP3.LUT P5, RZ, R142.reuse, 0x8000, RZ, 0xc0, !PT ;  /* 0x000080008eff7812 */ /* 0x040fe400078ac0ff */
[C---:B------:R-:W-:Y:S02]  /*18220*/  LOP3.LUT P4, RZ, R142.reuse, 0x10000, RZ, 0xc0, !PT ;  /* 0x000100008eff7812 */ /* 0x040fe4000788c0ff */
[C---:B------:R-:W-:Y:S02]  /*18230*/  LOP3.LUT P3, RZ, R142.reuse, 0x100000, RZ, 0xc0, !PT ;  /* 0x001000008eff7812 */ /* 0x040fe4000786c0ff */
[C---:B------:R-:W-:Y:S02]  /*18240*/  LOP3.LUT P2, RZ, R142.reuse, 0x200000, RZ, 0xc0, !PT ;  /* 0x002000008eff7812 */ /* 0x040fe4000784c0ff */
[----:B------:R-:W-:-:S02]  /*18250*/  LOP3.LUT P1, RZ, R142, 0x400000, RZ, 0xc0, !PT ;  /* 0x004000008eff7812 */ /* 0x000fc4000782c0ff */
[----:B------:R-:W2:Y:S04]  /*18260*/  LDL.LU R142, [R1+0xc] ;  /* 0x00000c00018e7983 */ /* 0x000ea80000300800 */
[----:B------:R-:W3:Y:S01]  /*18270*/  LDL.LU R62, [R1+0x10] ;  /* 0x00001000013e7983 */ /* 0x000ee20000300800 */
[----:B------:R-:W-:Y:S02]  /*18280*/  FSEL R20, R20, -INF , !P5 ;  /* 0xff80000014147808 */ /* 0x000fe40006800000 */
[----:B------:R-:W-:-:S04]  /*18290*/  LOP3.LUT P5, RZ, R135, 0x4, RZ, 0xc0, !PT ;  /* 0x0000000487ff7812 */ /* 0x000fc800078ac0ff */
[----:B------:R-:W-:Y:S02]  /*182a0*/  FSEL R39, R39, -INF , !P5 ;  /* 0xff80000027277808 */ /* 0x000fe40006800000 */
[----:B------:R-:W-:-:S04]  /*182b0*/  LOP3.LUT P5, RZ, R135, 0x100000, RZ, 0xc0, !PT ;  /* 0x0010000087ff7812 */ /* 0x000fc800078ac0ff */
[----:B------:R-:W-:Y:S02]  /*182c0*/  FSEL R0, R0, -INF , !P5 ;  /* 0xff80000000007808 */ /* 0x000fe40006800000 */
[----:B------:R-:W-:Y:S01]  /*182d0*/  LOP3.LUT P5, RZ, R135, 0x80000000, RZ, 0xc0, !PT ;  /* 0x8000000087ff7812 */ /* 0x000fe200078ac0ff */
[----:B------:R-:W-:Y:S01]  /*182e0*/  FMUL R57, R59, UR69 ;  /* 0x000000453b397c20 */ /* 0x000fe20008400000 */
[----:B------:R-:W-:Y:S01]  /*182f0*/  FMUL R59, R61, UR69 ;  /* 0x000000453d3b7c20 */ /* 0x000fe20008400000 */
[----:B------:R-:W-:Y:S01]  /*18300*/  FMUL R61, R63, UR69 ;  /* 0x000000453f3d7c20 */ /* 0x000fe20008400000 */
[----:B------:R-:W-:Y:S01]  /*18310*/  FMUL R63, R65, UR69 ;  /* 0x00000045413f7c20 */ /* 0x000fe20008400000 */
[----:B--2---:R-:W-:Y:S02]  /*18320*/  ISETP.GT.U32.AND.EX P5, PT, R142, RZ, PT, P5 ;  /* 0x000000ff8e00720c */ /* 0x004fe40003fa4150 */
[----:B------:R-:W2:Y:S01]  /*18330*/  LDL.LU R142, [R1+0x20] ;  /* 0x00002000018e7983 */ /* 0x000ea20000300800 */
[----:B---3--:R-:W-:Y:S01]  /*18340*/  ISETP.GT.U32.AND.EX P6, PT, R62, RZ, PT, P6 ;  /* 0x000000ff3e00720c */ /* 0x008fe20003fc4160 */
[----:B------:R-:W-:-:S02]  /*18350*/  FMUL R62, R64, UR69 ;  /* 0x00000045403e7c20 */ /* 0x000fc40008400000 */
[----:B------:R-:W3:Y:S04]  /*18360*/  LDL.LU R64, [R1+0x1c] ;  /* 0x00001c0001407983 */ /* 0x000ee80000300800 */
[----:B------:R-:W2:Y:S01]  /*18370*/  LDL.LU R65, [R1+0x18] ;  /* 0x0000180001417983 */ /* 0x000ea20000300800 */
[----:B------:R-:W-:Y:S02]  /*18380*/  FSEL R21, R21, -INF , !P4 ;  /* 0xff80000015157808 */ /* 0x000fe40006000000 */
[----:B------:R-:W-:Y:S02]  /*18390*/  LOP3.LUT P4, RZ, R135, 0x8, RZ, 0xc0, !PT ;  /* 0x0000000887ff7812 */ /* 0x000fe4000788c0ff */
[----:B------:R-:W-:Y:S02]  /*183a0*/  FSEL R37, R37, -INF , !P0 ;  /* 0xff80000025257808 */ /* 0x000fe40004000000 */
[----:B------:R-:W-:-:S02]  /*183b0*/  FSEL R40, R40, -INF , !P4 ;  /* 0xff80000028287808 */ /* 0x000fc40006000000 */
[C---:B------:R-:W-:Y:S02]  /*183c0*/  LOP3.LUT P0, RZ, R135.reuse, 0x2000000, RZ, 0xc0, !PT ;  /* 0x0200000087ff7812 */ /* 0x040fe4000780c0ff */
[----:B------:R-:W-:Y:S02]  /*183d0*/  LOP3.LUT P4, RZ, R135, 0x200000, RZ, 0xc0, !PT ;  /* 0x0020000087ff7812 */ /* 0x000fe4000788c0ff */
[----:B------:R-:W-:Y:S02]  /*183e0*/  FSEL R61, R61, -INF , !P0 ;  /* 0xff8000003d3d7808 */ /* 0x000fe40004000000 */
[----:B------:R-:W-:Y:S02]  /*183f0*/  FSEL R57, R57, -INF , !P4 ;  /* 0xff80000039397808 */ /* 0x000fe40006000000 */
[----:B----4-:R-:W-:Y:S02]  /*18400*/  ISETP.GT.U32.AND P0, PT, R137, R136, PT ;  /* 0x000000888900720c */ /* 0x010fe40003f04070 */
[----:B------:R-:W-:Y:S01]  /*18410*/  LOP3.LUT P4, RZ, R135, 0x40000000, RZ, 0xc0, !PT ;  /* 0x4000000087ff7812 */ /* 0x000fe2000788c0ff */
[----:B------:R0:W5:Y:S01]  /*18420*/  LDL.LU R137, [R1+0x7ec] ;  /* 0x0007ec0001897983 */ /* 0x0001620000300800 */
[----:B------:R-:W-:-:S02]  /*18430*/  FSEL R63, R63, -INF , !P5 ;  /* 0xff8000003f3f7808 */ /* 0x000fc40006800000 */
[----:B------:R-:W-:Y:S02]  /*18440*/  ISETP.GT.U32.AND P5, PT, R3, R136, PT ;  /* 0x000000880300720c */ /* 0x000fe40003fa4070 */
[----:B------:R0:W5:Y:S01]  /*18450*/  LDL.LU R3, [R1+0x7e8] ;  /* 0x0007e80001037983 */ /* 0x0001620000300800 */
[----:B---3--:R-:W-:Y:S01]  /*18460*/  ISETP.GT.U32.AND.EX P0, PT, R64, RZ, PT, P0 ;  /* 0x000000ff4000720c */ /* 0x008fe20003f04100 */
[----:B------:R-:W-:Y:S02]  /*18470*/  FMUL R64, R66, UR69 ;  /* 0x0000004542407c20 */ /* 0x000fe40008400000 */
[----:B------:R-:W3:Y:S01]  /*18480*/  LDL.LU R66, [R1] ;  /* 0x0000000001427983 */ /* 0x000ee20000300800 */
[----:B--2---:R-:W-:Y:S01]  /*18490*/  ISETP.GT.U32.AND.EX P4, PT, R65, RZ, PT, P4 ;  /* 0x000000ff4100720c */ /* 0x004fe20003f84140 */
[----:B------:R-:W-:Y:S02]  /*184a0*/  FMUL R65, R67, UR69 ;  /* 0x0000004543417c20 */ /* 0x000fe40008400000 */
[----:B------:R-:W2:Y:S01]  /*184b0*/  LDL.LU R67, [R1+0x14] ;  /* 0x0000140001437983 */ /* 0x000ea20000300800 */
[----:B------:R-:W-:-:S02]  /*184c0*/  FSEL R64, R64, -INF , !P0 ;  /* 0xff80000040407808 */ /* 0x000fc40004000000 */
[----:B------:R-:W-:Y:S02]  /*184d0*/  FSEL R65, R65, -INF , !P4 ;  /* 0xff80000041417808 */ /* 0x000fe40006000000 */
[-C--:B------:R-:W-:Y:S02]  /*184e0*/  ISETP.GT.U32.AND P4, PT, R143, R136.reuse, PT ;  /* 0x000000888f00720c */ /* 0x080fe40003f84070 */
[----:B------:R-:W4:Y:S02]  /*184f0*/  LDL.LU R143, [R1+0x48] ;  /* 0x00004800018f7983 */ /* 0x000f240000300800 */
[----:B------:R-:W-:Y:S02]  /*18500*/  ISETP.GT.U32.AND.EX P4, PT, R252, RZ, PT, P4 ;  /* 0x000000fffc00720c */ /* 0x000fe40003f84140 */
[----:B--2---:R-:W-:-:S04]  /*18510*/  ISETP.GT.U32.AND P0, PT, R67, R136, PT ;  /* 0x000000884300720c */ /* 0x004fc80003f04070 */
[----:B------:R-:W-:Y:S02]  /*18520*/  ISETP.GT.U32.AND.EX P0, PT, R142, RZ, PT, P0 ;  /* 0x000000ff8e00720c */ /* 0x000fe40003f04100 */
[----:B------:R-:W2:Y:S01]  /*18530*/  LDL.LU R142, [R1+0x24] ;  /* 0x00002400018e7983 */ /* 0x000ea20000300800 */
[----:B------:R-:W-:Y:S01]  /*18540*/  FMUL R67, R68, UR69 ;  /* 0x0000004544437c20 */ /* 0x000fe20008400000 */
[----:B---3--:R-:W-:Y:S01]  /*18550*/  ISETP.GT.U32.AND.EX P5, PT, R66, RZ, PT, P5 ;  /* 0x000000ff4200720c */ /* 0x008fe20003fa4150 */
[----:B------:R-:W-:-:S03]  /*18560*/  FMUL R66, R69, UR69 ;  /* 0x0000004545427c20 */ /* 0x000fc60008400000 */
[----:B------:R-:W-:Y:S02]  /*18570*/  FSEL R67, R67, -INF , !P0 ;  /* 0xff80000043437808 */ /* 0x000fe40004000000 */
[----:B------:R-:W-:Y:S01]  /*18580*/  ISETP.GT.U32.AND P0, PT, R144, R136, PT ;  /* 0x000000889000720c */ /* 0x000fe20003f04070 */
[----:B------:R-:W-:Y:S01]  /*18590*/  FMUL R69, R70, UR69 ;  /* 0x0000004546457c20 */ /* 0x000fe20008400000 */
[----:B------:R-:W-:Y:S01]  /*185a0*/  FMUL R68, R71, UR69 ;  /* 0x0000004547447c20 */ /* 0x000fe20008400000 */
[----:B------:R-:W-:Y:S01]  /*185b0*/  FSEL R66, R66, -INF , !P5 ;  /* 0xff80000042427808 */ /* 0x000fe20006800000 */
[----:B------:R-:W3:Y:S01]  /*185c0*/  LDL.LU R144, [R1+0x44] ;  /* 0x0000440001907983 */ /* 0x000ee20000300800 */
[----:B------:R-:W-:-:S04]  /*185d0*/  ISETP.GT.U32.AND.EX P0, PT, R251, RZ, PT, P0 ;  /* 0x000000fffb00720c */ /* 0x000fc80003f04100 */
[----:B------:R-:W-:Y:S02]  /*185e0*/  FSEL R69, R69, -INF , !P0 ;  /* 0xff80000045457808 */ /* 0x000fe40004000000 */
[-C--:B------:R-:W-:Y:S01]  /*185f0*/  ISETP.GT.U32.AND P0, PT, R146, R136.reuse, PT ;  /* 0x000000889200720c */ /* 0x080fe20003f04070 */
[----:B------:R-:W-:Y:S01]  /*18600*/  FMUL R71, R72, UR69 ;  /* 0x0000004548477c20 */ /* 0x000fe20008400000 */
[-C--:B------:R-:W-:Y:S02]  /*18610*/  ISETP.GT.U32.AND P5, PT, R145, R136.reuse, PT ;  /* 0x000000889100720c */ /* 0x080fe40003fa4070 */
[----:B------:R-:W3:Y:S01]  /*18620*/  LDL.LU R145, [R1+0x40] ;  /* 0x0000400001917983 */ /* 0x000ee20000300800 */
[----:B------:R-:W-:Y:S02]  /*18630*/  ISETP.GT.U32.AND.EX P0, PT, R249, RZ, PT, P0 ;  /* 0x000000fff900720c */ /* 0x000fe40003f04100 */
[----:B------:R-:W-:Y:S01]  /*18640*/  FSEL R68, R68, -INF , !P4 ;  /* 0xff80000044447808 */ /* 0x000fe20006000000 */
[----:B------:R-:W3:Y:S01]  /*18650*/  LDL.LU R252, [R1+0x3c] ;  /* 0x00003c0001fc7983 */ /* 0x000ee20000300800 */
[----:B------:R-:W-:-:S03]  /*18660*/  ISETP.GT.U32.AND P4, PT, R147, R136, PT ;  /* 0x000000889300720c */ /* 0x000fc60003f84070 */
[----:B------:R-:W3:Y:S01]  /*18670*/  LDL.LU R251, [R1+0x38] ;  /* 0x0000380001fb7983 */ /* 0x000ee20000300800 */
[----:B------:R-:W-:-:S03]  /*18680*/  ISETP.GT.U32.AND.EX P5, PT, R250, RZ, PT, P5 ;  /* 0x000000fffa00720c */ /* 0x000fc60003fa4150 */
[----:B------:R-:W3:Y:S01]  /*18690*/  LDL.LU R146, [R1+0x34] ;  /* 0x0000340001927983 */ /* 0x000ee20000300800 */
[----:B------:R-:W-:-:S03]  /*186a0*/  FSEL R71, R71, -INF , !P0 ;  /* 0xff80000047477808 */ /* 0x000fc60004000000 */
[----:B------:R-:W3:Y:S01]  /*186b0*/  LDL.LU R147, [R1+0x4c] ;  /* 0x00004c0001937983 */ /* 0x000ee20000300800 */
[----:B------:R-:W-:-:S03]  /*186c0*/  ISETP.GT.U32.AND P0, PT, R148, R136, PT ;  /* 0x000000889400720c */ /* 0x000fc60003f04070 */
[----:B------:R-:W3:Y:S04]  /*186d0*/  LDL.LU R250, [R1+0x30] ;  /* 0x0000300001fa7983 */ /* 0x000ee80000300800 */
[----:B------:R-:W3:Y:S04]  /*186e0*/  LDL.LU R249, [R1+0x2c] ;  /* 0x00002c0001f97983 */ /* 0x000ee80000300800 */
[----:B------:R-:W3:Y:S01]  /*186f0*/  LDL.LU R148, [R1+0x28] ;  /* 0x0000280001947983 */ /* 0x000ee20000300800 */
[----:B------:R-:W-:Y:S01]  /*18700*/  FMUL R70, R73, UR69 ;  /* 0x0000004549467c20 */ /* 0x000fe20008400000 */
[----:B------:R-:W-:-:S04]  /*18710*/  FMUL R73, R74, UR69 ;  /* 0x000000454a497c20 */ /* 0x000fc80008400000 */
[----:B------:R-:W-:Y:S02]  /*18720*/  FSEL R70, R70, -INF , !P5 ;  /* 0xff80000046467808 */ /* 0x000fe40006800000 */
[----:B------:R-:W-:Y:S01]  /*18730*/  ISETP.GT.U32.AND P5, PT, R149, R136, PT ;  /* 0x000000889500720c */ /* 0x000fe20003fa4070 */
[----:B------:R-:W-:-:S03]  /*18740*/  FMUL R74, R77, UR69 ;  /* 0x000000454d4a7c20 */ /* 0x000fc60008400000 */
[----:B------:R-:W-:Y:S01]  /*18750*/  ISETP.GT.U32.AND.EX P5, PT, R246, RZ, PT, P5 ;  /* 0x000000fff600720c */ /* 0x000fe20003fa4150 */
[----:B------:R-:W-:-:S03]  /*18760*/  FMUL R77, R78, UR69 ;  /* 0x000000454e4d7c20 */ /* 0x000fc60008400000 */
[----:B------:R-:W-:Y:S02]  /*18770*/  FSEL R74, R74, -INF , !P5 ;  /* 0xff8000004a4a7808 */ /* 0x000fe40006800000 */
[----:B------:R-:W-:Y:S01]  /*18780*/  ISETP.GT.U32.AND P5, PT, R153, R136, PT ;  /* 0x000000889900720c */ /* 0x000fe20003fa4070 */
[----:B------:R-:W-:-:S03]  /*18790*/  FMUL R78, R81, UR69 ;  /* 0x00000045514e7c20 */ /* 0x000fc60008400000 */
[----:B------:R-:W-:Y:S01]  /*187a0*/  ISETP.GT.U32.AND.EX P5, PT, R242, RZ, PT, P5 ;  /* 0x000000fff200720c */ /* 0x000fe20003fa4150 */
[----:B------:R-:W-:Y:S01]  /*187b0*/  FMUL R72, R75, UR69 ;  /* 0x000000454b487c20 */ /* 0x000fe20008400000 */
[----:B------:R-:W-:Y:S01]  /*187c0*/  FMUL R75, R76, UR69 ;  /* 0x000000454c4b7c20 */ /* 0x000fe20008400000 */
[----:B------:R-:W-:Y:S01]  /*187d0*/  FMUL R76, R79, UR69 ;  /* 0x000000454f4c7c20 */ /* 0x000fe20008400000 */
[----:B------:R-:W-:Y:S01]  /*187e0*/  FSEL R78, R78, -INF , !P5 ;  /* 0xff8000004e4e7808 */ /* 0x000fe20006800000 */
[----:B------:R-:W-:Y:S01]  /*187f0*/  FMUL R79, R80, UR69 ;  /* 0x00000045504f7c20 */ /* 0x000fe20008400000 */
[----:B------:R-:W-:Y:S01]  /*18800*/  ISETP.GT.U32.AND P5, PT, R157, R136, PT ;  /* 0x000000889d00720c */ /* 0x000fe20003fa4070 */
[----:B------:R-:W-:Y:S01]  /*18810*/  FMUL R80, R83, UR69 ;  /* 0x0000004553507c20 */ /* 0x000fe20008400000 */
[----:B------:R-:W-:Y:S02]  /*18820*/  FMUL R83, R85, UR69 ;  /* 0x0000004555537c20 */ /* 0x000fe40008400000 */
[----:B------:R-:W-:-:S04]  /*18830*/  ISETP.GT.U32.AND.EX P5, PT, R238, RZ, PT, P5 ;  /* 0x000000ffee00720c */ /* 0x000fc80003fa4150 */
[----:B------:R-:W-:Y:S02]  /*18840*/  FSEL R83, R83, -INF , !P5 ;  /* 0xff80000053537808 */ /* 0x000fe40006800000 */
[----:B------:R-:W-:Y:S01]  /*18850*/  ISETP.GT.U32.AND P5, PT, R132, R136, PT ;  /* 0x000000888400720c */ /* 0x000fe20003fa4070 */
[----:B------:R-:W-:-:S03]  /*18860*/  FMUL R4, R4, UR69 ;  /* 0x0000004504047c20 */ /* 0x000fc60008400000 */
[----:B------:R-:W-:Y:S02]  /*18870*/  ISETP.GT.U32.AND.EX P5, PT, R134, RZ, PT, P5 ;  /* 0x000000ff8600720c */ /* 0x000fe40003fa4150 */
[----:B------:R-:W-:Y:S02]  /*18880*/  ISETP.GT.U32.AND.EX P4, PT, R248, RZ, PT, P4 ;  /* 0x000000fff800720c */ /* 0x000fe40003f84140 */
[----:B------:R-:W-:Y:S02]  /*18890*/  FSEL R4, R4, -INF , !P5 ;  /* 0xff80000004047808 */ /* 0x000fe40006800000 */
[----:B------:R-:W-:Y:S02]  /*188a0*/  FSEL R72, R72, -INF , !P4 ;  /* 0xff80000048487808 */ /* 0x000fe40006000000 */
[----:B------:R-:W-:-:S04]  /*188b0*/  ISETP.GT.U32.AND P4, PT, R151, R136, PT ;  /* 0x000000889700720c */ /* 0x000fc80003f84070 */
[----:B------:R-:W-:Y:S01]  /*188c0*/  ISETP.GT.U32.AND.EX P4, PT, R244, RZ, PT, P4 ;  /* 0x000000fff400720c */ /* 0x000fe20003f84140 */
[----:B------:R-:W-:Y:S01]  /*188d0*/  FMUL R81, R82, UR69 ;  /* 0x0000004552517c20 */ /* 0x000fe20008400000 */
[----:B------:R-:W-:Y:S02]  /*188e0*/  FMUL R82, R84, UR69 ;  /* 0x0000004554527c20 */ /* 0x000fe40008400000 */
[----:B------:R-:W-:Y:S01]  /*188f0*/  FSEL R76, R76, -INF , !P4 ;  /* 0xff8000004c4c7808 */ /* 0x000fe20006000000 */
[----:B------:R-:W-:Y:S01]  /*18900*/  FMUL R84, R86, UR69 ;  /* 0x0000004556547c20 */ /* 0x000fe20008400000 */
[-C--:B------:R-:W-:Y:S02]  /*18910*/  ISETP.GT.U32.AND P4, PT, R155, R136.reuse, PT ;  /* 0x000000889b00720c */ /* 0x080fe40003f84070 */
[-C--:B------:R-:W-:Y:S02]  /*18920*/  ISETP.GT.U32.AND P5, PT, R133, R136.reuse, PT ;  /* 0x000000888500720c */ /* 0x080fe40003fa4070 */
[----:B------:R-:W-:Y:S01]  /*18930*/  ISETP.GT.U32.AND.EX P4, PT, R240, RZ, PT, P4 ;  /* 0x000000fff000720c */ /* 0x000fe20003f84140 */
[----:B------:R-:W-:Y:S01]  /*18940*/  FMUL R87, R87, UR69 ;  /* 0x0000004557577c20 */ /* 0x000fe20008400000 */
[----:B------:R-:W-:Y:S01]  /*18950*/  ISETP.GT.U32.AND.EX P5, PT, R235, RZ, PT, P5 ;  /* 0x000000ffeb00720c */ /* 0x000fe20003fa4150 */
[----:B------:R-:W-:Y:S01]  /*18960*/  FMUL R89, R89, UR69 ;  /* 0x0000004559597c20 */ /* 0x000fe20008400000 */
[----:B------:R-:W-:Y:S01]  /*18970*/  FSEL R80, R80, -INF , !P4 ;  /* 0xff80000050507808 */ /* 0x000fe20006000000 */
[----:B------:R-:W-:Y:S01]  /*18980*/  FMUL R91, R91, UR69 ;  /* 0x000000455b5b7c20 */ /* 0x000fe20008400000 */
[-C--:B------:R-:W-:Y:S01]  /*18990*/  ISETP.GT.U32.AND P4, PT, R159, R136.reuse, PT ;  /* 0x000000889f00720c */ /* 0x080fe20003f84070 */
[----:B------:R-:W-:Y:S01]  /*189a0*/  FMUL R93, R93, UR69 ;  /* 0x000000455d5d7c20 */ /* 0x000fe20008400000 */
[----:B------:R-:W-:Y:S01]  /*189b0*/  FSEL R25, R25, -INF , !P3 ;  /* 0xff80000019197808 */ /* 0x000fe20005800000 */
[----:B------:R-:W-:Y:S01]  /*189c0*/  FMUL R95, R95, UR69 ;  /* 0x000000455f5f7c20 */ /* 0x000fe20008400000 */
[----:B------:R-:W-:Y:S01]  /*189d0*/  ISETP.GT.U32.AND.EX P4, PT, R236, RZ, PT, P4 ;  /* 0x000000ffec00720c */ /* 0x000fe20003f84140 */
[----:B------:R-:W-:Y:S01]  /*189e0*/  FMUL R97, R97, UR69 ;  /* 0x0000004561617c20 */ /* 0x000fe20008400000 */
[----:B------:R-:W-:Y:S01]  /*189f0*/  FSEL R26, R26, -INF , !P2 ;  /* 0xff8000001a1a7808 */ /* 0x000fe20005000000 */
[----:B------:R-:W-:Y:S01]  /*18a00*/  FMUL R99, R99, UR69 ;  /* 0x0000004563637c20 */ /* 0x000fe20008400000 */
[----:B------:R-:W-:Y:S01]  /*18a10*/  FSEL R84, R84, -INF , !P4 ;  /* 0xff80000054547808 */ /* 0x000fe20006000000 */
[----:B------:R-:W-:Y:S01]  /*18a20*/  FMUL R101, R101, UR69 ;  /* 0x0000004565657c20 */ /* 0x000fe20008400000 */
[----:B------:R-:W-:Y:S01]  /*18a30*/  ISETP.GT.U32.AND P4, PT, R161, R136, PT ;  /* 0x00000088a100720c */ /* 0x000fe20003f84070 */
[----:B------:R-:W-:Y:S01]  /*18a40*/  FMUL R102, R102, UR69 ;  /* 0x0000004566667c20 */ /* 0x000fe20008400000 */
[----:B------:R-:W-:Y:S01]  /*18a50*/  FSEL R27, R27, -INF , !P1 ;  /* 0xff8000001b1b7808 */ /* 0x000fe20004800000 */
[----:B------:R-:W-:Y:S01]  /*18a60*/  FMUL R103, R103, UR69 ;  /* 0x0000004567677c20 */ /* 0x000fe20008400000 */
[----:B------:R-:W-:Y:S01]  /*18a70*/  ISETP.GT.U32.AND.EX P4, PT, R164, RZ, PT, P4 ;  /* 0x000000ffa400720c */ /* 0x000fe20003f84140 */
[----:B------:R-:W-:Y:S01]  /*18a80*/  FMUL R104, R104, UR69 ;  /* 0x0000004568687c20 */ /* 0x000fe20008400000 */
[C---:B------:R-:W-:Y:S01]  /*18a90*/  LOP3.LUT P3, RZ, R135.reuse, 0x10, RZ, 0xc0, !PT ;  /* 0x0000001087ff7812 */ /* 0x040fe2000786c0ff */
[----:B------:R-:W3:Y:S01]  /*18aa0*/  LDL R133, [R1+0x50] ;  /* 0x0000500001857983 */ /* 0x000ee20000100800 */
[----:B------:R-:W-:-:S02]  /*18ab0*/  LOP3.LUT P2, RZ, R135, 0x20, RZ, 0xc0, !PT ;  /* 0x0000002087ff7812 */ /* 0x000fc4000784c0ff */
[----:B------:R-:W-:Y:S02]  /*18ac0*/  LOP3.LUT P1, RZ, R135, 0x40, RZ, 0xc0, !PT ;  /* 0x0000004087ff7812 */ /* 0x000fe4000782c0ff */
[----:B------:R-:W-:Y:S02]  /*18ad0*/  FSEL R41, R41, -INF , !P3 ;  /* 0xff80000029297808 */ /* 0x000fe40005800000 */
[----:B------:R-:W-:Y:S02]  /*18ae0*/  FSEL R42, R42, -INF , !P2 ;  /* 0xff8000002a2a7808 */ /* 0x000fe40005000000 */
[----:B------:R-:W-:Y:S02]  /*18af0*/  FSEL R43, R43, -INF , !P1 ;  /* 0xff8000002b2b7808 */ /* 0x000fe40004800000 */
[C---:B------:R-:W-:Y:S02]  /*18b00*/  LOP3.LUT P3, RZ, R135.reuse, 0x80, RZ, 0xc0, !PT ;  /* 0x0000008087ff7812 */ /* 0x040fe4000786c0ff */
[----:B------:R-:W-:-:S02]  /*18b10*/  LOP3.LUT P2, RZ, R135, 0x100, RZ, 0xc0, !PT ;  /* 0x0000010087ff7812 */ /* 0x000fc4000784c0ff */
[----:B------:R-:W-:Y:S02]  /*18b20*/  LOP3.LUT P1, RZ, R135, 0x200, RZ, 0xc0, !PT ;  /* 0x0000020087ff7812 */ /* 0x000fe4000782c0ff */
[----:B------:R-:W-:Y:S02]  /*18b30*/  FSEL R44, R44, -INF , !P3 ;  /* 0xff8000002c2c7808 */ /* 0x000fe40005800000 */
[----:B------:R-:W-:Y:S02]  /*18b40*/  FSEL R45, R45, -INF , !P2 ;  /* 0xff8000002d2d7808 */ /* 0x000fe40005000000 */
[----:B------:R-:W-:Y:S02]  /*18b50*/  FSEL R46, R46, -INF , !P1 ;  /* 0xff8000002e2e7808 */ /* 0x000fe40004800000 */
[----:B------:R-:W-:Y:S02]  /*18b60*/  LOP3.LUT P3, RZ, R135, 0x400000, RZ, 0xc0, !PT ;  /* 0x0040000087ff7812 */ /* 0x000fe4000786c0ff */
[----:B------:R-:W-:-:S02]  /*18b70*/  ISETP.GT.U32.AND.EX P0, PT, R247, RZ, PT, P0 ;  /* 0x000000fff700720c */ /* 0x000fc40003f04100 */
[C---:B------:R-:W-:Y:S02]  /*18b80*/  LOP3.LUT P2, RZ, R135.reuse, 0x800000, RZ, 0xc0, !PT ;  /* 0x0080000087ff7812 */ /* 0x040fe4000784c0ff */
[----:B------:R-:W-:Y:S02]  /*18b90*/  LOP3.LUT P1, RZ, R135, 0x1000000, RZ, 0xc0, !PT ;  /* 0x0100000087ff7812 */ /* 0x000fe4000782c0ff */
[----:B------:R-:W-:Y:S02]  /*18ba0*/  FSEL R58, R58, -INF , !P3 ;  /* 0xff8000003a3a7808 */ /* 0x000fe40005800000 */
[----:B------:R-:W-:Y:S02]  /*18bb0*/  FSEL R73, R73, -INF , !P0 ;  /* 0xff80000049497808 */ /* 0x000fe40004000000 */
[----:B------:R-:W-:Y:S02]  /*18bc0*/  FSEL R59, R59, -INF , !P2 ;  /* 0xff8000003b3b7808 */ /* 0x000fe40005000000 */
[----:B------:R-:W-:-:S02]  /*18bd0*/  FSEL R60, R60, -INF , !P1 ;  /* 0xff8000003c3c7808 */ /* 0x000fc40004800000 */
[----:B------:R-:W-:Y:S02]  /*18be0*/  ISETP.GT.U32.AND P0, PT, R150, R136, PT ;  /* 0x000000889600720c */ /* 0x000fe40003f04070 */
[----:B------:R-:W-:Y:S02]  /*18bf0*/  FSEL R62, R62, -INF , !P6 ;  /* 0xff8000003e3e7808 */ /* 0x000fe40007000000 */
[----:B------:R-:W-:Y:S02]  /*18c00*/  ISETP.GT.U32.AND.EX P0, PT, R245, RZ, PT, P0 ;  /* 0x000000fff500720c */ /* 0x000fe40003f04100 */
[----:B--2---:R-:W-:-:S04]  /*18c10*/  FMNMX3 R85, R4, R142, R5, !PT ;  /* 0x0000008e04557276 */ /* 0x004fc80007800005 */
[----:B------:R-:W-:-:S04]  /*18c20*/  FMNMX3 R85, R85, R6, R7, !PT ;  /* 0x0000000655557276 */ /* 0x000fc80007800007 */
[----:B------:R-:W-:-:S04]  /*18c30*/  FMNMX3 R85, R85, R8, R9, !PT ;  /* 0x0000000855557276 */ /* 0x000fc80007800009 */
[----:B------:R-:W-:-:S04]  /*18c40*/  FMNMX3 R86, R85, R10, R11, !PT ;  /* 0x0000000a55567276 */ /* 0x000fc8000780000b */
[----:B------:R-:W-:Y:S02]  /*18c50*/  FMNMX3 R86, R86, R12, R13, !PT ;  /* 0x0000000c56567276 */ /* 0x000fe4000780000d */
[----:B------:R-:W-:Y:S02]  /*18c60*/  FSEL R85, R87, -INF , !P5 ;  /* 0xff80000057557808 */ /* 0x000fe40006800000 */
[----:B------:R-:W-:Y:S01]  /*18c70*/  FMNMX3 R86, R86, R14, R15, !PT ;  /* 0x0000000e56567276 */ /* 0x000fe2000780000f */
[----:B------:R-:W-:Y:S01]  /*18c80*/  FMUL R87, R88, UR69 ;  /* 0x0000004558577c20 */ /* 0x000fe20008400000 */
[----:B------:R-:W-:Y:S02]  /*18c90*/  ISETP.GT.U32.AND P5, PT, R162, R136, PT ;  /* 0x00000088a200720c */ /* 0x000fe40003fa4070 */
[----:B------:R-:W-:Y:S02]  /*18ca0*/  FMNMX3 R88, R86, R16, R17, !PT ;  /* 0x0000001056587276 */ /* 0x000fe40007800011 */
[----:B------:R-:W-:-:S02]  /*18cb0*/  ISETP.GT.U32.AND.EX P5, PT, R234, RZ, PT, P5 ;  /* 0x000000ffea00720c */ /* 0x000fc40003fa4150 */
[----:B------:R-:W-:Y:S02]  /*18cc0*/  FMNMX3 R88, R88, R18, R19, !PT ;  /* 0x0000001258587276 */ /* 0x000fe40007800013 */
[----:B------:R-:W-:Y:S02]  /*18cd0*/  FSEL R86, R89, -INF , !P5 ;  /* 0xff80000059567808 */ /* 0x000fe40006800000 */
[----:B------:R-:W-:Y:S01]  /*18ce0*/  FMNMX3 R88, R88, R20, R21, !PT ;  /* 0x0000001458587276 */ /* 0x000fe20007800015 */
[----:B------:R-:W-:Y:S01]  /*18cf0*/  FMUL R89, R90, UR69 ;  /* 0x000000455a597c20 */ /* 0x000fe20008400000 */
[----:B------:R-:W-:Y:S02]  /*18d00*/  FSEL R87, R87, -INF , !P4 ;  /* 0xff80000057577808 */ /* 0x000fe40006000000 */
[----:B------:R-:W-:Y:S02]  /*18d10*/  FMNMX3 R90, R88, R22, R23, !PT ;  /* 0x00000016585a7276 */ /* 0x000fe40007800017 */
[----:B------:R-:W-:-:S02]  /*18d20*/  ISETP.GT.U32.AND P4, PT, R163, R136, PT ;  /* 0x00000088a300720c */ /* 0x000fc40003f84070 */
[----:B------:R-:W-:Y:S02]  /*18d30*/  ISETP.GT.U32.AND P5, PT, R233, R136, PT ;  /* 0x00000088e900720c */ /* 0x000fe40003fa4070 */
[----:B------:R-:W-:Y:S02]  /*18d40*/  FMNMX3 R90, R90, R24, R25, !PT ;  /* 0x000000185a5a7276 */ /* 0x000fe40007800019 */
[----:B------:R-:W-:Y:S02]  /*18d50*/  ISETP.GT.U32.AND.EX P4, PT, R232, RZ, PT, P4 ;  /* 0x000000ffe800720c */ /* 0x000fe40003f84140 */
[----:B------:R-:W-:Y:S02]  /*18d60*/  ISETP.GT.U32.AND.EX P5, PT, R231, RZ, PT, P5 ;  /* 0x000000ffe700720c */ /* 0x000fe40003fa4150 */
[----:B------:R-:W-:Y:S02]  /*18d70*/  FMNMX3 R90, R90, R26, R27, !PT ;  /* 0x0000001a5a5a7276 */ /* 0x000fe4000780001b */
[----:B------:R-:W-:-:S02]  /*18d80*/  FSEL R89, R89, -INF , !P4 ;  /* 0xff80000059597808 */ /* 0x000fc40006000000 */
[----:B------:R-:W-:Y:S01]  /*18d90*/  FSEL R88, R91, -INF , !P5 ;  /* 0xff8000005b587808 */ /* 0x000fe20006800000 */
[----:B------:R-:W-:Y:S01]  /*18da0*/  FMUL R91, R92, UR69 ;  /* 0x000000455c5b7c20 */ /* 0x000fe20008400000 */
[-C--:B------:R-:W-:Y:S02]  /*18db0*/  ISETP.GT.U32.AND P4, PT, R230, R136.reuse, PT ;  /* 0x00000088e600720c */ /* 0x080fe40003f84070 */
[----:B------:R-:W-:Y:S02]  /*18dc0*/  ISETP.GT.U32.AND P5, PT, R165, R136, PT ;  /* 0x00000088a500720c */ /* 0x000fe40003fa4070 */
[----:B------:R-:W-:Y:S02]  /*18dd0*/  FMNMX3 R92, R90, R28, R29, !PT ;  /* 0x0000001c5a5c7276 */ /* 0x000fe4000780001d */
[----:B------:R-:W-:Y:S02]  /*18de0*/  ISETP.GT.U32.AND.EX P4, PT, R229, RZ, PT, P4 ;  /* 0x000000ffe500720c */ /* 0x000fe40003f84140 */
[----:B------:R-:W-:-:S02]  /*18df0*/  ISETP.GT.U32.AND.EX P5, PT, R228, RZ, PT, P5 ;  /* 0x000000ffe400720c */ /* 0x000fc40003fa4150 */
[----:B------:R-:W-:Y:S02]  /*18e00*/  FMNMX3 R92, R92, R30, R31, !PT ;  /* 0x0000001e5c5c7276 */ /* 0x000fe4000780001f */
[----:B------:R-:W-:Y:S02]  /*18e10*/  FSEL R91, R91, -INF , !P4 ;  /* 0xff8000005b5b7808 */ /* 0x000fe40006000000 */
[----:B------:R-:W-:Y:S01]  /*18e20*/  FSEL R90, R93, -INF , !P5 ;  /* 0xff8000005d5a7808 */ /* 0x000fe20006800000 */
[----:B------:R-:W-:Y:S01]  /*18e30*/  FMUL R93, R94, UR69 ;  /* 0x000000455e5d7c20 */ /* 0x000fe20008400000 */
[----:B------:R-:W-:Y:S02]  /*18e40*/  ISETP.GT.U32.AND P4, PT, R166, R136, PT ;  /* 0x00000088a600720c */ /* 0x000fe40003f84070 */
[----:B------:R-:W-:Y:S02]  /*18e50*/  FMNMX3 R94, R92, R32, R33, !PT ;  /* 0x000000205c5e7276 */ /* 0x000fe40007800021 */
[----:B------:R-:W-:-:S02]  /*18e60*/  ISETP.GT.U32.AND P5, PT, R167, R136, PT ;  /* 0x00000088a700720c */ /* 0x000fc40003fa4070 */
[----:B------:R-:W-:Y:S02]  /*18e70*/  ISETP.GT.U32.AND.EX P4, PT, R227, RZ, PT, P4 ;  /* 0x000000ffe300720c */ /* 0x000fe40003f84140 */
[----:B------:R-:W-:Y:S02]  /*18e80*/  FMNMX3 R94, R94, R34, R35, !PT ;  /* 0x000000225e5e7276 */ /* 0x000fe40007800023 */
[----:B------:R-:W-:Y:S02]  /*18e90*/  ISETP.GT.U32.AND.EX P5, PT, R226, RZ, PT, P5 ;  /* 0x000000ffe200720c */ /* 0x000fe40003fa4150 */
[----:B------:R-:W-:Y:S02]  /*18ea0*/  FSEL R93, R93, -INF , !P4 ;  /* 0xff8000005d5d7808 */ /* 0x000fe40006000000 */
[----:B------:R-:W-:Y:S02]  /*18eb0*/  ISETP.GT.U32.AND P4, PT, R168, R136, PT ;  /* 0x00000088a800720c */ /* 0x000fe40003f84070 */
[----:B------:R-:W-:-:S02]  /*18ec0*/  FMNMX3 R94, R94, R36, R37, !PT ;  /* 0x000000245e5e7276 */ /* 0x000fc40007800025 */
[----:B------:R-:W-:Y:S01]  /*18ed0*/  FSEL R92, R95, -INF , !P5 ;  /* 0xff8000005f5c7808 */ /* 0x000fe20006800000 */
[----:B------:R-:W-:Y:S01]  /*18ee0*/  FMUL R95, R96, UR69 ;  /* 0x00000045605f7c20 */ /* 0x000fe20008400000 */
[----:B------:R-:W-:Y:S02]  /*18ef0*/  ISETP.GT.U32.AND P5, PT, R225, R136, PT ;  /* 0x00000088e100720c */ /* 0x000fe40003fa4070 */
[----:B------:R-:W-:Y:S02]  /*18f00*/  ISETP.GT.U32.AND.EX P4, PT, R224, RZ, PT, P4 ;  /* 0x000000ffe000720c */ /* 0x000fe40003f84140 */
[----:B------:R-:W-:Y:S02]  /*18f10*/  FMNMX3 R96, R94, R38, R39, !PT ;  /* 0x000000265e607276 */ /* 0x000fe40007800027 */
[----:B------:R-:W-:Y:S02]  /*18f20*/  ISETP.GT.U32.AND.EX P5, PT, R223, RZ, PT, P5 ;  /* 0x000000ffdf00720c */ /* 0x000fe40003fa4150 */
[----:B------:R-:W-:-:S02]  /*18f30*/  FSEL R95, R95, -INF , !P4 ;  /* 0xff8000005f5f7808 */ /* 0x000fc40006000000 */
[----:B------:R-:W-:Y:S02]  /*18f40*/  FMNMX3 R96, R96, R40, R41, !PT ;  /* 0x0000002860607276 */ /* 0x000fe40007800029 */
[-C--:B------:R-:W-:Y:S02]  /*18f50*/  ISETP.GT.U32.AND P4, PT, R222, R136.reuse, PT ;  /* 0x00000088de00720c */ /* 0x080fe40003f84070 */
[----:B------:R-:W-:Y:S01]  /*18f60*/  FSEL R94, R97, -INF , !P5 ;  /* 0xff800000615e7808 */ /* 0x000fe20006800000 */
[----:B------:R-:W-:Y:S01]  /*18f70*/  FMUL R97, R98, UR69 ;  /* 0x0000004562617c20 */ /* 0x000fe20008400000 */
[----:B------:R-:W-:Y:S02]  /*18f80*/  ISETP.GT.U32.AND P5, PT, R169, R136, PT ;  /* 0x00000088a900720c */ /* 0x000fe40003fa4070 */
[----:B------:R-:W-:Y:S02]  /*18f90*/  FMNMX3 R96, R96, R42, R43, !PT ;  /* 0x0000002a60607276 */ /* 0x000fe4000780002b */
[----:B------:R-:W-:-:S02]  /*18fa0*/  ISETP.GT.U32.AND.EX P4, PT, R221, RZ, PT, P4 ;  /* 0x000000ffdd00720c */ /* 0x000fc40003f84140 */
[----:B------:R-:W-:Y:S02]  /*18fb0*/  ISETP.GT.U32.AND.EX P5, PT, R220, RZ, PT, P5 ;  /* 0x000000ffdc00720c */ /* 0x000fe40003fa4150 */
[----:B------:R-:W-:Y:S02]  /*18fc0*/  FMNMX3 R98, R96, R44, R45, !PT ;  /* 0x0000002c60627276 */ /* 0x000fe4000780002d */
[----:B------:R-:W-:Y:S02]  /*18fd0*/  FSEL R97, R97, -INF , !P4 ;  /* 0xff80000061617808 */ /* 0x000fe40006000000 */
[----:B------:R-:W-:Y:S02]  /*18fe0*/  ISETP.GT.U32.AND P4, PT, R170, R136, PT ;  /* 0x00000088aa00720c */ /* 0x000fe40003f84070 */
[----:B------:R-:W-:Y:S01]  /*18ff0*/  FSEL R96, R99, -INF , !P5 ;  /* 0xff80000063607808 */ /* 0x000fe20006800000 */
[----:B------:R-:W-:Y:S01]  /*19000*/  FMUL R99, R100, UR69 ;  /* 0x0000004564637c20 */ /* 0x000fe20008400000 */
[----:B------:R-:W-:-:S02]  /*19010*/  FMNMX3 R98, R98, R46, R47, !PT ;  /* 0x0000002e62627276 */ /* 0x000fc4000780002f */
[----:B------:R-:W-:Y:S02]  /*19020*/  ISETP.GT.U32.AND.EX P4, PT, R219, RZ, PT, P4 ;  /* 0x000000ffdb00720c */ /* 0x000fe40003f84140 */
[----:B------:R-:W-:Y:S02]  /*19030*/  ISETP.GT.U32.AND P5, PT, R171, R136, PT ;  /* 0x00000088ab00720c */ /* 0x000fe40003fa4070 */
[----:B------:R-:W-:Y:S02]  /*19040*/  FMNMX3 R100, R98, R48, R49, !PT ;  /* 0x0000003062647276 */ /* 0x000fe40007800031 */
[----:B------:R-:W-:Y:S02]  /*19050*/  FSEL R99, R99, -INF , !P4 ;  /* 0xff80000063637808 */ /* 0x000fe40006000000 */
[----:B------:R-:W-:Y:S02]  /*19060*/  ISETP.GT.U32.AND.EX P5, PT, R218, RZ, PT, P5 ;  /* 0x000000ffda00720c */ /* 0x000fe40003fa4150 */
[----:B------:R-:W-:-:S02]  /*19070*/  ISETP.GT.U32.AND P4, PT, R172, R136, PT ;  /* 0x00000088ac00720c */ /* 0x000fc40003f84070 */
[----:B------:R-:W-:Y:S02]  /*19080*/  FMNMX3 R100, R100, R50, R51, !PT ;  /* 0x0000003264647276 */ /* 0x000fe40007800033 */
[----:B------:R-:W-:Y:S02]  /*19090*/  FSEL R98, R101, -INF , !P5 ;  /* 0xff80000065627808 */ /* 0x000fe40006800000 */
[----:B------:R-:W-:Y:S02]  /*190a0*/  ISETP.GT.U32.AND.EX P4, PT, R216, RZ, PT, P4 ;  /* 0x000000ffd800720c */ /* 0x000fe40003f84140 */
[----:B------:R-:W-:Y:S02]  /*190b0*/  FMNMX3 R101, R100, R52, R53, !PT ;  /* 0x0000003464657276 */ /* 0x000fe40007800035 */
[----:B------:R-:W-:Y:S02]  /*190c0*/  ISETP.GT.U32.AND P5, PT, R217, R136, PT ;  /* 0x00000088d900720c */ /* 0x000fe40003fa4070 */
[----:B------:R-:W-:-:S02]  /*190d0*/  FSEL R100, R102, -INF , !P4 ;  /* 0xff80000066647808 */ /* 0x000fc40006000000 */
[----:B------:R-:W-:Y:S02]  /*190e0*/  FMNMX3 R102, R101, R54, R55, !PT ;  /* 0x0000003665667276 */ /* 0x000fe40007800037 */
[----:B------:R-:W-:Y:S02]  /*190f0*/  ISETP.GT.U32.AND.EX P5, PT, R215, RZ, PT, P5 ;  /* 0x000000ffd700720c */ /* 0x000fe40003fa4150 */
[----:B------:R-:W-:Y:S02]  /*19100*/  FMNMX3 R102, R102, R56, R0, !PT ;  /* 0x0000003866667276 */ /* 0x000fe40007800000 */
[----:B------:R-:W-:Y:S02]  /*19110*/  ISETP.GT.U32.AND P4, PT, R214, R136, PT ;  /* 0x00000088d600720c */ /* 0x000fe40003f84070 */
[----:B------:R-:W-:Y:S01]  /*19120*/  FSEL R101, R103, -INF , !P5 ;  /* 0xff80000067657808 */ /* 0x000fe20006800000 */
[----:B------:R-:W-:Y:S01]  /*19130*/  FMUL R103, R105, UR69 ;  /* 0x0000004569677c20 */ /* 0x000fe20008400000 */
[----:B------:R-:W-:-:S02]  /*19140*/  FMNMX3 R105, R102, R57, R58, !PT ;  /* 0x0000003966697276 */ /* 0x000fc4000780003a */
[----:B------:R-:W-:Y:S02]  /*19150*/  ISETP.GT.U32.AND.EX P4, PT, R213, RZ, PT, P4 ;  /* 0x000000ffd500720c */ /* 0x000fe40003f84140 */
[-C--:B------:R-:W-:Y:S02]  /*19160*/  ISETP.GT.U32.AND P5, PT, R173, R136.reuse, PT ;  /* 0x00000088ad00720c */ /* 0x080fe40003fa4070 */
[----:B------:R-:W-:Y:S02]  /*19170*/  FMNMX3 R105, R105, R59, R60, !PT ;  /* 0x0000003b69697276 */ /* 0x000fe4000780003c */
[----:B------:R-:W-:Y:S02]  /*19180*/  FSEL R102, R104, -INF , !P4 ;  /* 0xff80000068667808 */ /* 0x000fe40006000000 */
[----:B------:R-:W-:Y:S02]  /*19190*/  ISETP.GT.U32.AND.EX P5, PT, R212, RZ, PT, P5 ;  /* 0x000000ffd400720c */ /* 0x000fe40003fa4150 */
[----:B------:R-:W-:Y:S01]  /*191a0*/  ISETP.GT.U32.AND P4, PT, R174, R136, PT ;  /* 0x00000088ae00720c */ /* 0x000fe20003f84070 */
[----:B------:R-:W-:Y:S01]  /*191b0*/  FMUL R104, R106, UR69 ;  /* 0x000000456a687c20 */ /* 0x000fe20008400000 */
[----:B------:R-:W-:-:S02]  /*191c0*/  FSEL R75, R75, -INF , !P0 ;  /* 0xff8000004b4b7808 */ /* 0x000fc40004000000 */
[----:B------:R-:W-:Y:S02]  /*191d0*/  FMNMX3 R105, R105, R61, R62, !PT ;  /* 0x0000003d69697276 */ /* 0x000fe4000780003e */
[-C--:B------:R-:W-:Y:S02]  /*191e0*/  ISETP.GT.U32.AND P0, PT, R152, R136.reuse, PT ;  /* 0x000000889800720c */ /* 0x080fe40003f04070 */
[----:B------:R-:W-:Y:S02]  /*191f0*/  FSEL R103, R103, -INF , !P5 ;  /* 0xff80000067677808 */ /* 0x000fe40006800000 */
[----:B------:R-:W-:Y:S02]  /*19200*/  ISETP.GT.U32.AND.EX P4, PT, R211, RZ, PT, P4 ;  /* 0x000000ffd300720c */ /* 0x000fe40003f84140 */
[----:B------:R-:W-:Y:S02]  /*19210*/  ISETP.GT.U32.AND P5, PT, R175, R136, PT ;  /* 0x00000088af00720c */ /* 0x000fe40003fa4070 */
[----:B------:R-:W-:Y:S01]  /*19220*/  FMNMX3 R106, R105, R63, R64, !PT ;  /* 0x0000003f696a7276 */ /* 0x000fe20007800040 */
[----:B------:R-:W-:Y:S01]  /*19230*/  FMUL R107, R107, UR69 ;  /* 0x000000456b6b7c20 */ /* 0x000fe20008400000 */
[----:B------:R-:W-:-:S02]  /*19240*/  ISETP.GT.U32.AND.EX P0, PT, R243, RZ, PT, P0 ;  /* 0x000000fff300720c */ /* 0x000fc40003f04100 */
[----:B------:R-:W-:Y:S02]  /*19250*/  FSEL R104, R104, -INF , !P4 ;  /* 0xff80000068687808 */ /* 0x000fe40006000000 */
[----:B------:R-:W-:Y:S02]  /*19260*/  ISETP.GT.U32.AND.EX P5, PT, R210, RZ, PT, P5 ;  /* 0x000000ffd200720c */ /* 0x000fe40003fa4150 */
[-C--:B------:R-:W-:Y:S02]  /*19270*/  ISETP.GT.U32.AND P4, PT, R176, R136.reuse, PT ;  /* 0x00000088b000720c */ /* 0x080fe40003f84070 */
[----:B------:R-:W-:Y:S01]  /*19280*/  FMNMX3 R106, R106, R65, R67, !PT ;  /* 0x000000416a6a7276 */ /* 0x000fe20007800043 */
[----:B------:R-:W-:Y:S01]  /*19290*/  FMUL R108, R108, UR69 ;  /* 0x000000456c6c7c20 */ /* 0x000fe20008400000 */
[----:B------:R-:W-:Y:S02]  /*192a0*/  FSEL R77, R77, -INF , !P0 ;  /* 0xff8000004d4d7808 */ /* 0x000fe40004000000 */
[----:B------:R-:W-:-:S02]  /*192b0*/  ISETP.GT.U32.AND P0, PT, R154, R136, PT ;  /* 0x000000889a00720c */ /* 0x000fc40003f04070 */
[----:B------:R-:W-:Y:S02]  /*192c0*/  FSEL R105, R107, -INF , !P5 ;  /* 0xff8000006b697808 */ /* 0x000fe40006800000 */
[----:B------:R-:W-:Y:S02]  /*192d0*/  ISETP.GT.U32.AND.EX P4, PT, R208, RZ, PT, P4 ;  /* 0x000000ffd000720c */ /* 0x000fe40003f84140 */
[----:B------:R-:W-:Y:S02]  /*192e0*/  FMNMX3 R107, R106, R66, R69, !PT ;  /* 0x000000426a6b7276 */ /* 0x000fe40007800045 */
[----:B------:R-:W-:Y:S02]  /*192f0*/  ISETP.GT.U32.AND.EX P0, PT, R241, RZ, PT, P0 ;  /* 0x000000fff100720c */ /* 0x000fe40003f04100 */
[----:B------:R-:W-:Y:S02]  /*19300*/  ISETP.GT.U32.AND P5, PT, R209, R136, PT ;  /* 0x00000088d100720c */ /* 0x000fe40003fa4070 */
[----:B------:R-:W-:Y:S01]  /*19310*/  FSEL R106, R108, -INF , !P4 ;  /* 0xff8000006c6a7808 */ /* 0x000fe20006000000 */
[----:B------:R-:W-:Y:S01]  /*19320*/  FMUL R109, R109, UR69 ;  /* 0x000000456d6d7c20 */ /* 0x000fe20008400000 */
[----:B------:R-:W-:-:S02]  /*19330*/  FMNMX3 R108, R107, R68, R71, !PT ;  /* 0x000000446b6c7276 */ /* 0x000fc40007800047 */
[----:B------:R-:W-:Y:S02]  /*19340*/  FSEL R79, R79, -INF , !P0 ;  /* 0xff8000004f4f7808 */ /* 0x000fe40004000000 */
[----:B------:R-:W-:Y:S02]  /*19350*/  ISETP.GT.U32.AND.EX P5, PT, R207, RZ, PT, P5 ;  /* 0x000000ffcf00720c */ /* 0x000fe40003fa4150 */
[----:B------:R-:W-:Y:S02]  /*19360*/  ISETP.GT.U32.AND P0, PT, R156, R136, PT ;  /* 0x000000889c00720c */ /* 0x000fe40003f04070 */
[----:B------:R-:W-:Y:S02]  /*19370*/  FMNMX3 R108, R108, R70, R73, !PT ;  /* 0x000000466c6c7276 */ /* 0x000fe40007800049 */
[----:B------:R-:W-:Y:S01]  /*19380*/  FSEL R107, R109, -INF , !P5 ;  /* 0xff8000006d6b7808 */ /* 0x000fe20006800000 */
[----:B------:R-:W-:Y:S01]  /*19390*/  FMUL R109, R111, UR69 ;  /* 0x000000456f6d7c20 */ /* 0x000fe20008400000 */
[----:B------:R-:W-:-:S02]  /*193a0*/  ISETP.GT.U32.AND.EX P0, PT, R239, RZ, PT, P0 ;  /* 0x000000ffef00720c */ /* 0x000fc40003f04100 */
[----:B------:R-:W-:Y:S02]  /*193b0*/  FMNMX3 R111, R108, R72, R75, !PT ;  /* 0x000000486c6f7276 */ /* 0x000fe4000780004b */
[-C--:B------:R-:W-:Y:S02]  /*193c0*/  ISETP.GT.U32.AND P4, PT, R206, R136.reuse, PT ;  /* 0x00000088ce00720c */ /* 0x080fe40003f84070 */
[----:B------:R-:W-:Y:S01]  /*193d0*/  FSEL R81, R81, -INF , !P0 ;  /* 0xff80000051517808 */ /* 0x000fe20004000000 */
[----:B------:R-:W-:Y:S01]  /*193e0*/  FMUL R110, R110, UR69 ;  /* 0x000000456e6e7c20 */ /* 0x000fe20008400000 */
[-C--:B------:R-:W-:Y:S02]  /*193f0*/  ISETP.GT.U32.AND P0, PT, R158, R136.reuse, PT ;  /* 0x000000889e00720c */ /* 0x080fe40003f04070 */
[----:B------:R-:W-:Y:S02]  /*19400*/  ISETP.GT.U32.AND P5, PT, R177, R136, PT ;  /* 0x00000088b100720c */ /* 0x000fe40003fa4070 */
[----:B------:R-:W-:-:S02]  /*19410*/  FMNMX3 R111, R111, R74, R77, !PT ;  /* 0x0000004a6f6f7276 */ /* 0x000fc4000780004d */
[----:B------:R-:W-:Y:S02]  /*19420*/  ISETP.GT.U32.AND.EX P4, PT, R205, RZ, PT, P4 ;  /* 0x000000ffcd00720c */ /* 0x000fe40003f84140 */
[----:B------:R-:W-:Y:S02]  /*19430*/  ISETP.GT.U32.AND.EX P0, PT, R237, RZ, PT, P0 ;  /* 0x000000ffed00720c */ /* 0x000fe40003f04100 */
[----:B------:R-:W-:Y:S02]  /*19440*/  ISETP.GT.U32.AND.EX P5, PT, R204, RZ, PT, P5 ;  /* 0x000000ffcc00720c */ /* 0x000fe40003fa4150 */
[----:B------:R-:W-:Y:S02]  /*19450*/  FMNMX3 R111, R111, R76, R79, !PT ;  /* 0x0000004c6f6f7276 */ /* 0x000fe4000780004f */
[----:B------:R-:W-:Y:S01]  /*19460*/  FSEL R108, R110, -INF , !P4 ;  /* 0xff8000006e6c7808 */ /* 0x000fe20006000000 */
[----:B------:R-:W-:Y:S01]  /*19470*/  FMUL R110, R112, UR69 ;  /* 0x00000045706e7c20 */ /* 0x000fe20008400000 */
[----:B------:R-:W-:-:S02]  /*19480*/  ISETP.GT.U32.AND P4, PT, R178, R136, PT ;  /* 0x00000088b200720c */ /* 0x000fc40003f84070 */
[----:B------:R-:W-:Y:S02]  /*19490*/  FSEL R82, R82, -INF , !P0 ;  /* 0xff80000052527808 */ /* 0x000fe40004000000 */
[----:B------:R-:W-:Y:S02]  /*194a0*/  FSEL R109, R109, -INF , !P5 ;  /* 0xff8000006d6d7808 */ /* 0x000fe40006800000 */
[----:B------:R-:W-:Y:S02]  /*194b0*/  FMNMX3 R112, R111, R78, R81, !PT ;  /* 0x0000004e6f707276 */ /* 0x000fe40007800051 */
[----:B------:R-:W-:Y:S01]  /*194c0*/  ISETP.GT.U32.AND P5, PT, R179, R136, PT ;  /* 0x00000088b300720c */ /* 0x000fe20003fa4070 */
[----:B------:R-:W-:Y:S01]  /*194d0*/  FMUL R113, R113, UR69 ;  /* 0x0000004571717c20 */ /* 0x000fe20008400000 */
[----:B------:R-:W-:Y:S02]  /*194e0*/  ISETP.GT.U32.AND.EX P4, PT, R203, RZ, PT, P4 ;  /* 0x000000ffcb00720c */ /* 0x000fe40003f84140 */
[----:B------:R-:W-:-:S02]  /*194f0*/  FMNMX3 R112, R112, R80, R82, !PT ;  /* 0x0000005070707276 */ /* 0x000fc40007800052 */
[----:B------:R-:W-:Y:S02]  /*19500*/  ISETP.GT.U32.AND.EX P5, PT, R202, RZ, PT, P5 ;  /* 0x000000ffca00720c */ /* 0x000fe40003fa4150 */
[----:B------:R-:W-:Y:S02]  /*19510*/  FSEL R110, R110, -INF , !P4 ;  /* 0xff8000006e6e7808 */ /* 0x000fe40006000000 */
[-C--:B------:R-:W-:Y:S02]  /*19520*/  ISETP.GT.U32.AND P4, PT, R180, R136.reuse, PT ;  /* 0x00000088b400720c */ /* 0x080fe40003f84070 */
[----:B------:R-:W-:Y:S02]  /*19530*/  FMNMX3 R112, R112, R83, R84, !PT ;  /* 0x0000005370707276 */ /* 0x000fe40007800054 */
[----:B------:R-:W-:Y:S01]  /*19540*/  FSEL R111, R113, -INF , !P5 ;  /* 0xff800000716f7808 */ /* 0x000fe20006800000 */
[----:B------:R-:W-:Y:S01]  /*19550*/  FMUL R113, R114, UR69 ;  /* 0x0000004572717c20 */ /* 0x000fe20008400000 */
[----:B------:R-:W-:Y:S01]  /*19560*/  ISETP.GT.U32.AND P5, PT, R201, R136, PT ;  /* 0x00000088c900720c */ /* 0x000fe20003fa4070 */
[----:B------:R-:W-:Y:S01]  /*19570*/  FMUL R115, R115, UR69 ;  /* 0x0000004573737c20 */ /* 0x000fe20008400000 */
[----:B------:R-:W-:-:S02]  /*19580*/  ISETP.GT.U32.AND.EX P4, PT, R200, RZ, PT, P4 ;  /* 0x000000ffc800720c */ /* 0x000fc40003f84140 */
[----:B------:R-:W-:Y:S02]  /*19590*/  FMNMX3 R114, R112, R85, R87, !PT ;  /* 0x0000005570727276 */ /* 0x000fe40007800057 */
[----:B------:R-:W-:Y:S02]  /*195a0*/  ISETP.GT.U32.AND.EX P5, PT, R199, RZ, PT, P5 ;  /* 0x000000ffc700720c */ /* 0x000fe40003fa4150 */
[----:B------:R-:W-:Y:S02]  /*195b0*/  FSEL R113, R113, -INF , !P4 ;  /* 0xff80000071717808 */ /* 0x000fe40006000000 */
[----:B------:R-:W-:Y:S02]  /*195c0*/  FMNMX3 R114, R114, R86, R89, !PT ;  /* 0x0000005672727276 */ /* 0x000fe40007800059 */
[-C--:B------:R-:W-:Y:S02]  /*195d0*/  ISETP.GT.U32.AND P4, PT, R198, R136.reuse, PT ;  /* 0x00000088c600720c */ /* 0x080fe40003f84070 */
[----:B------:R-:W-:Y:S01]  /*195e0*/  FSEL R112, R115, -INF , !P5 ;  /* 0xff80000073707808 */ /* 0x000fe20006800000 */
[----:B------:R-:W-:Y:S01]  /*195f0*/  FMUL R115, R116, UR69 ;  /* 0x0000004574737c20 */ /* 0x000fe20008400000 */
[----:B------:R-:W-:-:S02]  /*19600*/  ISETP.GT.U32.AND P5, PT, R181, R136, PT ;  /* 0x00000088b500720c */ /* 0x000fc40003fa4070 */
[----:B------:R-:W-:Y:S01]  /*19610*/  FMNMX3 R114, R114, R88, R91, !PT ;  /* 0x0000005872727276 */ /* 0x000fe2000780005b */
[----:B------:R-:W-:Y:S01]  /*19620*/  FMUL R117, R117, UR69 ;  /* 0x0000004575757c20 */ /* 0x000fe20008400000 */
[----:B------:R-:W-:Y:S02]  /*19630*/  ISETP.GT.U32.AND.EX P4, PT, R197, RZ, PT, P4 ;  /* 0x000000ffc500720c */ /* 0x000fe40003f84140 */
[----:B------:R-:W-:Y:S02]  /*19640*/  ISETP.GT.U32.AND.EX P5, PT, R196, RZ, PT, P5 ;  /* 0x000000ffc400720c */ /* 0x000fe40003fa4150 */
[----:B------:R-:W-:Y:S02]  /*19650*/  FMNMX3 R116, R114, R90, R93, !PT ;  /* 0x0000005a72747276 */ /* 0x000fe4000780005d */
[----:B------:R-:W-:Y:S02]  /*19660*/  FSEL R115, R115, -INF , !P4 ;  /* 0xff80000073737808 */ /* 0x000fe40006000000 */
[----:B------:R-:W-:-:S02]  /*19670*/  ISETP.GT.U32.AND P4, PT, R182, R136, PT ;  /* 0x00000088b600720c */ /* 0x000fc40003f84070 */
[----:B------:R-:W-:Y:S01]  /*19680*/  FSEL R114, R117, -INF , !P5 ;  /* 0xff80000075727808 */ /* 0x000fe20006800000 */
[----:B------:R-:W-:Y:S01]  /*19690*/  FMUL R117, R118, UR69 ;  /* 0x0000004576757c20 */ /* 0x000fe20008400000 */
[----:B------:R-:W-:Y:S02]  /*196a0*/  ISETP.GT.U32.AND P5, PT, R183, R136, PT ;  /* 0x00000088b700720c */ /* 0x000fe40003fa4070 */
[----:B------:R-:W-:Y:S01]  /*196b0*/  FMNMX3 R116, R116, R92, R95, !PT ;  /* 0x0000005c74747276 */ /* 0x000fe2000780005f */
[----:B------:R-:W-:Y:S01]  /*196c0*/  FMUL R119, R119, UR69 ;  /* 0x0000004577777c20 */ /* 0x000fe20008400000 */
[----:B------:R-:W-:Y:S02]  /*196d0*/  ISETP.GT.U32.AND.EX P4, PT, R195, RZ, PT, P4 ;  /* 0x000000ffc300720c */ /* 0x000fe40003f84140 */
[----:B------:R-:W-:Y:S02]  /*196e0*/  ISETP.GT.U32.AND.EX P5, PT, R194, RZ, PT, P5 ;  /* 0x000000ffc200720c */ /* 0x000fe40003fa4150 */
[----:B------:R-:W-:-:S02]  /*196f0*/  FMNMX3 R118, R116, R94, R97, !PT ;  /* 0x0000005e74767276 */ /* 0x000fc40007800061 */
[----:B------:R-:W-:Y:S02]  /*19700*/  FSEL R117, R117, -INF , !P4 ;  /* 0xff80000075757808 */ /* 0x000fe40006000000 */
[----:B------:R-:W-:Y:S02]  /*19710*/  ISETP.GT.U32.AND P4, PT, R184, R136, PT ;  /* 0x00000088b800720c */ /* 0x000fe40003f84070 */
[----:B------:R-:W-:Y:S02]  /*19720*/  FSEL R116, R119, -INF , !P5 ;  /* 0xff80000077747808 */ /* 0x000fe40006800000 */
[----:B------:R-:W-:Y:S01]  /*19730*/  FMNMX3 R118, R118, R96, R99, !PT ;  /* 0x0000006076767276 */ /* 0x000fe20007800063 */
        /* <DEDUP_REMOVED lines=8> */
[----:B------:R-:W-:Y:S02]  /*197c0*/  FSEL R119, R121, -INF , !P5 ;  /* 0xff80000079777808 */ /* 0x000fe40006800000 */
[----:B------:R-:W-:Y:S01]  /*197d0*/  ISETP.GT.U32.AND P5, PT, R185, R136, PT ;  /* 0x00000088b900720c */ /* 0x000fe20003fa4070 */
[----:B------:R-:W-:-:S03]  /*197e0*/  FMUL R121, R123, UR69 ;  /* 0x000000457b797c20 */ /* 0x000fc60008400000 */
[----:B------:R-:W-:-:S04]  /*197f0*/  ISETP.GT.U32.AND.EX P5, PT, R188, RZ, PT, P5 ;  /* 0x000000ffbc00720c */ /* 0x000fc80003fa4150 */
[----:B------:R-:W-:Y:S02]  /*19800*/  FSEL R121, R121, -INF , !P5 ;  /* 0xff80000079797808 */ /* 0x000fe40006800000 */
[-C--:B---3--:R-:W-:Y:S02]  /*19810*/  ISETP.GT.U32.AND P5, PT, R148, R136.reuse, PT ;  /* 0x000000889400720c */ /* 0x088fe40003fa4070 */
[----:B------:R-:W2:Y:S01]  /*19820*/  LDL.64 R148, [R1+0x7e0] ;  /* 0x0007e00001947983 */ /* 0x000ea20000100a00 */
[----:B------:R-:W-:Y:S02]  /*19830*/  FMNMX3 R120, R120, R103, R104, !PT ;  /* 0x0000006778787276 */ /* 0x000fe40007800068 */
[----:B------:R-:W-:Y:S02]  /*19840*/  ISETP.GT.U32.AND P4, PT, R190, R136, PT ;  /* 0x00000088be00720c */ /* 0x000fe40003f84070 */
[----:B------:R-:W-:Y:S01]  /*19850*/  FMNMX3 R123, R120, R105, R106, !PT ;  /* 0x00000069787b7276 */ /* 0x000fe2000780006a */
[----:B------:R-:W-:Y:S01]  /*19860*/  FMUL R122, R122, UR69 ;  /* 0x000000457a7a7c20 */ /* 0x000fe20008400000 */
[----:B------:R-:W-:-:S02]  /*19870*/  ISETP.GT.U32.AND.EX P4, PT, R189, RZ, PT, P4 ;  /* 0x000000ffbd00720c */ /* 0x000fc40003f84140 */
[----:B------:R-:W-:Y:S02]  /*19880*/  FMNMX3 R123, R123, R107, R108, !PT ;  /* 0x0000006b7b7b7276 */ /* 0x000fe4000780006c */
[----:B------:R-:W-:Y:S02]  /*19890*/  FSEL R120, R122, -INF , !P4 ;  /* 0xff8000007a787808 */ /* 0x000fe40006000000 */
[----:B------:R-:W-:Y:S01]  /*198a0*/  FMNMX3 R123, R123, R109, R110, !PT ;  /* 0x0000006d7b7b7276 */ /* 0x000fe2000780006e */
[----:B------:R-:W-:-:S03]  /*198b0*/  FMUL R122, R125, UR69 ;  /* 0x000000457d7a7c20 */ /* 0x000fc60008400000 */
[----:B------:R-:W-:Y:S02]  /*198c0*/  FMNMX3 R125, R123, R111, R113, !PT ;  /* 0x0000006f7b7d7276 */ /* 0x000fe40007800071 */
[----:B------:R-:W-:Y:S02]  /*198d0*/  ISETP.GT.U32.AND P4, PT, R186, R136, PT ;  /* 0x00000088ba00720c */ /* 0x000fe40003f84070 */
[----:B------:R-:W-:Y:S01]  /*198e0*/  FMNMX3 R125, R125, R112, R115, !PT ;  /* 0x000000707d7d7276 */ /* 0x000fe20007800073 */
[----:B------:R-:W-:Y:S01]  /*198f0*/  FMUL R124, R124, UR69 ;  /* 0x000000457c7c7c20 */ /* 0x000fe20008400000 */
[----:B------:R-:W-:Y:S02]  /*19900*/  ISETP.GT.U32.AND.EX P5, PT, R187, RZ, PT, P5 ;  /* 0x000000ffbb00720c */ /* 0x000fe40003fa4150 */
[----:B------:R-:W-:Y:S02]  /*19910*/  FMNMX3 R125, R125, R114, R117, !PT ;  /* 0x000000727d7d7276 */ /* 0x000fe40007800075 */
[----:B------:R-:W-:-:S02]  /*19920*/  ISETP.GT.U32.AND.EX P4, PT, R249, RZ, PT, P4 ;  /* 0x000000fff900720c */ /* 0x000fc40003f84140 */
[----:B------:R-:W-:Y:S02]  /*19930*/  FSEL R122, R122, -INF , !P5 ;  /* 0xff8000007a7a7808 */ /* 0x000fe40006800000 */
[----:B------:R-:W-:Y:S02]  /*19940*/  ISETP.GT.U32.AND P5, PT, R147, R136, PT ;  /* 0x000000889300720c */ /* 0x000fe40003fa4070 */
[----:B------:R-:W-:Y:S02]  /*19950*/  FMNMX3 R125, R125, R116, R118, !PT ;  /* 0x000000747d7d7276 */ /* 0x000fe40007800076 */
[----:B------:R-:W-:Y:S01]  /*19960*/  FSEL R123, R124, -INF , !P4 ;  /* 0xff8000007c7b7808 */ /* 0x000fe20006000000 */
[----:B------:R-:W-:Y:S01]  /*19970*/  FMUL R124, R126, UR69 ;  /* 0x000000457e7c7c20 */ /* 0x000fe20008400000 */
[----:B------:R-:W-:Y:S01]  /*19980*/  FMUL R126, R127, UR69 ;  /* 0x000000457f7e7c20 */ /* 0x000fe20008400000 */
[-C--:B------:R-:W-:Y:S02]  /*19990*/  ISETP.GT.U32.AND P0, PT, R160, R136.reuse, PT ;  /* 0x00000088a000720c */ /* 0x080fe40003f04070 */
[----:B------:R-:W-:-:S02]  /*199a0*/  ISETP.GT.U32.AND P4, PT, R250, R136, PT ;  /* 0x00000088fa00720c */ /* 0x000fc40003f84070 */
[----:B----4-:R-:W-:Y:S02]  /*199b0*/  ISETP.GT.U32.AND.EX P5, PT, R143, RZ, PT, P5 ;  /* 0x000000ff8f00720c */ /* 0x010fe40003fa4150 */
[----:B------:R-:W-:Y:S01]  /*199c0*/  FMNMX3 R127, R125, R119, R120, !PT ;  /* 0x000000777d7f7276 */ /* 0x000fe20007800078 */
[----:B------:R-:W-:Y:S01]  /*199d0*/  FMUL R125, R128, UR69 ;  /* 0x00000045807d7c20 */ /* 0x000fe20008400000 */
[C---:B------:R-:W-:Y:S02]  /*199e0*/  LOP3.LUT P3, RZ, R135.reuse, 0x20000000, RZ, 0xc0, !PT ;  /* 0x2000000087ff7812 */ /* 0x040fe4000786c0ff */
[----:B------:R-:W-:Y:S02]  /*199f0*/  LOP3.LUT P2, RZ, R135, 0x10000000, RZ, 0xc0, !PT ;  /* 0x1000000087ff7812 */ /* 0x000fe4000784c0ff */
[----:B------:R-:W-:Y:S02]  /*19a00*/  ISETP.GT.U32.AND.EX P0, PT, R145, RZ, PT, P0 ;  /* 0x000000ff9100720c */ /* 0x000fe40003f04100 */
[----:B------:R-:W-:-:S02]  /*19a10*/  ISETP.GT.U32.AND.EX P4, PT, R144, RZ, PT, P4 ;  /* 0x000000ff9000720c */ /* 0x000fc40003f84140 */
[----:B------:R-:W-:Y:S02]  /*19a20*/  FSEL R124, R124, -INF , !P5 ;  /* 0xff8000007c7c7808 */ /* 0x000fe40006800000 */
[----:B------:R-:W-:Y:S01]  /*19a30*/  FMNMX3 R127, R127, R121, R123, !PT ;  /* 0x000000797f7f7276 */ /* 0x000fe2000780007b */
[----:B------:R-:W-:Y:S01]  /*19a40*/  FMUL R129, R129, UR69 ;  /* 0x0000004581817c20 */ /* 0x000fe20008400000 */
[----:B------:R-:W-:Y:S01]  /*19a50*/  FMUL R128, R130, UR69 ;  /* 0x0000004582807c20 */ /* 0x000fe20008400000 */
[----:B------:R-:W-:Y:S02]  /*19a60*/  LOP3.LUT P1, RZ, R135, 0x8000000, RZ, 0xc0, !PT ;  /* 0x0800000087ff7812 */ /* 0x000fe4000782c0ff */
[----:B------:R-:W-:Y:S02]  /*19a70*/  ISETP.GT.U32.AND.EX P2, PT, R251, RZ, PT, P2 ;  /* 0x000000fffb00720c */ /* 0x000fe40003f44120 */
[----:B------:R-:W-:Y:S02]  /*19a80*/  ISETP.GT.U32.AND.EX P3, PT, R252, RZ, PT, P3 ;  /* 0x000000fffc00720c */ /* 0x000fe40003f64130 */
[----:B------:R-:W-:-:S02]  /*19a90*/  FSEL R126, R126, -INF , !P4 ;  /* 0xff8000007e7e7808 */ /* 0x000fc40006000000 */
[----:B------:R-:W-:Y:S02]  /*19aa0*/  FSEL R125, R125, -INF , !P0 ;  /* 0xff8000007d7d7808 */ /* 0x000fe40004000000 */
[----:B------:R-:W-:Y:S01]  /*19ab0*/  FMNMX3 R127, R127, R122, R124, !PT ;  /* 0x0000007a7f7f7276 */ /* 0x000fe2000780007c */
[----:B------:R-:W-:Y:S01]  /*19ac0*/  FMUL R131, R131, UR69 ;  /* 0x0000004583837c20 */ /* 0x000fe20008400000 */
[----:B------:R-:W-:Y:S02]  /*19ad0*/  ISETP.GT.U32.AND.EX P1, PT, R146, RZ, PT, P1 ;  /* 0x000000ff9200720c */ /* 0x000fe40003f24110 */
[----:B------:R-:W-:Y:S02]  /*19ae0*/  FSEL R129, R129, -INF , !P3 ;  /* 0xff80000081817808 */ /* 0x000fe40005800000 */
[----:B------:R-:W-:Y:S02]  /*19af0*/  FSEL R128, R128, -INF , !P2 ;  /* 0xff80000080807808 */ /* 0x000fe40005000000 */
[----:B------:R-:W-:-:S02]  /*19b00*/  FMNMX3 R130, R127, R126, R125, !PT ;  /* 0x0000007e7f827276 */ /* 0x000fc4000780007d */
[----:B------:R-:W-:Y:S02]  /*19b10*/  FSEL R127, R131, -INF , !P1 ;  /* 0xff800000837f7808 */ /* 0x000fe40004800000 */
[----:B------:R-:W-:-:S04]  /*19b20*/  FMNMX3 R130, R130, R129, R128, !PT ;  /* 0x0000008182827276 */ /* 0x000fc80007800080 */
[----:B------:R-:W-:Y:S01]  /*19b30*/  FMNMX3 R133, R130, R127, R133, !PT ;  /* 0x0000007f82857276 */ /* 0x000fe20007800085 */
[----:B------:R-:W3:Y:S04]  /*19b40*/  S2R R146, SR_TID.X ;  /* 0x0000000000927919 */ /* 0x000ee80000002100 */
[--C-:B------:R-:W-:Y:S01]  /*19b50*/  FADD R130, R142, -R133.reuse ;  /* 0x800000858e827221 */ /* 0x100fe20000000000 */
[--C-:B------:R-:W-:Y:S01]  /*19b60*/  FADD R131, R5, -R133.reuse ;  /* 0x8000008505837221 */ /* 0x100fe20000000000 */
[----:B------:R-:W-:Y:S02]  /*19b70*/  FADD R10, R10, -R133 ;  /* 0x800000850a0a7221 */ /* 0x000fe40000000000 */
[----:B------:R-:W-:Y:S01]  /*19b80*/  FMUL R130, R130, 1.4426950216293334961 ;  /* 0x3fb8aa3b82827820 */ /* 0x000fe20000400000 */
[----:B------:R-:W-:Y:S01]  /*19b90*/  FMUL R131, R131, 1.4426950216293334961 ;  /* 0x3fb8aa3b83837820 */ /* 0x000fe20000400000 */
[----:B------:R-:W-:-:S02]  /*19ba0*/  FMUL R10, R10, 1.4426950216293334961 ;  /* 0x3fb8aa3b0a0a7820 */ /* 0x000fc40000400000 */
[----:B------:R4:W1:Y:S01]  /*19bb0*/  MUFU.EX2 R5, R130 ;  /* 0x0000008200057308 */ /* 0x0008620000000800 */
[--C-:B------:R-:W-:Y:S01]  /*19bc0*/  FADD R12, R12, -R133.reuse ;  /* 0x800000850c0c7221 */ /* 0x100fe20000000000 */
[--C-:B------:R-:W-:Y:S01]  /*19bd0*/  FADD R14, R14, -R133.reuse ;  /* 0x800000850e0e7221 */ /* 0x100fe20000000000 */
[----:B----4-:R-:W-:-:S05]  /*19be0*/  FADD R130, R6, -R133 ;  /* 0x8000008506827221 */ /* 0x010fca0000000000 */
[----:B------:R4:W0:Y:S01]  /*19bf0*/  MUFU.EX2 R6, R131 ;  /* 0x0000008300067308 */ /* 0x0008220000000800 */
[----:B------:R-:W-:Y:S01]  /*19c00*/  FMUL R12, R12, 1.4426950216293334961 ;  /* 0x3fb8aa3b0c0c7820 */ /* 0x000fe20000400000 */
[--C-:B------:R-:W-:Y:S01]  /*19c10*/  FADD R18, R18, -R133.reuse ;  /* 0x8000008512127221 */ /* 0x100fe20000000000 */
[----:B----4-:R-:W-:-:S05]  /*19c20*/  FADD R131, R11, -R133 ;  /* 0x800000850b837221 */ /* 0x010fca0000000000 */
[----:B------:R4:W0:Y:S01]  /*19c30*/  MUFU.EX2 R11, R10 ;  /* 0x0000000a000b7308 */ /* 0x0008220000000800 */
[----:B------:R-:W-:Y:S01]  /*19c40*/  FMUL R14, R14, 1.4426950216293334961 ;  /* 0x3fb8aa3b0e0e7820 */ /* 0x000fe20000400000 */
[----:B------:R-:W-:Y:S01]  /*19c50*/  FMUL R18, R18, 1.4426950216293334961 ;  /* 0x3fb8aa3b12127820 */ /* 0x000fe20000400000 */
[----:B----4-:R-:W-:Y:S01]  /*19c60*/  FMUL R10, R131, 1.4426950216293334961 ;  /* 0x3fb8aa3b830a7820 */ /* 0x010fe20000400000 */
[----:B------:R-:W-:-:S04]  /*19c70*/  FADD R131, R13, -R133 ;  /* 0x800000850d837221 */ /* 0x000fc80000000000 */
[----:B------:R4:W0:Y:S01]  /*19c80*/  MUFU.EX2 R13, R12 ;  /* 0x0000000c000d7308 */ /* 0x0008220000000800 */
[--C-:B------:R-:W-:Y:S01]  /*19c90*/  FADD R16, R16, -R133.reuse ;  /* 0x8000008510107221 */ /* 0x100fe20000000000 */
[--C-:B------:R-:W-:Y:S01]  /*19ca0*/  FADD R19, R19, -R133.reuse ;  /* 0x8000008513137221 */ /* 0x100fe20000000000 */
[----:B----4-:R-:W-:Y:S01]  /*19cb0*/  FMUL R12, R131, 1.4426950216293334961 ;  /* 0x3fb8aa3b830c7820 */ /* 0x010fe20000400000 */
[----:B------:R-:W-:-:S04]  /*19cc0*/  FADD R131, R15, -R133 ;  /* 0x800000850f837221 */ /* 0x000fc80000000000 */
[----:B------:R4:W0:Y:S01]  /*19cd0*/  MUFU.EX2 R142, R18 ;  /* 0x00000012008e7308 */ /* 0x0008220000000800 */
[----:B------:R-:W-:Y:S01]  /*19ce0*/  FMUL R16, R16, 1.4426950216293334961 ;  /* 0x3fb8aa3b10107820 */ /* 0x000fe20000400000 */
[----:B------:R-:W-:-:S06]  /*19cf0*/  FMUL R19, R19, 1.4426950216293334961 ;  /* 0x3fb8aa3b13137820 */ /* 0x000fcc0000400000 */
[----:B------:R0:W1:Y:S01]  /*19d00*/  MUFU.EX2 R15, R14 ;  /* 0x0000000e000f7308 */ /* 0x0000620000000800 */
[--C-:B----4-:R-:W-:Y:S01]  /*19d10*/  FADD R18, R24, -R133.reuse ;  /* 0x8000008518127221 */ /* 0x110fe20000000000 */
[----:B0-----:R-:W-:Y:S01]  /*19d20*/  FMUL R14, R131, 1.4426950216293334961 ;  /* 0x3fb8aa3b830e7820 */ /* 0x001fe20000400000 */
[----:B------:R-:W-:Y:S02]  /*19d30*/  FADD R131, R17, -R133 ;  /* 0x8000008511837221 */ /* 0x000fe40000000000 */
[----:B------:R-:W-:-:S03]  /*19d40*/  FMUL R18, R18, 1.4426950216293334961 ;  /* 0x3fb8aa3b12127820 */ /* 0x000fc60000400000 */
[----:B------:R0:W4:Y:S01]  /*19d50*/  MUFU.EX2 R17, R16 ;  /* 0x0000001000117308 */ /* 0x0001220000000800 */
[----:B---3--:R-:W-:Y:S01]  /*19d60*/  LOP3.LUT P6, RZ, R146, 0x7f, RZ, 0xc0, !PT ;  /* 0x0000007f92ff7812 */ /* 0x008fe200078cc0ff */
[----:B------:R-:W-:Y:S01]  /*19d70*/  USHF.L.U32 UR4, UR4, 0x1f, URZ ;  /* 0x0000001f04047899 */ /* 0x000fe200080006ff */
[----:B0-----:R-:W-:-:S05]  /*19d80*/  FMUL R16, R131, 1.4426950216293334961 ;  /* 0x3fb8aa3b83107820 */ /* 0x001fca0000400000 */
[----:B------:R0:W3:Y:S06]  /*19d90*/  MUFU.EX2 R131, R19 ;  /* 0x0000001300837308 */ /* 0x0000ec0000000800 */
[----:B------:R-:W1:Y:S01]  /*19da0*/  @!P6 SYNCS.CCTL.IV [UR7+0x20010] ;  /* 0x02001000ff00e9b1 */ /* 0x000e620008000007 */
[----:B------:R-:W-:Y:S01]  /*19db0*/  NOP ;  /* 0x0000000000007918 */ /* 0x000fe20000000000 */
[--C-:B0-----:R-:W-:Y:S02]  /*19dc0*/  FADD R19, R25, -R133.reuse ;  /* 0x8000008519137221 */ /* 0x101fe40000000000 */
[----:B------:R0:W1:Y:S02]  /*19dd0*/  MUFU.EX2 R25, R18 ;  /* 0x0000001200197308 */ /* 0x0000640000000800 */
[----:B------:R-:W-:Y:S01]  /*19de0*/  FMUL R19, R19, 1.4426950216293334961 ;  /* 0x3fb8aa3b13137820 */ /* 0x000fe20000400000 */
[----:B0-----:R-:W-:-:S05]  /*19df0*/  FADD R18, R26, -R133 ;  /* 0x800000851a127221 */ /* 0x001fca0000000000 */
[----:B------:R0:W1:Y:S01]  /*19e00*/  MUFU.EX2 R26, R19 ;  /* 0x00000013001a7308 */ /* 0x0000620000000800 */
[----:B------:R-:W-:Y:S01]  /*19e10*/  FMUL R18, R18, 1.4426950216293334961 ;  /* 0x3fb8aa3b12127820 */ /* 0x000fe20000400000 */
[----:B0-----:R-:W-:-:S06]  /*19e20*/  FADD R19, R27, -R133 ;  /* 0x800000851b137221 */ /* 0x001fcc0000000000 */
[----:B------:R0:W2:Y:S02]  /*19e30*/  MUFU.EX2 R27, R18 ;  /* 0x00000012001b7308 */ /* 0x0000a40000000800 */
[----:B0-----:R-:W-:-:S04]  /*19e40*/  IMAD.U32 R18, RZ, RZ, UR4 ;  /* 0x00000004ff127e24 */ /* 0x001fc8000f8e00ff */
[----:B-1----:R0:W1:Y:S01]  /*19e50*/  SYNCS.PHASECHK.TRANS64.TRYWAIT P0, [UR11], R18 ;  /* 0x00000012ff0075a7 */ /* 0x002062000800110b */
        /* <DEDUP_REMOVED lines=9> */
[----:B------:R-:W-:Y:S01]  /*19ef0*/  FMUL R4, R4, 1.4426950216293334961 ;  /* 0x3fb8aa3b04047820 */ /* 0x000fe20000400000 */
        /* <DEDUP_REMOVED lines=9> */
[----:B------:R3:W1:Y:S01]  /*19f90*/  MUFU.EX2 R143, R20 ;  /* 0x00000014008f7308 */ /* 0x0006620000000800 */
[----:B------:R-:W-:Y:S01]  /*19fa0*/  FMUL R19, R19, 1.4426950216293334961 ;  /* 0x3fb8aa3b13137820 */ /* 0x000fe20000400000 */
[--C-:B------:R-:W-:Y:S01]  /*19fb0*/  FADD R21, R21, -R133.reuse ;  /* 0x8000008515157221 */ /* 0x100fe20000000000 */
[----:B0-----:R-:W-:-:S05]  /*19fc0*/  FADD R18, R29, -R133 ;  /* 0x800000851d127221 */ /* 0x001fca0000000000 */
[----:B------:R-:W0:Y:S01]  /*19fd0*/  MUFU.EX2 R4, R4 ;  /* 0x0000000400047308 */ /* 0x000e220000000800 */
[----:B---3--:R-:W-:Y:S01]  /*19fe0*/  FADD R20, R28, -R133 ;  /* 0x800000851c147221 */ /* 0x008fe20000000000 */
[----:B------:R-:W-:-:S03]  /*19ff0*/  FMUL R21, R21, 1.4426950216293334961 ;  /* 0x3fb8aa3b15157820 */ /* 0x000fc60000400000 */
[----:B------:R-:W-:-:S03]  /*1a000*/  FMUL R20, R20, 1.4426950216293334961 ;  /* 0x3fb8aa3b14147820 */ /* 0x000fc60000400000 */
[----:B------:R-:W3:Y:S01]  /*1a010*/  MUFU.EX2 R130, R130 ;  /* 0x0000008200827308 */ /* 0x000ee20000000800 */
[----:B------:R-:W-:-:S07]  /*1a020*/  FMUL R18, R18, 1.4426950216293334961 ;  /* 0x3fb8aa3b12127820 */ /* 0x000fce0000400000 */
[----:B------:R-:W0:Y:S08]  /*1a030*/  MUFU.EX2 R7, R7 ;  /* 0x0000000700077308 */ /* 0x000e300000000800 */
        /* <DEDUP_REMOVED lines=10> */
[----:B------:R0:W1:Y:S02]  /*1a0e0*/  MUFU.EX2 R28, R19 ;  /* 0x00000013001c7308 */ /* 0x0000640000000800 */
[----:B0-----:R-:W-:-:S06]  /*1a0f0*/  FADD R19, R30, -R133 ;  /* 0x800000851e137221 */ /* 0x001fcc0000000000 */
[----:B------:R0:W1:Y:S01]  /*1a100*/  MUFU.EX2 R144, R21 ;  /* 0x0000001500907308 */ /* 0x0000620000000800 */
[----:B------:R-:W-:-:S07]  /*1a110*/  FMUL R19, R19, 1.4426950216293334961 ;  /* 0x3fb8aa3b13137820 */ /* 0x000fce0000400000 */
[----:B------:R1:W2:Y:S01]  /*1a120*/  MUFU.EX2 R29, R20 ;  /* 0x00000014001d7308 */ /* 0x0002a20000000800 */
[----:B0-----:R-:W-:Y:S02]  /*1a130*/  IMAD.MOV.U32 R21, RZ, RZ, R141 ;  /* 0x000000ffff157224 */ /* 0x001fe400078e008d */
[----:B------:R-:W-:Y:S01]  /*1a140*/  FADD R249, R33, -R133 ;  /* 0x8000008521f97221 */ /* 0x000fe20000000000 */
[----:B-1----:R-:W-:-:S04]  /*1a150*/  IMAD.MOV.U32 R20, RZ, RZ, R140 ;  /* 0x000000ffff147224 */ /* 0x002fc800078e008c */
[----:B------:R-:W0:Y:S01]  /*1a160*/  MUFU.EX2 R30, R18 ;  /* 0x00000012001e7308 */ /* 0x000e220000000800 */
[----:B------:R-:W-:-:S07]  /*1a170*/  IMAD.WIDE R20, R2, 0x2, R20 ;  /* 0x0000000202147825 */ /* 0x000fce00078e0214 */
[----:B------:R2:W1:Y:S02]  /*1a180*/  MUFU.EX2 R146, R19 ;  /* 0x0000001300927308 */ /* 0x0004640000000800 */
[----:B--2---:R-:W-:Y:S01]  /*1a190*/  IMAD.WIDE R18, R2, 0x2, R148 ;  /* 0x0000000202127825 */ /* 0x004fe200078e0294 */
[----:B0--34-:R-:W-:Y:S06]  /*1a1a0*/  @!P0 BRA `(.L_x_15) ;  /* 0x00000094009c8947 */ /* 0x019fec0003800000 */
.L_x_24:
[----:B------:R-:W2:Y:S04]  /*1a1b0*/  LDL.64 R150, [R1+0x3d0] ;  /* 0x0003d00001967983 */ /* 0x000ea80000100a00 */
[----:B------:R-:W3:Y:S04]  /*1a1c0*/  LDL.64 R152, [R1+0x390] ;  /* 0x0003900001987983 */ /* 0x000ee80000100a00 */
[----:B------:R-:W4:Y:S04]  /*1a1d0*/  LDL.64 R148, [R1+0x310] ;  /* 0x0003100001947983 */ /* 0x000f280000100a00 */
[----:B------:R-:W4:Y:S04]  /*1a1e0*/  LDL.64 R154, [R1+0x290] ;  /* 0x00029000019a7983 */ /* 0x000f280000100a00 */
[----:B------:R-:W4:Y:S04]  /*1a1f0*/  LDL.64 R156, [R1+0x2d0] ;  /* 0x0002d000019c7983 */ /* 0x000f280000100a00 */
[----:B------:R2:W4:Y:S04]  /*1a200*/  LDG.E.U16 R248, desc[UR14][R20.64] ;  /* 0x0000000e14f87981 */ /* 0x000528000c1e1500 */
[----:B------:R3:W4:Y:S04]  /*1a210*/  LDG.E.U16 R247, desc[UR14][R18.64] ;  /* 0x0000000e12f77981 */ /* 0x000728000c1e1500 */
[----:B------:R-:W4:Y:S04]  /*1a220*/  LDL.64 R162, [R1+0x210] ;  /* 0x0002100001a27983 */ /* 0x000f280000100a00 */
[----:B------:R-:W4:Y:S04]  /*1a230*/  LDL.64 R22, [R1+0x350] ;  /* 0x0003500001167983 */ /* 0x000f280000100a00 */
[----:B------:R-:W4:Y:S01]  /*1a240*/  LDL.64 R160, [R1+0x250] ;  /* 0x0002500001a07983 */ /* 0x000f220000100a00 */
[----:B------:R-:W-:-:S03]  /*1a250*/  FADD R34, R34, -R133 ;  /* 0x8000008522227221 */ /* 0x000fc60000000000 */
[----:B------:R-:W4:Y:S01]  /*1a260*/  LDL.64 R158, [R1+0x190] ;  /* 0x00019000019e7983 */ /* 0x000f220000100a00 */
        /* <DEDUP_REMOVED lines=15> */
[----:B------:R-:W4:Y:S01]  /*1a360*/  LDL.64 R168, [R1+0x138] ;  /* 0x0001380001a87983 */ /* 0x000f220000100a00 */
        /* <DEDUP_REMOVED lines=15> */
[----:B------:R-:W-:Y:S01]  /*1a460*/  FMUL R249, R249, 1.4426950216293334961 ;  /* 0x3fb8aa3bf9f97820 */ /* 0x000fe20000400000 */
[----:B------:R-:W4:Y:S01]  /*1a470*/  LDL.64 R250, [R1+0x398] ;  /* 0x0003980001fa7983 */ /* 0x000f220000100a00 */
[----:B--2---:R-:W-:-:S03]  /*1a480*/  IMAD.WIDE R20, R2, 0x2, R150 ;  /* 0x0000000202147825 */ /* 0x004fc600078e0296 */
[----:B------:R-:W2:Y:S01]  /*1a490*/  LDL.64 R150, [R1+0x1d0] ;  /* 0x0001d00001967983 */ /* 0x000ea20000100a00 */
[----:B---3--:R-:W-:-:S03]  /*1a4a0*/  IMAD.WIDE R18, R2, 0x2, R152 ;  /* 0x0000000202127825 */ /* 0x008fc600078e0298 */
[----:B------:R-:W3:Y:S04]  /*1a4b0*/  LDL.64 R152, [R1+0x150] ;  /* 0x0001500001987983 */ /* 0x000ee80000100a00 */
[----:B------:R4:W3:Y:S01]  /*1a4c0*/  LDG.E.U16 R245, desc[UR14][R18.64] ;  /* 0x0000000e12f57981 */ /* 0x0008e2000c1e1500 */
[----:B------:R-:W-:-:S03]  /*1a4d0*/  FMUL R34, R34, 1.4426950216293334961 ;  /* 0x3fb8aa3b22227820 */ /* 0x000fc60000400000 */
[----:B------:R0:W3:Y:S01]  /*1a4e0*/  LDG.E.U16 R246, desc[UR14][R20.64] ;  /* 0x0000000e14f67981 */ /* 0x0000e2000c1e1500 */
[----:B----4-:R-:W-:-:S03]  /*1a4f0*/  IMAD.WIDE R18, R2, 0x2, R148 ;  /* 0x0000000202127825 */ /* 0x010fc600078e0294 */
[----:B------:R-:W4:Y:S04]  /*1a500*/  LDL.64 R148, [R1+0x110] ;  /* 0x0001100001947983 */ /* 0x000f280000100a00 */
[----:B------:R1:W3:Y:S01]  /*1a510*/  LDG.E.U16 R242, desc[UR14][R18.64] ;  /* 0x0000000e12f27981 */ /* 0x0002e2000c1e1500 */
[C---:B0-----:R-:W-:Y:S01]  /*1a520*/  IMAD.WIDE R20, R2.reuse, 0x2, R156 ;  /* 0x0000000202147825 */ /* 0x041fe200078e029c */
[----:B------:R0:W-:Y:S02]  /*1a530*/  MUFU.EX2 R243, R34 ;  /* 0x0000002200f37308 */ /* 0x0001e40000000800 */
[----:B------:R-:W3:Y:S04]  /*1a540*/  LDL.64 R156, [R1+0xd0] ;  /* 0x0000d000019c7983 */ /* 0x000ee80000100a00 */
[----:B------:R-:W3:Y:S01]  /*1a550*/  LDG.E.U16 R241, desc[UR14][R20.64] ;  /* 0x0000000e14f17981 */ /* 0x000ee2000c1e1500 */
[----:B-1----:R-:W-:-:S03]  /*1a560*/  IMAD.WIDE R18, R2, 0x2, R154 ;  /* 0x0000000202127825 */ /* 0x002fc600078e029a */
[----:B------:R-:W3:Y:S04]  /*1a570*/  LDL.64 R154, [R1+0x90] ;  /* 0x00009000019a7983 */ /* 0x000ee80000100a00 */
[----:B0-----:R-:W3:Y:S04]  /*1a580*/  LDL.64 R34, [R1+0x408] ;  /* 0x0004080001227983 */ /* 0x001ee80000100a00 */
[----:B------:R0:W3:Y:S01]  /*1a590*/  LDG.E.U16 R239, desc[UR14][R18.64] ;  /* 0x0000000e12ef7981 */ /* 0x0000e2000c1e1500 */
[----:B------:R-:W-:Y:S01]  /*1a5a0*/  FMUL R38, R38, 1.4426950216293334961 ;  /* 0x3fb8aa3b26267820 */ /* 0x000fe20000400000 */
[----:B0-----:R-:W-:-:S05]  /*1a5b0*/  IMAD.WIDE R18, R2, 0x2, R162 ;  /* 0x0000000202127825 */ /* 0x001fca00078e02a2 */
[----:B------:R4:W3:Y:S01]  /*1a5c0*/  LDG.E.U16 R235, desc[UR14][R18.64] ;  /* 0x0000000e12eb7981 */ /* 0x0008e2000c1e1500 */
[----:B------:R0:W-:Y:S03]  /*1a5d0*/  MUFU.EX2 R233, R38 ;  /* 0x0000002600e97308 */ /* 0x0001e60000000800 */
[----:B0-----:R-:W3:Y:S01]  /*1a5e0*/  LDL.64 R38, [R1+0x248] ;  /* 0x0002480001267983 */ /* 0x001ee20000100a00 */
[----:B--2---:R-:W-:-:S03]  /*1a5f0*/  IMAD.WIDE R20, R2, 0x2, R150 ;  /* 0x0000000202147825 */ /* 0x004fc600078e0296 */
[----:B------:R-:W2:Y:S01]  /*1a600*/  LDL.64 R150, [R1+0x3c8] ;  /* 0x0003c80001967983 */ /* 0x000ea20000100a00 */
[----:B------:R-:W-:-:S03]  /*1a610*/  IMAD.WIDE R22, R2, 0x2, R22 ;  /* 0x0000000202167825 */ /* 0x000fc600078e0216 */
[----:B------:R-:W2:Y:S04]  /*1a620*/  LDG.E.U16 R234, desc[UR14][R20.64] ;  /* 0x0000000e14ea7981 */ /* 0x000ea8000c1e1500 */
[----:B------:R0:W2:Y:S01]  /*1a630*/  LDG.E.U16 R244, desc[UR14][R22.64] ;  /* 0x0000000e16f47981 */ /* 0x0000a2000c1e1500 */
[----:B----4-:R-:W-:-:S03]  /*1a640*/  IMAD.WIDE R18, R2, 0x2, R148 ;  /* 0x0000000202127825 */ /* 0x010fc600078e0294 */
[----:B------:R-:W4:Y:S01]  /*1a650*/  LDL.64 R148, [R1+0x308] ;  /* 0x0003080001947983 */ /* 0x000f220000100a00 */
[----:B0-----:R-:W-:-:S03]  /*1a660*/  IMAD.WIDE R22, R2, 0x2, R160 ;  /* 0x0000000202167825 */ /* 0x001fc600078e02a0 */
[----:B------:R-:W4:Y:S04]  /*1a670*/  LDL.64 R160, [R1+0x440] ;  /* 0x0004400001a07983 */ /* 0x000f280000100a00 */
[----:B------:R0:W4:Y:S01]  /*1a680*/  LDG.E.U16 R237, desc[UR14][R22.64] ;  /* 0x0000000e16ed7981 */ /* 0x000122000c1e1500 */
[----:B---3--:R-:W-:-:S03]  /*1a690*/  IMAD.WIDE R20, R2, 0x2, R152 ;  /* 0x0000000202147825 */ /* 0x008fc600078e0298 */
[----:B------:R-:W3:Y:S04]  /*1a6a0*/  LDL.64 R152, [R1+0x348] ;  /* 0x0003480001987983 */ /* 0x000ee80000100a00 */
[----:B------:R1:W3:Y:S01]  /*1a6b0*/  LDG.E.U16 R225, desc[UR14][R18.64] ;  /* 0x0000000e12e17981 */ /* 0x0002e2000c1e1500 */
[----:B0-----:R-:W-:-:S03]  /*1a6c0*/  IMAD.WIDE R22, R2, 0x2, R158 ;  /* 0x0000000202167825 */ /* 0x001fc600078e029e */
[----:B------:R-:W3:Y:S04]  /*1a6d0*/  LDL.64 R158, [R1+0x388] ;  /* 0x00038800019e7983 */ /* 0x000ee80000100a00 */
[----:B------:R0:W3:Y:S01]  /*1a6e0*/  LDG.E.U16 R232, desc[UR14][R22.64] ;  /* 0x0000000e16e87981 */ /* 0x0000e2000c1e1500 */
[----:B-1----:R-:W-:-:S03]  /*1a6f0*/  IMAD.WIDE R18, R2, 0x2, R154 ;  /* 0x0000000202127825 */ /* 0x002fc600078e029a */
[----:B------:R-:W3:Y:S01]  /*1a700*/  LDL.64 R154, [R1+0x288] ;  /* 0x00028800019a7983 */ /* 0x000ee20000100a00 */
[----:B------:R-:W-:-:S03]  /*1a710*/  FMUL R37, R37, 1.4426950216293334961 ;  /* 0x3fb8aa3b25257820 */ /* 0x000fc60000400000 */
[----:B------:R1:W3:Y:S01]  /*1a720*/  LDG.E.U16 R222, desc[UR14][R18.64] ;  /* 0x0000000e12de7981 */ /* 0x0002e2000c1e1500 */
[----:B0-----:R-:W-:-:S03]  /*1a730*/  IMAD.WIDE R22, R2, 0x2, R156 ;  /* 0x0000000202167825 */ /* 0x001fc600078e029c */
[----:B------:R-:W3:Y:S01]  /*1a740*/  LDL.64 R156, [R1+0x2c8] ;  /* 0x0002c800019c7983 */ /* 0x000ee20000100a00 */
[----:B------:R0:W-:Y:S03]  /*1a750*/  MUFU.EX2 R236, R37 ;  /* 0x0000002500ec7308 */ /* 0x0001e60000000800 */
[----:B------:R2:W3:Y:S01]  /*1a760*/  LDG.E.U16 R224, desc[UR14][R22.64] ;  /* 0x0000000e16e07981 */ /* 0x0004e2000c1e1500 */
[----:B-1----:R-:W-:-:S03]  /*1a770*/  IMAD.WIDE R18, R2, 0x2, R34 ;  /* 0x0000000202127825 */ /* 0x002fc600078e0222 */
[----:B------:R-:W3:Y:S04]  /*1a780*/  LDL.64 R34, [R1+0x208] ;  /* 0x0002080001227983 */ /* 0x000ee80000100a00 */
[----:B0-----:R-:W3:Y:S04]  /*1a790*/  LDL.64 R36, [R1+0x188] ;  /* 0x0001880001247983 */ /* 0x001ee80000100a00 */
[----:B------:R-:W3:Y:S04]  /*1a7a0*/  LDG.E.U16 R229, desc[UR14][R20.64] ;  /* 0x0000000e14e57981 */ /* 0x000ee8000c1e1500 */
[----:B------:R-:W3:Y:S01]  /*1a7b0*/  LDG.E.U16 R219, desc[UR14][R18.64] ;  /* 0x0000000e12db7981 */ /* 0x000ee2000c1e1500 */
[----:B--2---:R-:W-:-:S03]  /*1a7c0*/  IMAD.WIDE R22, R2, 0x2, R150 ;  /* 0x0000000202167825 */ /* 0x004fc600078e0296 */
[----:B------:R-:W2:Y:S04]  /*1a7d0*/  LDL.64 R150, [R1+0x1c8] ;  /* 0x0001c80001967983 */ /* 0x000ea80000100a00 */
[----:B------:R4:W2:Y:S02]  /*1a7e0*/  LDG.E.U16 R218, desc[UR14][R22.64] ;  /* 0x0000000e16da7981 */ /* 0x0008a4000c1e1500 */
[C---:B----4-:R-:W-:Y:S02]  /*1a7f0*/  IMAD.WIDE R22, R2.reuse, 0x2, R148 ;  /* 0x0000000202167825 */ /* 0x050fe400078e0294 */
[----:B------:R-:W4:Y:S04]  /*1a800*/  LDL.64 R148, [R1+0x108] ;  /* 0x0001080001947983 */ /* 0x000f280000100a00 */
[----:B------:R0:W4:Y:S02]  /*1a810*/  LDG.E.U16 R213, desc[UR14][R22.64] ;  /* 0x0000000e16d57981 */ /* 0x000124000c1e1500 */
[----:B0-----:R-:W-:-:S02]  /*1a820*/  IMAD.WIDE R22, R2, 0x2, R38 ;  /* 0x0000000202167825 */ /* 0x001fc400078e0226 */
[----:B------:R-:W4:Y:S02]  /*1a830*/  LDL.64 R38, [R1+0x400] ;  /* 0x0004000001267983 */ /* 0x000f240000100a00 */
[----:B------:R-:W-:-:S04]  /*1a840*/  IMAD.WIDE R20, R2, 0x2, R160 ;  /* 0x0000000202147825 */ /* 0x000fc800078e02a0 */
[----:B------:R-:W-:Y:S01]  /*1a850*/  FMUL R42, R42, 1.4426950216293334961 ;  /* 0x3fb8aa3b2a2a7820 */ /* 0x000fe20000400000 */
[----:B------:R-:W-:Y:S01]  /*1a860*/  FMUL R41, R41, 1.4426950216293334961 ;  /* 0x3fb8aa3b29297820 */ /* 0x000fe20000400000 */
[----:B------:R-:W-:Y:S01]  /*1a870*/  FMUL R46, R46, 1.4426950216293334961 ;  /* 0x3fb8aa3b2e2e7820 */ /* 0x000fe20000400000 */
[C---:B---3--:R-:W-:Y:S01]  /*1a880*/  IMAD.WIDE R18, R2.reuse, 0x2, R158 ;  /* 0x0000000202127825 */ /* 0x048fe200078e029e */
[----:B------:R0:W3:Y:S04]  /*1a890*/  LDG.E.U16 R220, desc[UR14][R20.64] ;  /* 0x0000000e14dc7981 */ /* 0x0000e8000c1e1500 */
[----:B------:R1:W3:Y:S01]  /*1a8a0*/  LDG.E.U16 R216, desc[UR14][R18.64] ;  /* 0x0000000e12d87981 */ /* 0x0002e2000c1e1500 */
[----:B------:R1:W-:Y:S03]  /*1a8b0*/  MUFU.EX2 R227, R42 ;  /* 0x0000002a00e37308 */ /* 0x0003e60000000800 */
[----:B------:R-:W3:Y:S01]  /*1a8c0*/  LDG.E.U16 R208, desc[UR14][R22.64] ;  /* 0x0000000e16d07981 */ /* 0x000ee2000c1e1500 */
[----:B0-----:R-:W-:-:S03]  /*1a8d0*/  IMAD.WIDE R20, R2, 0x2, R152 ;  /* 0x0000000202147825 */ /* 0x001fc600078e0298 */
[----:B------:R-:W3:Y:S01]  /*1a8e0*/  LDL.64 R152, [R1+0x148] ;  /* 0x0001480001987983 */ /* 0x000ee20000100a00 */
[----:B-1----:R-:W-:-:S03]  /*1a8f0*/  IMAD.WIDE R18, R2, 0x2, R154 ;  /* 0x0000000202127825 */ /* 0x002fc600078e029a */
[----:B------:R0:W3:Y:S04]  /*1a900*/  LDG.E.U16 R215, desc[UR14][R20.64] ;  /* 0x0000000e14d77981 */ /* 0x0000e8000c1e1500 */
[----:B------:R1:W3:Y:S04]  /*1a910*/  LDG.E.U16 R209, desc[UR14][R18.64] ;  /* 0x0000000e12d17981 */ /* 0x0002e8000c1e1500 */
[----:B------:R-:W3:Y:S01]  /*1a920*/  LDL.64 R154, [R1+0x88] ;  /* 0x00008800019a7983 */ /* 0x000ee20000100a00 */
[----:B0-----:R-:W-:-:S03]  /*1a930*/  IMAD.WIDE R20, R2, 0x2, R156 ;  /* 0x0000000202147825 */ /* 0x001fc600078e029c */
[----:B------:R-:W3:Y:S01]  /*1a940*/  LDL.64 R156, [R1+0xc8] ;  /* 0x0000c800019c7983 */ /* 0x000ee20000100a00 */
[----:B-1----:R-:W-:-:S03]  /*1a950*/  IMAD.WIDE R18, R2, 0x2, R34 ;  /* 0x0000000202127825 */ /* 0x002fc600078e0222 */
[----:B------:R-:W3:Y:S04]  /*1a960*/  LDG.E.U16 R212, desc[UR14][R20.64] ;  /* 0x0000000e14d47981 */ /* 0x000ee8000c1e1500 */
[----:B------:R-:W3:Y:S04]  /*1a970*/  LDL.64 R34, [R1+0x438] ;  /* 0x0004380001227983 */ /* 0x000ee80000100a00 */
[----:B------:R0:W3:Y:S04]  /*1a980*/  LDG.E.U16 R207, desc[UR14][R18.64] ;  /* 0x0000000e12cf7981 */ /* 0x0000e8000c1e1500 */
[----:B------:R-:W3:Y:S01]  /*1a990*/  LDL.64 R42, [R1+0x2c0] ;  /* 0x0002c000012a7983 */ /* 0x000ee20000100a00 */
[----:B------:R1:W-:Y:S01]  /*1a9a0*/  MUFU.EX2 R228, R41 ;  /* 0x0000002900e47308 */ /* 0x0003e20000000800 */
[----:B------:R-:W-:-:S02]  /*1a9b0*/  FMUL R45, R45, 1.4426950216293334961 ;  /* 0x3fb8aa3b2d2d7820 */ /* 0x000fc40000400000 */
[----:B------:R-:W3:Y:S01]  /*1a9c0*/  LDL.64 R158, [R1+0x3b8] ;  /* 0x0003b800019e7983 */ /* 0x000ee20000100a00 */
[----:B0-----:R-:W-:-:S03]  /*1a9d0*/  IMAD.WIDE R18, R2, 0x2, R36 ;  /* 0x0000000202127825 */ /* 0x001fc600078e0224 */
[----:B------:R-:W3:Y:S04]  /*1a9e0*/  LDL.64 R36, [R1+0x380] ;  /* 0x0003800001247983 */ /* 0x000ee80000100a00 */
[----:B------:R4:W3:Y:S04]  /*1a9f0*/  LDG.E.U16 R203, desc[UR14][R18.64] ;  /* 0x0000000e12cb7981 */ /* 0x0008e8000c1e1500 */
[----:B-1----:R-:W3:Y:S01]  /*1aa00*/  LDL.64 R40, [R1+0x280] ;  /* 0x0002800001287983 */ /* 0x002ee20000100a00 */
[----:B------:R0:W-:Y:S03]  /*1aa10*/  MUFU.EX2 R217, R46 ;  /* 0x0000002e00d97308 */ /* 0x0001e60000000800 */
[----:B0-----:R-:W3:Y:S01]  /*1aa20*/  LDL.64 R46, [R1+0x140] ;  /* 0x00014000012e7983 */ /* 0x001ee20000100a00 */
[----:B--2---:R-:W-:-:S03]  /*1aa30*/  IMAD.WIDE R20, R2, 0x2, R150 ;  /* 0x0000000202147825 */ /* 0x004fc600078e0296 */
[----:B------:R-:W2:Y:S04]  /*1aa40*/  LDL.64 R150, [R1+0x3c0] ;  /* 0x0003c00001967983 */ /* 0x000ea80000100a00 */
[----:B------:R-:W2:Y:S01]  /*1aa50*/  LDG.E.U16 R206, desc[UR14][R20.64] ;  /* 0x0000000e14ce7981 */ /* 0x000ea2000c1e1500 */
[----:B----4-:R-:W-:-:S03]  /*1aa60*/  IMAD.WIDE R18, R2, 0x2, R148 ;  /* 0x0000000202127825 */ /* 0x010fc600078e0294 */
[----:B------:R-:W4:Y:S04]  /*1aa70*/  LDL.64 R148, [R1+0x300] ;  /* 0x0003000001947983 */ /* 0x000f280000100a00 */
[----:B------:R0:W4:Y:S02]  /*1aa80*/  LDG.E.U16 R200, desc[UR14][R18.64] ;  /* 0x0000000e12c87981 */ /* 0x000124000c1e1500 */
[C---:B0-----:R-:W-:Y:S02]  /*1aa90*/  IMAD.WIDE R18, R2.reuse, 0x2, R38 ;  /* 0x0000000202127825 */ /* 0x041fe400078e0226 */
[----:B------:R-:W4:Y:S04]  /*1aaa0*/  LDL.64 R38, [R1+0x200] ;  /* 0x0002000001267983 */ /* 0x000f280000100a00 */
[----:B------:R-:W4:Y:S01]  /*1aab0*/  LDG.E.U16 R196, desc[UR14][R18.64] ;  /* 0x0000000e12c47981 */ /* 0x000f22000c1e1500 */
[----:B---3--:R-:W-:-:S03]  /*1aac0*/  IMAD.WIDE R22, R2, 0x2, R152 ;  /* 0x0000000202167825 */ /* 0x008fc600078e0298 */
[----:B------:R-:W3:Y:S04]  /*1aad0*/  LDL.64 R152, [R1+0x340] ;  /* 0x0003400001987983 */ /* 0x000ee80000100a00 */
[----:B------:R0:W3:Y:S01]  /*1aae0*/  LDG.E.U16 R202, desc[UR14][R22.64] ;  /* 0x0000000e16ca7981 */ /* 0x0000e2000c1e1500 */
[----:B------:R-:W-:-:S04]  /*1aaf0*/  IMAD.WIDE R20, R2, 0x2, R156 ;  /* 0x0000000202147825 */ /* 0x000fc800078e029c */
[C---:B0-----:R-:W-:Y:S01]  /*1ab00*/  IMAD.WIDE R22, R2.reuse, 0x2, R154 ;  /* 0x0000000202167825 */ /* 0x041fe200078e029a */
[----:B------:R0:W3:Y:S04]  /*1ab10*/  LDG.E.U16 R199, desc[UR14][R20.64] ;  /* 0x0000000e14c77981 */ /* 0x0000e8000c1e1500 */
[----:B------:R2:W3:Y:S01]  /*1ab20*/  LDG.E.U16 R198, desc[UR14][R22.64] ;  /* 0x0000000e16c67981 */ /* 0x0004e2000c1e1500 */
[----:B0-----:R-:W-:-:S03]  /*1ab30*/  IMAD.WIDE R20, R2, 0x2, R34 ;  /* 0x0000000202147825 */ /* 0x001fc600078e0222 */
[----:B------:R-:W3:Y:S01]  /*1ab40*/  LDL.64 R34, [R1+0x240] ;  /* 0x0002400001227983 */ /* 0x000ee20000100a00 */
[----:B------:R0:W-:Y:S03]  /*1ab50*/  MUFU.EX2 R221, R45 ;  /* 0x0000002d00dd7308 */ /* 0x0001e60000000800 */
[----:B------:R-:W3:Y:S01]  /*1ab60*/  LDG.E.U16 R197, desc[UR14][R20.64] ;  /* 0x0000000e14c57981 */ /* 0x000ee2000c1e1500 */
[----:B------:R-:W-:-:S03]  /*1ab70*/  IMAD.WIDE R18, R2, 0x2, R36 ;  /* 0x0000000202127825 */ /* 0x000fc600078e0224 */
[----:B------:R-:W3:Y:S04]  /*1ab80*/  LDL.64 R36, [R1+0x180] ;  /* 0x0001800001247983 */ /* 0x000ee80000100a00 */
[----:B0-----:R-:W3:Y:S04]  /*1ab90*/  LDL.64 R44, [R1+0x100] ;  /* 0x00010000012c7983 */ /* 0x001ee80000100a00 */
[----:B------:R-:W3:Y:S01]  /*1aba0*/  LDG.E.U16 R194, desc[UR14][R18.64] ;  /* 0x0000000e12c27981 */ /* 0x000ee2000c1e1500 */
[----:B--2---:R-:W-:-:S03]  /*1abb0*/  IMAD.WIDE R22, R2, 0x2, R150 ;  /* 0x0000000202167825 */ /* 0x004fc600078e0296 */
[----:B------:R-:W2:Y:S04]  /*1abc0*/  LDL.64 R150, [R1+0x1c0] ;  /* 0x0001c00001967983 */ /* 0x000ea80000100a00 */
[----:B------:R0:W2:Y:S02]  /*1abd0*/  LDG.E.U16 R195, desc[UR14][R22.64] ;  /* 0x0000000e16c37981 */ /* 0x0000a4000c1e1500 */
[C---:B0-----:R-:W-:Y:S02]  /*1abe0*/  IMAD.WIDE R22, R2.reuse, 0x2, R42 ;  /* 0x0000000202167825 */ /* 0x041fe400078e022a */
[----:B------:R-:W2:Y:S02]  /*1abf0*/  LDL.64 R42, [R1+0xc0] ;  /* 0x0000c000012a7983 */ /* 0x000ea40000100a00 */
[----:B----4-:R-:W-:-:S02]  /*1ac00*/  IMAD.WIDE R18, R2, 0x2, R148 ;  /* 0x0000000202127825 */ /* 0x010fc400078e0294 */
[----:B------:R0:W4:Y:S04]  /*1ac10*/  LDG.E.U16 R191, desc[UR14][R22.64] ;  /* 0x0000000e16bf7981 */ /* 0x000128000c1e1500 */
[----:B------:R1:W4:Y:S01]  /*1ac20*/  LDG.E.U16 R192, desc[UR14][R18.64] ;  /* 0x0000000e12c07981 */ /* 0x000322000c1e1500 */
[----:B0-----:R-:W-:-:S03]  /*1ac30*/  IMAD.WIDE R22, R2, 0x2, R40 ;  /* 0x0000000202167825 */ /* 0x001fc600078e0228 */
[----:B------:R-:W4:Y:S01]  /*1ac40*/  LDL.64 R40, [R1+0x80] ;  /* 0x0000800001287983 */ /* 0x000f220000100a00 */
[----:B-1----:R-:W-:-:S03]  /*1ac50*/  IMAD.WIDE R18, R2, 0x2, R38 ;  /* 0x0000000202127825 */ /* 0x002fc600078e0226 */
[----:B------:R-:W4:Y:S04]  /*1ac60*/  LDL.64 R38, [R1+0x3f8] ;  /* 0x0003f80001267983 */ /* 0x000f280000100a00 */
[----:B------:R0:W4:Y:S04]  /*1ac70*/  LDG.E.U16 R149, desc[UR14][R22.64] ;  /* 0x0000000e16957981 */ /* 0x000128000c1e1500 */
[----:B------:R-:W4:Y:S01]  /*1ac80*/  LDG.E.U16 R147, desc[UR14][R18.64] ;  /* 0x0000000e12937981 */ /* 0x000f22000c1e1500 */
[----:B0-----:R-:W-:-:S03]  /*1ac90*/  IMAD.WIDE R22, R2, 0x2, R46 ;  /* 0x0000000202167825 */ /* 0x001fc600078e022e */
[----:B------:R-:W4:Y:S01]  /*1aca0*/  LDL.64 R46, [R1+0x338] ;  /* 0x00033800012e7983 */ /* 0x000f220000100a00 */
[----:B---3--:R-:W-:-:S04]  /*1acb0*/  IMAD.WIDE R20, R2, 0x2, R152 ;  /* 0x0000000202147825 */ /* 0x008fc800078e0298 */
[----:B------:R-:W-:Y:S01]  /*1acc0*/  FMUL R49, R49, 1.4426950216293334961 ;  /* 0x3fb8aa3b31317820 */ /* 0x000fe20000400000 */
[----:B------:R-:W3:Y:S04]  /*1acd0*/  LDG.E.U16 R152, desc[UR14][R22.64] ;  /* 0x0000000e16987981 */ /* 0x000ee8000c1e1500 */
[----:B------:R0:W3:Y:S02]  /*1ace0*/  LDG.E.U16 R193, desc[UR14][R20.64] ;  /* 0x0000000e14c17981 */ /* 0x0000e4000c1e1500 */
[C---:B0-----:R-:W-:Y:S02]  /*1acf0*/  IMAD.WIDE R20, R2.reuse, 0x2, R34 ;  /* 0x0000000202147825 */ /* 0x041fe400078e0222 */
[----:B------:R-:W3:Y:S04]  /*1ad00*/  LDL.64 R34, [R1+0x430] ;  /* 0x0004300001227983 */ /* 0x000ee80000100a00 */
[----:B------:R2:W3:Y:S01]  /*1ad10*/  LDG.E.U16 R148, desc[UR14][R20.64] ;  /* 0x0000000e14947981 */ /* 0x0004e2000c1e1500 */
[----:B------:R-:W-:-:S03]  /*1ad20*/  IMAD.WIDE R18, R2, 0x2, R36 ;  /* 0x0000000202127825 */ /* 0x000fc600078e0224 */
[----:B------:R-:W3:Y:S01]  /*1ad30*/  LDL.64 R36, [R1+0x378] ;  /* 0x0003780001247983 */ /* 0x000ee20000100a00 */
[----:B------:R0:W-:Y:S03]  /*1ad40*/  MUFU.EX2 R210, R49 ;  /* 0x0000003100d27308 */ /* 0x0001e60000000800 */
[----:B0-----:R-:W3:Y:S01]  /*1ad50*/  LDL.64 R48, [R1+0x1b8] ;  /* 0x0001b80001307983 */ /* 0x001ee20000100a00 */
[----:B--2---:R-:W-:-:S03]  /*1ad60*/  IMAD.WIDE R20, R2, 0x2, R150 ;  /* 0x0000000202147825 */ /* 0x004fc600078e0296 */
[----:B------:R0:W2:Y:S04]  /*1ad70*/  LDG.E.U16 R151, desc[UR14][R18.64] ;  /* 0x0000000e12977981 */ /* 0x0000a8000c1e1500 */
[----:B------:R1:W2:Y:S01]  /*1ad80*/  LDG.E.U16 R150, desc[UR14][R20.64] ;  /* 0x0000000e14967981 */ /* 0x0002a2000c1e1500 */
[----:B0-----:R-:W-:-:S03]  /*1ad90*/  IMAD.WIDE R18, R2, 0x2, R44 ;  /* 0x0000000202127825 */ /* 0x001fc600078e022c */
[----:B------:R-:W2:Y:S04]  /*1ada0*/  LDL.64 R44, [R1+0x2f8] ;  /* 0x0002f800012c7983 */ /* 0x000ea80000100a00 */
[----:B------:R4:W2:Y:S01]  /*1adb0*/  LDG.E.U16 R153, desc[UR14][R18.64] ;  /* 0x0000000e12997981 */ /* 0x0008a2000c1e1500 */
[----:B-1----:R-:W-:-:S03]  /*1adc0*/  IMAD.WIDE R20, R2, 0x2, R42 ;  /* 0x0000000202147825 */ /* 0x002fc600078e022a */
[----:B------:R-:W2:Y:S04]  /*1add0*/  LDL.64 R42, [R1+0x2b8] ;  /* 0x0002b800012a7983 */ /* 0x000ea80000100a00 */
[----:B------:R0:W2:Y:S01]  /*1ade0*/  LDG.E.U16 R154, desc[UR14][R20.64] ;  /* 0x0000000e149a7981 */ /* 0x0000a2000c1e1500 */
[----:B----4-:R-:W-:-:S03]  /*1adf0*/  IMAD.WIDE R18, R2, 0x2, R40 ;  /* 0x0000000202127825 */ /* 0x010fc600078e0228 */
[----:B------:R-:W4:Y:S04]  /*1ae00*/  LDL.64 R40, [R1+0x278] ;  /* 0x0002780001287983 */ /* 0x000f280000100a00 */
[----:B------:R1:W4:Y:S01]  /*1ae10*/  LDG.E.U16 R155, desc[UR14][R18.64] ;  /* 0x0000000e129b7981 */ /* 0x000322000c1e1500 */
[----:B0-----:R-:W-:-:S05]  /*1ae20*/  IMAD.WIDE R20, R2, 0x2, R158 ;  /* 0x0000000202147825 */ /* 0x001fca00078e029e */
[----:B------:R0:W4:Y:S01]  /*1ae30*/  LDG.E.U16 R158, desc[UR14][R20.64] ;  /* 0x0000000e149e7981 */ /* 0x000122000c1e1500 */
[----:B-1----:R-:W-:-:S03]  /*1ae40*/  IMAD.WIDE R18, R2, 0x2, R38 ;  /* 0x0000000202127825 */ /* 0x002fc600078e0226 */
[----:B------:R-:W4:Y:S01]  /*1ae50*/  LDL.64 R38, [R1+0x1f8] ;  /* 0x0001f80001267983 */ /* 0x000f220000100a00 */
[----:B0-----:R-:W-:-:S03]  /*1ae60*/  IMAD.WIDE R20, R2, 0x2, R46 ;  /* 0x0000000202147825 */ /* 0x001fc600078e022e */
[----:B------:R-:W4:Y:S04]  /*1ae70*/  LDG.E.U16 R157, desc[UR14][R18.64] ;  /* 0x0000000e129d7981 */ /* 0x000f28000c1e1500 */
[----:B------:R-:W4:Y:S01]  /*1ae80*/  LDL.64 R46, [R1+0xf8] ;  /* 0x0000f800012e7983 */ /* 0x000f220000100a00 */
[----:B------:R-:W-:-:S03]  /*1ae90*/  FMUL R50, R50, 1.4426950216293334961 ;  /* 0x3fb8aa3b32327820 */ /* 0x000fc60000400000 */
[----:B------:R-:W4:Y:S01]  /*1aea0*/  LDG.E.U16 R160, desc[UR14][R20.64] ;  /* 0x0000000e14a07981 */ /* 0x000f22000c1e1500 */
[----:B---3--:R-:W-:-:S03]  /*1aeb0*/  IMAD.WIDE R22, R2, 0x2, R34 ;  /* 0x0000000202167825 */ /* 0x008fc600078e0222 */
[----:B------:R-:W3:Y:S04]  /*1aec0*/  LDL.64 R34, [R1+0x238] ;  /* 0x0002380001227983 */ /* 0x000ee80000100a00 */
[----:B------:R0:W3:Y:S02]  /*1aed0*/  LDG.E.U16 R156, desc[UR14][R22.64] ;  /* 0x0000000e169c7981 */ /* 0x0000e4000c1e1500 */
[C---:B0-----:R-:W-:Y:S02]  /*1aee0*/  IMAD.WIDE R22, R2.reuse, 0x2, R36 ;  /* 0x0000000202167825 */ /* 0x041fe400078e0224 */
[----:B------:R-:W3:Y:S04]  /*1aef0*/  LDL.64 R36, [R1+0x178] ;  /* 0x0001780001247983 */ /* 0x000ee80000100a00 */
[----:B------:R0:W3:Y:S01]  /*1af00*/  LDG.E.U16 R159, desc[UR14][R22.64] ;  /* 0x0000000e169f7981 */ /* 0x0000e2000c1e1500 */
[----:B------:R1:W-:Y:S03]  /*1af10*/  MUFU.EX2 R205, R50 ;  /* 0x0000003200cd7308 */ /* 0x0003e60000000800 */
[----:B-1----:R-:W3:Y:S01]  /*1af20*/  LDL.64 R50, [R1+0x3b0] ;  /* 0x0003b00001327983 */ /* 0x002ee20000100a00 */
[----:B--2---:R-:W-:-:S05]  /*1af30*/  IMAD.WIDE R18, R2, 0x2, R44 ;  /* 0x0000000202127825 */ /* 0x004fca00078e022c */
[----:B------:R4:W2:Y:S01]  /*1af40*/  LDG.E.U16 R161, desc[UR14][R18.64] ;  /* 0x0000000e12a17981 */ /* 0x0008a2000c1e1500 */
[----:B0-----:R-:W-:-:S03]  /*1af50*/  IMAD.WIDE R22, R2, 0x2, R42 ;  /* 0x0000000202167825 */ /* 0x001fc600078e022a */
[----:B------:R-:W2:Y:S04]  /*1af60*/  LDL.64 R42, [R1+0xb8] ;  /* 0x0000b800012a7983 */ /* 0x000ea80000100a00 */
[----:B------:R0:W2:Y:S01]  /*1af70*/  LDG.E.U16 R162, desc[UR14][R22.64] ;  /* 0x0000000e16a27981 */ /* 0x0000a2000c1e1500 */
[----:B----4-:R-:W-:-:S03]  /*1af80*/  IMAD.WIDE R18, R2, 0x2, R40 ;  /* 0x0000000202127825 */ /* 0x010fc600078e0228 */
[----:B------:R-:W4:Y:S04]  /*1af90*/  LDL.64 R40, [R1+0x78] ;  /* 0x0000780001287983 */ /* 0x000f280000100a00 */
[----:B------:R1:W4:Y:S01]  /*1afa0*/  LDG.E.U16 R163, desc[UR14][R18.64] ;  /* 0x0000000e12a37981 */ /* 0x000322000c1e1500 */
[----:B0-----:R-:W-:-:S03]  /*1afb0*/  IMAD.WIDE R22, R2, 0x2, R48 ;  /* 0x0000000202167825 */ /* 0x001fc600078e0230 */
[----:B------:R-:W4:Y:S04]  /*1afc0*/  LDL.64 R48, [R1+0x370] ;  /* 0x0003700001307983 */ /* 0x000f280000100a00 */
[----:B------:R0:W4:Y:S01]  /*1afd0*/  LDG.E.U16 R166, desc[UR14][R22.64] ;  /* 0x0000000e16a67981 */ /* 0x000122000c1e1500 */
[----:B-1----:R-:W-:-:S03]  /*1afe0*/  IMAD.WIDE R18, R2, 0x2, R38 ;  /* 0x0000000202127825 */ /* 0x002fc600078e0226 */
[----:B------:R-:W4:Y:S04]  /*1aff0*/  LDL.64 R38, [R1+0x3f0] ;  /* 0x0003f00001267983 */ /* 0x000f280000100a00 */
[----:B------:R1:W4:Y:S01]  /*1b000*/  LDG.E.U16 R165, desc[UR14][R18.64] ;  /* 0x0000000e12a57981 */ /* 0x000322000c1e1500 */
[----:B0-----:R-:W-:-:S03]  /*1b010*/  IMAD.WIDE R22, R2, 0x2, R46 ;  /* 0x0000000202167825 */ /* 0x001fc600078e022e */
[----:B------:R-:W4:Y:S01]  /*1b020*/  LDL.64 R46, [R1+0x2f0] ;  /* 0x0002f000012e7983 */ /* 0x000f220000100a00 */
[----:B------:R-:W-:Y:S01]  /*1b030*/  FMUL R54, R54, 1.4426950216293334961 ;  /* 0x3fb8aa3b36367820 */ /* 0x000fe20000400000 */
[----:B------:R-:W-:Y:S01]  /*1b040*/  FADD R45, R55, -R133 ;  /* 0x80000085372d7221 */ /* 0x000fe20000000000 */
[----:B------:R-:W-:Y:S02]  /*1b050*/  FMUL R53, R53, 1.4426950216293334961 ;  /* 0x3fb8aa3b35357820 */ /* 0x000fe40000400000 */
[----:B------:R0:W-:Y:S02]  /*1b060*/  MUFU.EX2 R172, R54 ;  /* 0x0000003600ac7308 */ /* 0x0001e40000000800 */
[----:B0-----:R-:W4:Y:S01]  /*1b070*/  LDL.64 R54, [R1+0x230] ;  /* 0x0002300001367983 */ /* 0x001f220000100a00 */
[----:B---3--:R-:W-:-:S03]  /*1b080*/  IMAD.WIDE R20, R2, 0x2, R34 ;  /* 0x0000000202147825 */ /* 0x008fc600078e0222 */
[----:B------:R-:W3:Y:S04]  /*1b090*/  LDL.64 R34, [R1+0x428] ;  /* 0x0004280001227983 */ /* 0x000ee80000100a00 */
[----:B------:R0:W3:Y:S01]  /*1b0a0*/  LDG.E.U16 R164, desc[UR14][R20.64] ;  /* 0x0000000e14a47981 */ /* 0x0000e2000c1e1500 */
[----:B-1----:R-:W-:-:S03]  /*1b0b0*/  IMAD.WIDE R18, R2, 0x2, R36 ;  /* 0x0000000202127825 */ /* 0x002fc600078e0224 */
[----:B------:R-:W3:Y:S01]  /*1b0c0*/  LDL.64 R36, [R1+0x330] ;  /* 0x0003300001247983 */ /* 0x000ee20000100a00 */
[----:B0-----:R-:W-:-:S03]  /*1b0d0*/  IMAD.WIDE R20, R2, 0x2, R168 ;  /* 0x0000000202147825 */ /* 0x001fc600078e02a8 */
[----:B------:R-:W3:Y:S04]  /*1b0e0*/  LDG.E.U16 R0, desc[UR14][R18.64] ;  /* 0x0000000e12007981 */ /* 0x000ee8000c1e1500 */
[----:B------:R2:W3:Y:S01]  /*1b0f0*/  LDG.E.U16 R167, desc[UR14][R20.64] ;  /* 0x0000000e14a77981 */ /* 0x0004e2000c1e1500 */
[----:B------:R0:W-:Y:S03]  /*1b100*/  MUFU.EX2 R173, R53 ;  /* 0x0000003500ad7308 */ /* 0x0001e60000000800 */
[----:B------:R-:W3:Y:S04]  /*1b110*/  LDG.E.U16 R168, desc[UR14][R22.64] ;  /* 0x0000000e16a87981 */ /* 0x000ee8000c1e1500 */
[----:B0-----:R-:W3:Y:S01]  /*1b120*/  LDL.64 R52, [R1+0x170] ;  /* 0x0001700001347983 */ /* 0x001ee20000100a00 */
[----:B--2---:R-:W-:-:S03]  /*1b130*/  IMAD.WIDE R20, R2, 0x2, R42 ;  /* 0x0000000202147825 */ /* 0x004fc600078e022a */
[----:B------:R-:W2:Y:S04]  /*1b140*/  LDL.64 R42, [R1+0x1f0] ;  /* 0x0001f000012a7983 */ /* 0x000ea80000100a00 */
[----:B------:R0:W2:Y:S01]  /*1b150*/  LDG.E.U16 R169, desc[UR14][R20.64] ;  /* 0x0000000e14a97981 */ /* 0x0000a2000c1e1500 */
[----:B----4-:R-:W-:-:S03]  /*1b160*/  IMAD.WIDE R18, R2, 0x2, R40 ;  /* 0x0000000202127825 */ /* 0x010fc600078e0228 */
[----:B------:R-:W4:Y:S04]  /*1b170*/  LDL.64 R40, [R1+0x270] ;  /* 0x0002700001287983 */ /* 0x000f280000100a00 */
[----:B------:R1:W4:Y:S01]  /*1b180*/  LDG.E.U16 R170, desc[UR14][R18.64] ;  /* 0x0000000e12aa7981 */ /* 0x000322000c1e1500 */
[----:B0-----:R-:W-:-:S03]  /*1b190*/  IMAD.WIDE R20, R2, 0x2, R50 ;  /* 0x0000000202147825 */ /* 0x001fc600078e0232 */
[----:B------:R-:W4:Y:S04]  /*1b1a0*/  LDL.64 R50, [R1+0x130] ;  /* 0x0001300001327983 */ /* 0x000f280000100a00 */
[----:B------:R-:W4:Y:S01]  /*1b1b0*/  LDG.E.U16 R175, desc[UR14][R20.64] ;  /* 0x0000000e14af7981 */ /* 0x000f22000c1e1500 */
[----:B-1----:R-:W-:-:S03]  /*1b1c0*/  IMAD.WIDE R18, R2, 0x2, R38 ;  /* 0x0000000202127825 */ /* 0x002fc600078e0226 */
[----:B------:R-:W4:Y:S04]  /*1b1d0*/  LDL.64 R38, [R1+0x1b0] ;  /* 0x0001b00001267983 */ /* 0x000f280000100a00 */
[----:B------:R0:W4:Y:S02]  /*1b1e0*/  LDG.E.U16 R174, desc[UR14][R18.64] ;  /* 0x0000000e12ae7981 */ /* 0x000124000c1e1500 */
[C---:B0-----:R-:W-:Y:S02]  /*1b1f0*/  IMAD.WIDE R18, R2.reuse, 0x2, R48 ;  /* 0x0000000202127825 */ /* 0x041fe400078e0230 */
[----:B------:R-:W4:Y:S04]  /*1b200*/  LDL.64 R48, [R1+0xf0] ;  /* 0x0000f00001307983 */ /* 0x000f280000100a00 */
[----:B------:R0:W4:Y:S02]  /*1b210*/  LDG.E.U16 R176, desc[UR14][R18.64] ;  /* 0x0000000e12b07981 */ /* 0x000124000c1e1500 */
[----:B0-----:R-:W-:-:S02]  /*1b220*/  IMAD.WIDE R18, R2, 0x2, R46 ;  /* 0x0000000202127825 */ /* 0x001fc400078e022e */
[----:B------:R-:W4:Y:S02]  /*1b230*/  LDL.64 R46, [R1+0xb0] ;  /* 0x0000b000012e7983 */ /* 0x000f240000100a00 */
[----:B---3--:R-:W-:-:S05]  /*1b240*/  IMAD.WIDE R22, R2, 0x2, R34 ;  /* 0x0000000202167825 */ /* 0x008fca00078e0222 */
[----:B------:R0:W3:Y:S01]  /*1b250*/  LDG.E.U16 R171, desc[UR14][R22.64] ;  /* 0x0000000e16ab7981 */ /* 0x0000e2000c1e1500 */
[----:B------:R-:W-:-:S03]  /*1b260*/  IMAD.WIDE R20, R2, 0x2, R178 ;  /* 0x0000000202147825 */ /* 0x000fc600078e02b2 */
[----:B------:R-:W3:Y:S04]  /*1b270*/  LDG.E.U16 R178, desc[UR14][R18.64] ;  /* 0x0000000e12b27981 */ /* 0x000ee8000c1e1500 */
[----:B------:R1:W3:Y:S01]  /*1b280*/  LDG.E.U16 R179, desc[UR14][R20.64] ;  /* 0x0000000e14b37981 */ /* 0x0002e2000c1e1500 */
[----:B0-----:R-:W-:-:S05]  /*1b290*/  IMAD.WIDE R22, R2, 0x2, R36 ;  /* 0x0000000202167825 */ /* 0x001fca00078e0224 */
[----:B------:R4:W3:Y:S01]  /*1b2a0*/  LDG.E.U16 R177, desc[UR14][R22.64] ;  /* 0x0000000e16b17981 */ /* 0x0008e2000c1e1500 */
[----:B-1----:R-:W-:-:S04]  /*1b2b0*/  IMAD.WIDE R20, R2, 0x2, R54 ;  /* 0x0000000202147825 */ /* 0x002fc800078e0236 */
[C---:B--2---:R-:W-:Y:S01]  /*1b2c0*/  IMAD.WIDE R18, R2.reuse, 0x2, R42 ;  /* 0x0000000202127825 */ /* 0x044fe200078e022a */
[----:B------:R-:W2:Y:S04]  /*1b2d0*/  LDG.E.U16 R181, desc[UR14][R20.64] ;  /* 0x0000000e14b57981 */ /* 0x000ea8000c1e1500 */
[----:B------:R-:W2:Y:S04]  /*1b2e0*/  LDL.64 R42, [R1+0x420] ;  /* 0x00042000012a7983 */ /* 0x000ea80000100a00 */
[----:B------:R0:W2:Y:S01]  /*1b2f0*/  LDG.E.U16 R182, desc[UR14][R18.64] ;  /* 0x0000000e12b67981 */ /* 0x0000a2000c1e1500 */
[----:B----4-:R-:W-:-:S04]  /*1b300*/  IMAD.WIDE R22, R2, 0x2, R40 ;  /* 0x0000000202167825 */ /* 0x010fc800078e0228 */
[----:B------:R-:W-:Y:S01]  /*1b310*/  FMUL R37, R60, 1.4426950216293334961 ;  /* 0x3fb8aa3b3c257820 */ /* 0x000fe20000400000 */
[----:B------:R-:W4:Y:S04]  /*1b320*/  LDL.64 R40, [R1+0x70] ;  /* 0x0000700001287983 */ /* 0x000f280000100a00 */
[----:B------:R1:W2:Y:S01]  /*1b330*/  LDG.E.U16 R180, desc[UR14][R22.64] ;  /* 0x0000000e16b47981 */ /* 0x0002a2000c1e1500 */
[----:B0-----:R-:W-:-:S03]  /*1b340*/  IMAD.WIDE R18, R2, 0x2, R52 ;  /* 0x0000000202127825 */ /* 0x001fc600078e0234 */
[----:B------:R-:W2:Y:S01]  /*1b350*/  LDL.64 R52, [R1+0x368] ;  /* 0x0003680001347983 */ /* 0x000ea20000100a00 */
[----:B------:R-:W-:-:S03]  /*1b360*/  IMAD.WIDE R20, R2, 0x2, R50 ;  /* 0x0000000202147825 */ /* 0x000fc600078e0232 */
[----:B------:R-:W3:Y:S01]  /*1b370*/  LDL.64 R50, [R1+0x3e8] ;  /* 0x0003e80001327983 */ /* 0x000ee20000100a00 */
[----:B-1----:R-:W-:-:S03]  /*1b380*/  IMAD.WIDE R22, R2, 0x2, R38 ;  /* 0x0000000202167825 */ /* 0x002fc600078e0226 */
[----:B------:R0:W3:Y:S04]  /*1b390*/  LDG.E.U16 R184, desc[UR14][R18.64] ;  /* 0x0000000e12b87981 */ /* 0x0000e8000c1e1500 */
[----:B------:R1:W3:Y:S04]  /*1b3a0*/  LDG.E.U16 R183, desc[UR14][R22.64] ;  /* 0x0000000e16b77981 */ /* 0x0002e8000c1e1500 */
[----:B------:R1:W3:Y:S04]  /*1b3b0*/  LDG.E.U16 R185, desc[UR14][R20.64] ;  /* 0x0000000e14b97981 */ /* 0x0002e8000c1e1500 */
[----:B------:R-:W3:Y:S01]  /*1b3c0*/  LDL.64 R54, [R1+0x268] ;  /* 0x0002680001367983 */ /* 0x000ee20000100a00 */
[----:B0-----:R-:W-:-:S03]  /*1b3d0*/  IMAD.WIDE R18, R2, 0x2, R48 ;  /* 0x0000000202127825 */ /* 0x001fc600078e0230 */
[----:B------:R-:W3:Y:S01]  /*1b3e0*/  LDL.64 R48, [R1+0x328] ;  /* 0x0003280001307983 */ /* 0x000ee20000100a00 */
[----:B-1----:R-:W-:-:S04]  /*1b3f0*/  IMAD.WIDE R22, R2, 0x2, R46 ;  /* 0x0000000202167825 */ /* 0x002fc800078e022e */
[----:B------:R-:W-:Y:S01]  /*1b400*/  FADD R20, R4, R5 ;  /* 0x0000000504147221 */ /* 0x000fe20000000000 */
[----:B------:R-:W3:Y:S04]  /*1b410*/  LDL.64 R46, [R1+0x3a8] ;  /* 0x0003a800012e7983 */ /* 0x000ee80000100a00 */
[----:B------:R-:W3:Y:S04]  /*1b420*/  LDG.E.U16 R187, desc[UR14][R22.64] ;  /* 0x0000000e16bb7981 */ /* 0x000ee8000c1e1500 */
[----:B------:R4:W3:Y:S04]  /*1b430*/  LDG.E.U16 R186, desc[UR14][R18.64] ;  /* 0x0000000e12ba7981 */ /* 0x0008e8000c1e1500 */
[----:B------:R-:W3:Y:S01]  /*1b440*/  LDL.64 R22, [R1+0x2e8] ;  /* 0x0002e80001167983 */ /* 0x000ee20000100a00 */
[----:B------:R-:W-:-:S04]  /*1b450*/  FADD R20, R6, R20 ;  /* 0x0000001406147221 */ /* 0x000fc80000000000 */
[----:B------:R-:W-:-:S04]  /*1b460*/  FADD R20, R130, R20 ;  /* 0x0000001482147221 */ /* 0x000fc80000000000 */
[----:B------:R-:W-:Y:S01]  /*1b470*/  FADD R20, R7, R20 ;  /* 0x0000001407147221 */ /* 0x000fe20000000000 */
[----:B------:R-:W-:-:S03]  /*1b480*/  F2FP.BF16.F32.PACK_AB R4, R5, R4 ;  /* 0x000000040504723e */ /* 0x000fc600000010ff */
[----:B------:R-:W-:Y:S01]  /*1b490*/  FADD R20, R8, R20 ;  /* 0x0000001408147221 */ /* 0x000fe20000000000 */
[----:B------:R-:W-:Y:S02]  /*1b4a0*/  F2FP.BF16.F32.PACK_AB R5, R130, R6 ;  /* 0x000000068205723e */ /* 0x000fe400000010ff */
[----:B------:R-:W-:Y:S01]  /*1b4b0*/  F2FP.BF16.F32.PACK_AB R6, R8, R7 ;  /* 0x000000070806723e */ /* 0x000fe200000010ff */
[----:B------:R-:W-:Y:S01]  /*1b4c0*/  FADD R20, R9, R20 ;  /* 0x0000001409147221 */ /* 0x000fe20000000000 */
[----:B------:R-:W-:-:S03]  /*1b4d0*/  F2FP.BF16.F32.PACK_AB R7, R11, R9 ;  /* 0x000000090b07723e */ /* 0x000fc600000010ff */
[----:B------:R-:W-:Y:S01]  /*1b4e0*/  FADD R20, R11, R20 ;  /* 0x000000140b147221 */ /* 0x000fe20000000000 */
[----:B------:R-:W-:-:S03]  /*1b4f0*/  FADD R11, R69, -R133 ;  /* 0x80000085450b7221 */ /* 0x000fc60000000000 */
[----:B------:R-:W-:-:S04]  /*1b500*/  FADD R20, R10, R20 ;  /* 0x000000140a147221 */ /* 0x000fc80000000000 */
[----:B------:R-:W-:Y:S01]  /*1b510*/  FADD R20, R13, R20 ;  /* 0x000000140d147221 */ /* 0x000fe20000000000 */
[----:B------:R-:W-:Y:S02]  /*1b520*/  FMUL R38, R61, 1.4426950216293334961 ;  /* 0x3fb8aa3b3d267820 */ /* 0x000fe40000400000 */
[----:B------:R-:W3:Y:S01]  /*1b530*/  LDL.64 R60, [R1+0x168] ;  /* 0x00016800013c7983 */ /* 0x000ee20000100a00 */
[--C-:B------:R-:W-:Y:S01]  /*1b540*/  FADD R44, R56, -R133.reuse ;  /* 0x80000085382c7221 */ /* 0x100fe20000000000 */
[----:B------:R-:W-:Y:S02]  /*1b550*/  FMUL R34, R57, 1.4426950216293334961 ;  /* 0x3fb8aa3b39227820 */ /* 0x000fe40000400000 */
[----:B------:R-:W3:Y:S01]  /*1b560*/  LDL.64 R56, [R1+0x128] ;  /* 0x0001280001387983 */ /* 0x000ee20000100a00 */
[--C-:B------:R-:W-:Y:S01]  /*1b570*/  FADD R35, R58, -R133.reuse ;  /* 0x800000853a237221 */ /* 0x100fe20000000000 */
[----:B------:R-:W-:Y:S02]  /*1b580*/  FADD R36, R59, -R133 ;  /* 0x800000853b247221 */ /* 0x000fe40000000000 */
[----:B------:R-:W3:Y:S01]  /*1b590*/  LDL.64 R58, [R1+0xe8] ;  /* 0x0000e800013a7983 */ /* 0x000ee20000100a00 */
[----:B----4-:R-:W-:-:S05]  /*1b5a0*/  IMAD.WIDE R18, R2, 0x2, R40 ;  /* 0x0000000202127825 */ /* 0x010fca00078e0228 */
[----:B------:R0:W4:Y:S01]  /*1b5b0*/  LDG.E.U16 R188, desc[UR14][R18.64] ;  /* 0x0000000e12bc7981 */ /* 0x000122000c1e1500 */
[----:B--2---:R-:W-:-:S03]  /*1b5c0*/  IMAD.WIDE R8, R2, 0x2, R52 ;  /* 0x0000000202087825 */ /* 0x004fc600078e0234 */
[----:B------:R-:W2:Y:S04]  /*1b5d0*/  LDL.64 R52, [R1+0x228] ;  /* 0x0002280001347983 */ /* 0x000ea80000100a00 */
[----:B------:R-:W2:Y:S01]  /*1b5e0*/  LDG.E.U16 R69, desc[UR14][R8.64] ;  /* 0x0000000e08457981 */ /* 0x000ea2000c1e1500 */
[----:B0-----:R-:W-:-:S05]  /*1b5f0*/  IMAD.WIDE R18, R2, 0x2, R42 ;  /* 0x0000000202127825 */ /* 0x001fca00078e022a */
[----:B------:R3:W2:Y:S02]  /*1b600*/  LDG.E.U16 R189, desc[UR14][R18.64] ;  /* 0x0000000e12bd7981 */ /* 0x0006a4000c1e1500 */
[----:B---3--:R-:W-:Y:S02]  /*1b610*/  IMAD.WIDE R18, R2, 0x2, R50 ;  /* 0x0000000202127825 */ /* 0x008fe400078e0232 */
[----:B------:R-:W3:Y:S01]  /*1b620*/  LDL.64 R50, [R1+0x2a8] ;  /* 0x0002a80001327983 */ /* 0x000ee20000100a00 */
[----:B------:R-:W-:-:S03]  /*1b630*/  F2FP.BF16.F32.PACK_AB R8, R13, R10 ;  /* 0x0000000a0d08723e */ /* 0x000fc600000010ff */
[----:B------:R0:W2:Y:S01]  /*1b640*/  LDG.E.U16 R130, desc[UR14][R18.64] ;  /* 0x0000000e12827981 */ /* 0x0000a2000c1e1500 */
[----:B------:R-:W-:Y:S01]  /*1b650*/  FADD R13, R68, -R133 ;  /* 0x80000085440d7221 */ /* 0x000fe20000000000 */
[----:B0-----:R-:W-:-:S04]  /*1b660*/  IMAD.WIDE R18, R2, 0x2, R46 ;  /* 0x0000000202127825 */ /* 0x001fc800078e022e */
[----:B------:R-:W-:Y:S01]  /*1b670*/  FMUL R47, R11, 1.4426950216293334961 ;  /* 0x3fb8aa3b0b2f7820 */ /* 0x000fe20000400000 */
[C---:B------:R-:W-:Y:S01]  /*1b680*/  IMAD.WIDE R10, R2.reuse, 0x2, R48 ;  /* 0x00000002020a7825 */ /* 0x040fe200078e0230 */
[----:B------:R-:W4:Y:S04]  /*1b690*/  LDG.E.U16 R190, desc[UR14][R18.64] ;  /* 0x0000000e12be7981 */ /* 0x000f28000c1e1500 */
[----:B------:R0:W4:Y:S04]  /*1b6a0*/  LDG.E.U16 R68, desc[UR14][R10.64] ;  /* 0x0000000e0a447981 */ /* 0x000128000c1e1500 */
[----:B------:R-:W4:Y:S01]  /*1b6b0*/  LDL.64 R18, [R1+0x1a8] ;  /* 0x0001a80001127983 */ /* 0x000f220000100a00 */
[----:B0-----:R-:W-:-:S03]  /*1b6c0*/  IMAD.WIDE R10, R2, 0x2, R22 ;  /* 0x00000002020a7825 */ /* 0x001fc600078e0216 */
[----:B------:R-:W4:Y:S01]  /*1b6d0*/  LDL.64 R22, [R1+0x1e8] ;  /* 0x0001e80001167983 */ /* 0x000f220000100a00 */
[----:B------:R-:W-:-:S04]  /*1b6e0*/  FADD R20, R12, R20 ;  /* 0x000000140c147221 */ /* 0x000fc80000000000 */
[C---:B------:R-:W-:Y:S01]  /*1b6f0*/  FADD R20, R15.reuse, R20 ;  /* 0x000000140f147221 */ /* 0x040fe20000000000 */
[----:B------:R-:W-:Y:S01]  /*1b700*/  F2FP.BF16.F32.PACK_AB R9, R15, R12 ;  /* 0x0000000c0f09723e */ /* 0x000fe200000010ff */
[--C-:B------:R-:W-:Y:S02]  /*1b710*/  FADD R12, R71, -R133.reuse ;  /* 0x80000085470c7221 */ /* 0x100fe40000000000 */
[----:B------:R-:W-:Y:S01]  /*1b720*/  FADD R20, R14, R20 ;  /* 0x000000140e147221 */ /* 0x000fe20000000000 */
[----:B------:R-:W-:Y:S01]  /*1b730*/  FMUL R13, R13, 1.4426950216293334961 ;  /* 0x3fb8aa3b0d0d7820 */ /* 0x000fe20000400000 */
[----:B------:R0:W4:Y:S02]  /*1b740*/  LDG.E.U16 R71, desc[UR14][R10.64] ;  /* 0x0000000e0a477981 */ /* 0x000124000c1e1500 */
[C---:B------:R-:W-:Y:S01]  /*1b750*/  FADD R20, R17.reuse, R20 ;  /* 0x0000001411147221 */ /* 0x040fe20000000000 */
[----:B------:R3:W-:Y:S01]  /*1b760*/  MUFU.EX2 R48, R13 ;  /* 0x0000000d00307308 */ /* 0x0007e20000000800 */
[----:B------:R-:W-:Y:S01]  /*1b770*/  FMUL R49, R12, 1.4426950216293334961 ;  /* 0x3fb8aa3b0c317820 */ /* 0x000fe20000400000 */
[----:B0-----:R-:W-:Y:S01]  /*1b780*/  F2FP.BF16.F32.PACK_AB R10, R17, R14 ;  /* 0x0000000e110a723e */ /* 0x001fe200000010ff */
[--C-:B------:R-:W-:Y:S01]  /*1b790*/  FADD R14, R70, -R133.reuse ;  /* 0x80000085460e7221 */ /* 0x100fe20000000000 */
[----:B------:R-:W-:Y:S01]  /*1b7a0*/  FADD R20, R16, R20 ;  /* 0x0000001410147221 */ /* 0x000fe20000000000 */
[----:B------:R-:W-:Y:S01]  /*1b7b0*/  F2FP.BF16.F32.PACK_AB R11, R142, R16 ;  /* 0x000000108e0b723e */ /* 0x000fe200000010ff */
[----:B------:R-:W-:-:S02]  /*1b7c0*/  FADD R16, R72, -R133 ;  /* 0x8000008548107221 */ /* 0x000fc40000000000 */
[----:B------:R-:W-:-:S04]  /*1b7d0*/  FADD R20, R142, R20 ;  /* 0x000000148e147221 */ /* 0x000fc80000000000 */
[----:B------:R-:W-:-:S04]  /*1b7e0*/  FADD R20, R131, R20 ;  /* 0x0000001483147221 */ /* 0x000fc80000000000 */
[----:B------:R-:W-:-:S04]  /*1b7f0*/  FADD R20, R143, R20 ;  /* 0x000000148f147221 */ /* 0x000fc80000000000 */
[----:B------:R-:W-:-:S04]  /*1b800*/  FADD R20, R144, R20 ;  /* 0x0000001490147221 */ /* 0x000fc80000000000 */
[----:B------:R-:W-:-:S04]  /*1b810*/  FADD R20, R145, R20 ;  /* 0x0000001491147221 */ /* 0x000fc80000000000 */
[----:B------:R-:W-:-:S04]  /*1b820*/  FADD R20, R24, R20 ;  /* 0x0000001418147221 */ /* 0x000fc80000000000 */
[----:B------:R-:W-:Y:S01]  /*1b830*/  FADD R20, R25, R20 ;  /* 0x0000001419147221 */ /* 0x000fe20000000000 */
[----:B------:R-:W-:Y:S01]  /*1b840*/  FADD R39, R62, -R133 ;  /* 0x800000853e277221 */ /* 0x000fe20000000000 */
[----:B------:R-:W-:Y:S02]  /*1b850*/  FMUL R40, R63, 1.4426950216293334961 ;  /* 0x3fb8aa3b3f287820 */ /* 0x000fe40000400000 */
[----:B------:R-:W4:Y:S01]  /*1b860*/  LDL.64 R62, [R1+0x3e0] ;  /* 0x0003e000013e7983 */ /* 0x000f220000100a00 */
[----:B------:R-:W-:-:S04]  /*1b870*/  FADD R20, R26, R20 ;  /* 0x000000141a147221 */ /* 0x000fc80000000000 */
[----:B------:R-:W-:Y:S01]  /*1b880*/  FADD R20, R27, R20 ;  /* 0x000000141b147221 */ /* 0x000fe20000000000 */
[----:B------:R-:W-:Y:S01]  /*1b890*/  FMUL R41, R64, 1.4426950216293334961 ;  /* 0x3fb8aa3b40297820 */ /* 0x000fe20000400000 */
[----:B------:R-:W-:Y:S02]  /*1b8a0*/  FMUL R42, R65, 1.4426950216293334961 ;  /* 0x3fb8aa3b412a7820 */ /* 0x000fe40000400000 */
[----:B------:R-:W4:Y:S01]  /*1b8b0*/  LDL.64 R64, [R1+0x360] ;  /* 0x0003600001407983 */ /* 0x000f220000100a00 */
[----:B------:R-:W-:-:S04]  /*1b8c0*/  FADD R20, R28, R20 ;  /* 0x000000141c147221 */ /* 0x000fc80000000000 */
[----:B------:R-:W-:-:S04]  /*1b8d0*/  FADD R20, R29, R20 ;  /* 0x000000141d147221 */ /* 0x000fc80000000000 */
[----:B------:R-:W-:Y:S01]  /*1b8e0*/  FADD R20, R30, R20 ;  /* 0x000000141e147221 */ /* 0x000fe20000000000 */
[----:B------:R-:W-:Y:S01]  /*1b8f0*/  FMUL R43, R67, 1.4426950216293334961 ;  /* 0x3fb8aa3b432b7820 */ /* 0x000fe20000400000 */
[----:B------:R-:W-:Y:S02]  /*1b900*/  FMUL R46, R66, 1.4426950216293334961 ;  /* 0x3fb8aa3b422e7820 */ /* 0x000fe40000400000 */
[----:B------:R-:W4:Y:S01]  /*1b910*/  LDL.64 R66, [R1+0x2e0] ;  /* 0x0002e00001427983 */ /* 0x000f220000100a00 */
[----:B---3--:R-:W-:-:S04]  /*1b920*/  IMAD.WIDE R12, R2, 0x2, R50 ;  /* 0x00000002020c7825 */ /* 0x008fc800078e0232 */
[----:B------:R-:W-:Y:S01]  /*1b930*/  FMUL R50, R14, 1.4426950216293334961 ;  /* 0x3fb8aa3b0e327820 */ /* 0x000fe20000400000 */
[----:B------:R-:W-:Y:S01]  /*1b940*/  FADD R14, R73, -R133 ;  /* 0x80000085490e7221 */ /* 0x000fe20000000000 */
[----:B------:R-:W3:Y:S03]  /*1b950*/  LDG.E.U16 R70, desc[UR14][R12.64] ;  /* 0x0000000e0c467981 */ /* 0x000ee6000c1e1500 */
[----:B------:R-:W-:Y:S01]  /*1b960*/  FMUL R51, R14, 1.4426950216293334961 ;  /* 0x3fb8aa3b0e337820 */ /* 0x000fe20000400000 */
[----:B--2---:R-:W-:-:S04]  /*1b970*/  IMAD.WIDE R14, R2, 0x2, R52 ;  /* 0x00000002020e7825 */ /* 0x004fc800078e0234 */
[----:B------:R-:W-:Y:S01]  /*1b980*/  FMUL R52, R16, 1.4426950216293334961 ;  /* 0x3fb8aa3b10347820 */ /* 0x000fe20000400000 */
[----:B------:R-:W-:Y:S01]  /*1b990*/  FADD R16, R75, -R133 ;  /* 0x800000854b107221 */ /* 0x000fe20000000000 */
[----:B------:R0:W2:Y:S03]  /*1b9a0*/  LDG.E.U16 R72, desc[UR14][R14.64] ;  /* 0x0000000e0e487981 */ /* 0x0000a6000c1e1500 */
[----:B------:R-:W-:Y:S01]  /*1b9b0*/  FMUL R53, R16, 1.4426950216293334961 ;  /* 0x3fb8aa3b10357820 */ /* 0x000fe20000400000 */
[----:B----4-:R-:W-:-:S04]  /*1b9c0*/  IMAD.WIDE R16, R2, 0x2, R18 ;  /* 0x0000000202107825 */ /* 0x010fc800078e0212 */
[----:B------:R-:W-:Y:S02]  /*1b9d0*/  FADD R18, R74, -R133 ;  /* 0x800000854a127221 */ /* 0x000fe40000000000 */
[----:B------:R1:W4:Y:S01]  /*1b9e0*/  LDG.E.U16 R74, desc[UR14][R16.64] ;  /* 0x0000000e104a7981 */ /* 0x000322000c1e1500 */
[----:B0-----:R-:W-:-:S03]  /*1b9f0*/  IMAD.WIDE R14, R2, 0x2, R22 ;  /* 0x00000002020e7825 */ /* 0x001fc600078e0216 */
[----:B------:R-:W2:Y:S04]  /*1ba00*/  LDL.64 R22, [R1+0xa8] ;  /* 0x0000a80001167983 */ /* 0x000ea80000100a00 */
[----:B------:R0:W3:Y:S01]  /*1ba10*/  LDG.E.U16 R75, desc[UR14][R14.64] ;  /* 0x0000000e0e4b7981 */ /* 0x0000e2000c1e1500 */
[----:B-1----:R-:W-:-:S03]  /*1ba20*/  IMAD.WIDE R16, R2, 0x2, R60 ;  /* 0x0000000202107825 */ /* 0x002fc600078e023c */
[----:B------:R-:W3:Y:S01]  /*1ba30*/  LDL.64 R60, [R1+0x68] ;  /* 0x00006800013c7983 */ /* 0x000ee20000100a00 */
[----:B0-----:R-:W-:-:S03]  /*1ba40*/  F2FP.BF16.F32.PACK_AB R14, R25, R24 ;  /* 0x00000018190e723e */ /* 0x001fc600000010ff */
[----:B------:R-:W3:Y:S01]  /*1ba50*/  LDL.64 R24, [R1+0x418] ;  /* 0x0004180001187983 */ /* 0x000ee20000100a00 */
[----:B------:R-:W-:-:S03]  /*1ba60*/  F2FP.BF16.F32.PACK_AB R15, R27, R26 ;  /* 0x0000001a1b0f723e */ /* 0x000fc600000010ff */
[----:B------:R-:W4:Y:S01]  /*1ba70*/  LDL.64 R26, [R1+0x3a0] ;  /* 0x0003a000011a7983 */ /* 0x000f220000100a00 */
[----:B------:R-:W-:-:S04]  /*1ba80*/  IMAD.WIDE R12, R2, 0x2, R54 ;  /* 0x00000002020c7825 */ /* 0x000fc800078e0236 */
[----:B------:R-:W-:Y:S01]  /*1ba90*/  FMUL R54, R18, 1.4426950216293334961 ;  /* 0x3fb8aa3b12367820 */ /* 0x000fe20000400000 */
[----:B------:R-:W-:Y:S02]  /*1baa0*/  FADD R18, R77, -R133 ;  /* 0x800000854d127221 */ /* 0x000fe40000000000 */
[----:B------:R0:W4:Y:S02]  /*1bab0*/  LDG.E.U16 R77, desc[UR14][R16.64] ;  /* 0x0000000e104d7981 */ /* 0x000124000c1e1500 */
[----:B------:R-:W-:Y:S01]  /*1bac0*/  FMUL R55, R18, 1.4426950216293334961 ;  /* 0x3fb8aa3b12377820 */ /* 0x000fe20000400000 */
[----:B------:R-:W-:Y:S01]  /*1bad0*/  IMAD.WIDE R18, R2, 0x2, R56 ;  /* 0x0000000202127825 */ /* 0x000fe200078e0238 */
[----:B------:R-:W4:Y:S01]  /*1bae0*/  LDG.E.U16 R73, desc[UR14][R12.64] ;  /* 0x0000000e0c497981 */ /* 0x000f22000c1e1500 */
[----:B0-----:R-:W-:-:S03]  /*1baf0*/  F2FP.BF16.F32.PACK_AB R16, R29, R28 ;  /* 0x0000001c1d10723e */ /* 0x001fc600000010ff */
[----:B------:R-:W4:Y:S01]  /*1bb00*/  LDL.64 R28, [R1+0x320] ;  /* 0x00032000011c7983 */ /* 0x000f220000100a00 */
[----:B------:R-:W-:Y:S01]  /*1bb10*/  FADD R17, R146, R20 ;  /* 0x0000001492117221 */ /* 0x000fe20000000000 */
[--C-:B------:R-:W-:Y:S02]  /*1bb20*/  FADD R20, R76, -R133.reuse ;  /* 0x800000854c147221 */ /* 0x100fe40000000000 */
[----:B------:R0:W4:Y:S02]  /*1bb30*/  LDG.E.U16 R76, desc[UR14][R18.64] ;  /* 0x0000000e124c7981 */ /* 0x000124000c1e1500 */
[----:B------:R-:W-:Y:S01]  /*1bb40*/  FMUL R56, R20, 1.4426950216293334961 ;  /* 0x3fb8aa3b14387820 */ /* 0x000fe20000400000 */
[----:B------:R-:W-:Y:S01]  /*1bb50*/  FADD R20, R79, -R133 ;  /* 0x800000854f147221 */ /* 0x000fe20000000000 */
[----:B------:R-:W-:Y:S01]  /*1bb60*/  FADD R21, R31, R17 ;  /* 0x000000111f157221 */ /* 0x000fe20000000000 */
[----:B0-----:R-:W-:Y:S01]  /*1bb70*/  IMAD.WIDE R18, R2, 0x2, R58 ;  /* 0x0000000202127825 */ /* 0x001fe200078e023a */
[----:B------:R-:W-:-:S04]  /*1bb80*/  F2FP.BF16.F32.PACK_AB R17, R146, R30 ;  /* 0x0000001e9211723e */ /* 0x000fc800000010ff */
[----:B------:R0:W4:Y:S01]  /*1bb90*/  LDG.E.U16 R79, desc[UR14][R18.64] ;  /* 0x0000000e124f7981 */ /* 0x000122000c1e1500 */
[----:B------:R-:W-:-:S03]  /*1bba0*/  F2FP.BF16.F32.PACK_AB R13, R145, R144 ;  /* 0x00000090910d723e */ /* 0x000fc600000010ff */
[----:B------:R-:W4:Y:S01]  /*1bbb0*/  LDL.64 R144, [R1+0x260] ;  /* 0x0002600001907983 */ /* 0x000f220000100a00 */
[----:B0-----:R-:W-:-:S03]  /*1bbc0*/  F2FP.BF16.F32.PACK_AB R18, R32, R31 ;  /* 0x0000001f2012723e */ /* 0x001fc600000010ff */
[----:B------:R-:W4:Y:S01]  /*1bbd0*/  LDL.64 R30, [R1+0x2a0] ;  /* 0x0002a000011e7983 */ /* 0x000f220000100a00 */
[----:B------:R-:W0:Y:S01]  /*1bbe0*/  MUFU.EX2 R249, R249 ;  /* 0x000000f900f97308 */ /* 0x000e220000000800 */
[----:B------:R-:W-:Y:S01]  /*1bbf0*/  FMUL R240, R240, 1.4426950216293334961 ;  /* 0x3fb8aa3bf0f07820 */ /* 0x000fe20000400000 */
[----:B------:R-:W-:Y:S01]  /*1bc00*/  FMUL R238, R238, 1.4426950216293334961 ;  /* 0x3fb8aa3beeee7820 */ /* 0x000fe20000400000 */
[----:B------:R-:W-:-:S05]  /*1bc10*/  FADD R21, R32, R21 ;  /* 0x0000001520157221 */ /* 0x000fca0000000000 */
[----:B------:R-:W1:Y:S01]  /*1bc20*/  MUFU.EX2 R240, R240 ;  /* 0x000000f000f07308 */ /* 0x000e620000000800 */
[----:B------:R-:W-:-:S07]  /*1bc30*/  FMUL R231, R231, 1.4426950216293334961 ;  /* 0x3fb8aa3be7e77820 */ /* 0x000fce0000400000 */
[----:B------:R-:W1:Y:S01]  /*1bc40*/  MUFU.EX2 R238, R238 ;  /* 0x000000ee00ee7308 */ /* 0x000e620000000800 */
[----:B0-----:R-:W-:Y:S01]  /*1bc50*/  FADD R21, R249, R21 ;  /* 0x00000015f9157221 */ /* 0x001fe20000000000 */
[----:B------:R-:W-:Y:S01]  /*1bc60*/  FMUL R230, R230, 1.4426950216293334961 ;  /* 0x3fb8aa3be6e67820 */ /* 0x000fe20000400000 */
[----:B------:R-:W-:Y:S02]  /*1bc70*/  FMUL R57, R20, 1.4426950216293334961 ;  /* 0x3fb8aa3b14397820 */ /* 0x000fe40000400000 */
[----:B------:R-:W-:-:S03]  /*1bc80*/  FADD R19, R243, R21 ;  /* 0x00000015f3137221 */ /* 0x000fc60000000000 */
[----:B------:R-:W0:Y:S01]  /*1bc90*/  MUFU.EX2 R231, R231 ;  /* 0x000000e700e77308 */ /* 0x000e220000000800 */
[----:B------:R-:W-:-:S07]  /*1bca0*/  FMUL R226, R226, 1.4426950216293334961 ;  /* 0x3fb8aa3be2e27820 */ /* 0x000fce0000400000 */
        /* <DEDUP_REMOVED lines=9> */
[----:B------:R-:W-:Y:S02]  /*1bd40*/  F2FP.BF16.F32.PACK_AB R12, R143, R131 ;  /* 0x000000838f0c723e */ /* 0x000fe400000010ff */
[----:B------:R-:W4:Y:S05]  /*1bd50*/  LDL.64 R142, [R1+0x220] ;  /* 0x00022000018e7983 */ /* 0x000f2a0000100a00 */
[----:B------:R-:W0:Y:S01]  /*1bd60*/  MUFU.EX2 R204, R204 ;  /* 0x000000cc00cc7308 */ /* 0x000e220000000800 */
[----:B--2---:R-:W-:-:S04]  /*1bd70*/  IMAD.WIDE R20, R2, 0x2, R22 ;  /* 0x0000000202147825 */ /* 0x004fc800078e0216 */
[----:B-1----:R-:W-:Y:S01]  /*1bd80*/  FADD R23, R240, R19 ;  /* 0x00000013f0177221 */ /* 0x002fe20000000000 */
[----:B------:R-:W-:-:S03]  /*1bd90*/  FADD R22, R78, -R133 ;  /* 0x800000854e167221 */ /* 0x000fc60000000000 */
[----:B------:R-:W-:Y:S01]  /*1bda0*/  FADD R23, R238, R23 ;  /* 0x00000017ee177221 */ /* 0x000fe20000000000 */
[----:B------:R3:W2:Y:S01]  /*1bdb0*/  LDG.E.U16 R78, desc[UR14][R20.64] ;  /* 0x0000000e144e7981 */ /* 0x0006a2000c1e1500 */
[----:B------:R-:W-:Y:S02]  /*1bdc0*/  FMUL R58, R22, 1.4426950216293334961 ;  /* 0x3fb8aa3b163a7820 */ /* 0x000fe40000400000 */
[----:B------:R-:W-:Y:S01]  /*1bdd0*/  FADD R23, R236, R23 ;  /* 0x00000017ec177221 */ /* 0x000fe20000000000 */
[----:B------:R-:W-:Y:S01]  /*1bde0*/  FADD R22, R81, -R133 ;  /* 0x8000008551167221 */ /* 0x000fe20000000000 */
[----:B---3--:R-:W-:-:S04]  /*1bdf0*/  IMAD.WIDE R20, R2, 0x2, R60 ;  /* 0x0000000202147825 */ /* 0x008fc800078e023c */
[----:B------:R-:W-:Y:S01]  /*1be00*/  FMUL R59, R22, 1.4426950216293334961 ;  /* 0x3fb8aa3b163b7820 */ /* 0x000fe20000400000 */
[----:B------:R1:W3:Y:S02]  /*1be10*/  LDG.E.U16 R81, desc[UR14][R20.64] ;  /* 0x0000000e14517981 */ /* 0x0002e4000c1e1500 */
[----:B-1----:R-:W-:Y:S01]  /*1be20*/  FADD R21, R233, R23 ;  /* 0x00000017e9157221 */ /* 0x002fe20000000000 */
[----:B------:R-:W-:-:S04]  /*1be30*/  IMAD.WIDE R22, R2, 0x2, R24 ;  /* 0x0000000202167825 */ /* 0x000fc800078e0218 */
[----:B0-----:R-:W-:Y:S01]  /*1be40*/  FADD R25, R231, R21 ;  /* 0x00000015e7197221 */ /* 0x001fe20000000000 */
[----:B------:R-:W-:Y:S02]  /*1be50*/  FADD R24, R80, -R133 ;  /* 0x8000008550187221 */ /* 0x000fe40000000000 */
[----:B------:R0:W2:Y:S01]  /*1be60*/  LDG.E.U16 R80, desc[UR14][R22.64] ;  /* 0x0000000e16507981 */ /* 0x0000a2000c1e1500 */
[----:B------:R-:W-:Y:S01]  /*1be70*/  FADD R25, R230, R25 ;  /* 0x00000019e6197221 */ /* 0x000fe20000000000 */
[----:B------:R-:W-:Y:S01]  /*1be80*/  FMUL R60, R24, 1.4426950216293334961 ;  /* 0x3fb8aa3b183c7820 */ /* 0x000fe20000400000 */
[----:B------:R-:W-:Y:S02]  /*1be90*/  FADD R24, R82, -R133 ;  /* 0x8000008552187221 */ /* 0x000fe40000000000 */
[----:B------:R-:W-:Y:S01]  /*1bea0*/  FADD R25, R228, R25 ;  /* 0x00000019e4197221 */ /* 0x000fe20000000000 */
[----:B0-----:R-:W-:-:S04]  /*1beb0*/  IMAD.WIDE R22, R2, 0x2, R62 ;  /* 0x0000000202167825 */ /* 0x001fc800078e023e */
[----:B------:R-:W-:Y:S01]  /*1bec0*/  FMUL R61, R24, 1.4426950216293334961 ;  /* 0x3fb8aa3b183d7820 */ /* 0x000fe20000400000 */
[----:B------:R0:W2:Y:S02]  /*1bed0*/  LDG.E.U16 R82, desc[UR14][R22.64] ;  /* 0x0000000e16527981 */ /* 0x0000a4000c1e1500 */
[----:B0-----:R-:W-:Y:S01]  /*1bee0*/  FADD R23, R227, R25 ;  /* 0x00000019e3177221 */ /* 0x001fe20000000000 */
[----:B----4-:R-:W-:-:S04]  /*1bef0*/  IMAD.WIDE R24, R2, 0x2, R26 ;  /* 0x0000000202187825 */ /* 0x010fc800078e021a */
[----:B------:R-:W-:Y:S01]  /*1bf00*/  FADD R27, R226, R23 ;  /* 0x00000017e21b7221 */ /* 0x000fe20000000000 */
[----:B------:R-:W-:Y:S02]  /*1bf10*/  FADD R26, R83, -R133 ;  /* 0x80000085531a7221 */ /* 0x000fe40000000000 */
[----:B------:R0:W4:Y:S01]  /*1bf20*/  LDG.E.U16 R83, desc[UR14][R24.64] ;  /* 0x0000000e18537981 */ /* 0x000122000c1e1500 */
        /* <DEDUP_REMOVED lines=8> */
[----:B------:R-:W-:-:S04]  /*1bfb0*/  IMAD.WIDE R26, R2, 0x2, R28 ;  /* 0x00000002021a7825 */ /* 0x000fc800078e021c */
[----:B------:R-:W-:Y:S01]  /*1bfc0*/  FADD R29, R214, R25 ;  /* 0x00000019d61d7221 */ /* 0x000fe20000000000 */
[----:B------:R-:W-:Y:S02]  /*1bfd0*/  FADD R28, R85, -R133 ;  /* 0x80000085551c7221 */ /* 0x000fe40000000000 */
[----:B------:R0:W2:Y:S01]  /*1bfe0*/  LDG.E.U16 R85, desc[UR14][R26.64] ;  /* 0x0000000e1a557981 */ /* 0x0000a2000c1e1500 */
[----:B------:R-:W-:Y:S01]  /*1bff0*/  FADD R29, R211, R29 ;  /* 0x0000001dd31d7221 */ /* 0x000fe20000000000 */
[----:B------:R-:W-:Y:S01]  /*1c000*/  F2FP.BF16.F32.PACK_AB R23, R227, R228 ;  /* 0x000000e4e317723e */ /* 0x000fe200000010ff */
[----:B------:R-:W-:Y:S01]  /*1c010*/  FMUL R64, R28, 1.4426950216293334961 ;  /* 0x3fb8aa3b1c407820 */ /* 0x000fe20000400000 */
[----:B------:R-:W-:Y:S01]  /*1c020*/  F2FP.BF16.F32.PACK_AB R24, R223, R226 ;  /* 0x000000e2df18723e */ /* 0x000fe200000010ff */
[----:B------:R-:W-:Y:S01]  /*1c030*/  FADD R29, R210, R29 ;  /* 0x0000001dd21d7221 */ /* 0x000fe20000000000 */
[----:B------:R-:W-:Y:S01]  /*1c040*/  FADD R28, R87, -R133 ;  /* 0x80000085571c7221 */ /* 0x000fe20000000000 */
[----:B------:R-:W2:Y:S01]  /*1c050*/  LDL.64 R226, [R1+0x1e0] ;  /* 0x0001e00001e27983 */ /* 0x000ea20000100a00 */
[----:B0-----:R-:W-:-:S04]  /*1c060*/  IMAD.WIDE R26, R2, 0x2, R66 ;  /* 0x00000002021a7825 */ /* 0x001fc800078e0242 */
[----:B------:R-:W-:Y:S01]  /*1c070*/  FMUL R65, R28, 1.4426950216293334961 ;  /* 0x3fb8aa3b1c417820 */ /* 0x000fe20000400000 */
[----:B------:R0:W3:Y:S02]  /*1c080*/  LDG.E.U16 R87, desc[UR14][R26.64] ;  /* 0x0000000e1a577981 */ /* 0x0000e4000c1e1500 */
[----:B0-----:R-:W-:Y:S01]  /*1c090*/  FADD R27, R205, R29 ;  /* 0x0000001dcd1b7221 */ /* 0x001fe20000000000 */
[----:B------:R-:W-:Y:S01]  /*1c0a0*/  IMAD.WIDE R28, R2, 0x2, R30 ;  /* 0x00000002021c7825 */ /* 0x000fe200078e021e */
[----:B------:R-:W-:-:S03]  /*1c0b0*/  F2FP.BF16.F32.PACK_AB R26, R211, R214 ;  /* 0x000000d6d31a723e */ /* 0x000fc600000010ff */
[----:B------:R-:W-:Y:S01]  /*1c0c0*/  FADD R31, R204, R27 ;  /* 0x0000001bcc1f7221 */ /* 0x000fe20000000000 */
[----:B------:R-:W-:Y:S02]  /*1c0d0*/  F2FP.BF16.F32.PACK_AB R27, R205, R210 ;  /* 0x000000d2cd1b723e */ /* 0x000fe400000010ff */
[----:B------:R-:W3:Y:S01]  /*1c0e0*/  LDL.64 R210, [R1+0x1a0] ;  /* 0x0001a00001d27983 */ /* 0x000ee20000100a00 */
[----:B------:R-:W-:-:S03]  /*1c0f0*/  FADD R30, R86, -R133 ;  /* 0x80000085561e7221 */ /* 0x000fc60000000000 */
[----:B------:R0:W4:Y:S02]  /*1c100*/  LDG.E.U16 R86, desc[UR14][R28.64] ;  /* 0x0000000e1c567981 */ /* 0x000124000c1e1500 */
[----:B0-----:R-:W-:Y:S02]  /*1c110*/  IMAD.WIDE R28, R2, 0x2, R144 ;  /* 0x00000002021c7825 */ /* 0x001fe400078e0290 */
[----:B------:R-:W4:Y:S02]  /*1c120*/  LDL.64 R144, [R1+0x160] ;  /* 0x0001600001907983 */ /* 0x000f240000100a00 */
[----:B------:R-:W-:-:S06]  /*1c130*/  FMUL R201, R201, 1.4426950216293334961 ;  /* 0x3fb8aa3bc9c97820 */ /* 0x000fcc0000400000 */
[----:B------:R-:W0:Y:S01]  /*1c140*/  MUFU.EX2 R201, R201 ;  /* 0x000000c900c97308 */ /* 0x000e220000000800 */
[----:B------:R-:W-:Y:S01]  /*1c150*/  FMUL R45, R45, 1.4426950216293334961 ;  /* 0x3fb8aa3b2d2d7820 */ /* 0x000fe20000400000 */
[----:B------:R-:W-:Y:S01]  /*1c160*/  FMUL R44, R44, 1.4426950216293334961 ;  /* 0x3fb8aa3b2c2c7820 */ /* 0x000fe20000400000 */
[----:B------:R-:W-:Y:S01]  /*1c170*/  FMUL R66, R30, 1.4426950216293334961 ;  /* 0x3fb8aa3b1e427820 */ /* 0x000fe20000400000 */
[----:B------:R-:W-:Y:S01]  /*1c180*/  FADD R30, R89, -R133 ;  /* 0x80000085591e7221 */ /* 0x000fe20000000000 */
[----:B------:R-:W-:Y:S01]  /*1c190*/  FMUL R33, R33, 1.4426950216293334961 ;  /* 0x3fb8aa3b21217820 */ /* 0x000fe20000400000 */
[----:B------:R1:W4:Y:S02]  /*1c1a0*/  LDG.E.U16 R89, desc[UR14][R28.64] ;  /* 0x0000000e1c597981 */ /* 0x000324000c1e1500 */
[----:B------:R-:W1:Y:S01]  /*1c1b0*/  MUFU.EX2 R45, R45 ;  /* 0x0000002d002d7308 */ /* 0x000e620000000800 */
[----:B------:R-:W-:Y:S01]  /*1c1c0*/  FMUL R67, R30, 1.4426950216293334961 ;  /* 0x3fb8aa3b1e437820 */ /* 0x000fe20000400000 */
[----:B0-----:R-:W-:-:S06]  /*1c1d0*/  FADD R31, R201, R31 ;  /* 0x0000001fc91f7221 */ /* 0x001fcc0000000000 */
[----:B------:R-:W0:Y:S01]  /*1c1e0*/  MUFU.EX2 R44, R44 ;  /* 0x0000002c002c7308 */ /* 0x000e220000000800 */
[----:B------:R-:W-:-:S04]  /*1c1f0*/  FADD R31, R173, R31 ;  /* 0x0000001fad1f7221 */ /* 0x000fc80000000000 */
[----:B-1----:R-:W-:Y:S01]  /*1c200*/  FADD R29, R172, R31 ;  /* 0x0000001fac1d7221 */ /* 0x002fe20000000000 */
[----:B------:R-:W-:Y:S02]  /*1c210*/  IMAD.WIDE R30, R2, 0x2, R142 ;  /* 0x00000002021e7825 */ /* 0x000fe400078e028e */
[----:B------:R-:W1:Y:S02]  /*1c220*/  MUFU.EX2 R33, R33 ;  /* 0x0000002100217308 */ /* 0x000e640000000800 */
[----:B------:R-:W-:Y:S02]  /*1c230*/  FADD R32, R88, -R133 ;  /* 0x8000008558207221 */ /* 0x000fe40000000000 */
[----:B------:R2:W4:Y:S04]  /*1c240*/  LDG.E.U16 R88, desc[UR14][R30.64] ;  /* 0x0000000e1e587981 */ /* 0x000528000c1e1500 */
[----:B------:R-:W2:Y:S01]  /*1c250*/  MUFU.EX2 R34, R34 ;  /* 0x0000002200227308 */ /* 0x000ea20000000800 */
[----:B------:R-:W-:Y:S01]  /*1c260*/  FADD R131, R45, R29 ;  /* 0x0000001d2d837221 */ /* 0x000fe20000000000 */
[----:B------:R-:W-:Y:S01]  /*1c270*/  FMUL R142, R32, 1.4426950216293334961 ;  /* 0x3fb8aa3b208e7820 */ /* 0x000fe20000400000 */
[----:B------:R-:W-:Y:S01]  /*1c280*/  FADD R32, R91, -R133 ;  /* 0x800000855b207221 */ /* 0x000fe20000000000 */
[----:B------:R-:W-:Y:S01]  /*1c290*/  F2FP.BF16.F32.PACK_AB R28, R201, R204 ;  /* 0x000000ccc91c723e */ /* 0x000fe200000010ff */
[----:B0-----:R-:W-:Y:S01]  /*1c2a0*/  FADD R143, R44, R131 ;  /* 0x000000832c8f7221 */ /* 0x001fe20000000000 */
[----:B------:R-:W4:Y:S01]  /*1c2b0*/  LDL.64 R204, [R1+0xe0] ;  /* 0x0000e00001cc7983 */ /* 0x000f220000100a00 */
[----:B------:R-:W-:Y:S01]  /*1c2c0*/  FMUL R146, R32, 1.4426950216293334961 ;  /* 0x3fb8aa3b20927820 */ /* 0x000fe20000400000 */
[----:B------:R-:W-:Y:S01]  /*1c2d0*/  FADD R32, R90, -R133 ;  /* 0x800000855a207221 */ /* 0x000fe20000000000 */
[----:B------:R-:W-:Y:S01]  /*1c2e0*/  F2FP.BF16.F32.PACK_AB R29, R172, R173 ;  /* 0x000000adac1d723e */ /* 0x000fe200000010ff */
[----:B-1----:R-:W-:-:S02]  /*1c2f0*/  FADD R143, R33, R143 ;  /* 0x0000008f218f7221 */ /* 0x002fc40000000000 */
[----:B------:R-:W-:Y:S01]  /*1c300*/  FMUL R172, R32, 1.4426950216293334961 ;  /* 0x3fb8aa3b20ac7820 */ /* 0x000fe20000400000 */
[----:B--2---:R-:W-:Y:S02]  /*1c310*/  IMAD.WIDE R30, R2, 0x2, R226 ;  /* 0x00000002021e7825 */ /* 0x004fe400078e02e2 */
[----:B------:R-:W2:Y:S04]  /*1c320*/  LDL.64 R226, [R1+0x120] ;  /* 0x0001200001e27983 */ /* 0x000ea80000100a00 */
[----:B------:R0:W2:Y:S02]  /*1c330*/  LDG.E.U16 R91, desc[UR14][R30.64] ;  /* 0x0000000e1e5b7981 */ /* 0x0000a4000c1e1500 */
[----:B0-----:R-:W-:Y:S02]  /*1c340*/  F2FP.BF16.F32.PACK_AB R30, R44, R45 ;  /* 0x0000002d2c1e723e */ /* 0x001fe400000010ff */
[----:B------:R-:W-:Y:S01]  /*1c350*/  F2FP.BF16.F32.PACK_AB R31, R34, R33 ;  /* 0x00000021221f723e */ /* 0x000fe200000010ff */
[----:B---3--:R-:W-:-:S02]  /*1c360*/  IMAD.WIDE R44, R2, 0x2, R210 ;  /* 0x00000002022c7825 */ /* 0x008fc400078e02d2 */
[----:B------:R-:W3:Y:S02]  /*1c370*/  LDL.64 R210, [R1+0xa0] ;  /* 0x0000a00001d27983 */ /* 0x000ee40000100a00 */
[----:B------:R-:W-:Y:S01]  /*1c380*/  FMUL R35, R35, 1.4426950216293334961 ;  /* 0x3fb8aa3b23237820 */ /* 0x000fe20000400000 */
[----:B------:R-:W-:Y:S01]  /*1c390*/  FMUL R36, R36, 1.4426950216293334961 ;  /* 0x3fb8aa3b24247820 */ /* 0x000fe20000400000 */
[----:B------:R-:W-:Y:S01]  /*1c3a0*/  FADD R143, R34, R143 ;  /* 0x0000008f228f7221 */ /* 0x000fe20000000000 */
[----:B------:R-:W-:Y:S01]  /*1c3b0*/  MUFU.EX2 R37, R37 ;  /* 0x0000002500257308 */ /* 0x000fe20000000800 */
[----:B------:R-:W3:Y:S01]  /*1c3c0*/  LDG.E.U16 R90, desc[UR14][R44.64] ;  /* 0x0000000e2c5a7981 */ /* 0x000ee2000c1e1500 */
[----:B----4-:R-:W-:-:S06]  /*1c3d0*/  IMAD.WIDE R32, R2, 0x2, R144 ;  /* 0x0000000202207825 */ /* 0x010fcc00078e0290 */
[----:B------:R-:W0:Y:S01]  /*1c3e0*/  MUFU.EX2 R35, R35 ;  /* 0x0000002300237308 */ /* 0x000e220000000800 */
[----:B------:R-:W4:Y:S07]  /*1c3f0*/  LDL.64 R144, [R1+0x60] ;  /* 0x0000600001907983 */ /* 0x000f2e0000100a00 */
[----:B------:R-:W1:Y:S01]  /*1c400*/  MUFU.EX2 R36, R36 ;  /* 0x0000002400247308 */ /* 0x000e620000000800 */
[----:B------:R-:W-:Y:S01]  /*1c410*/  FADD R34, R93, -R133 ;  /* 0x800000855d227221 */ /* 0x000fe20000000000 */
[----:B------:R-:W4:Y:S04]  /*1c420*/  LDL.64 R44, [R1+0x410] ;  /* 0x00041000012c7983 */ /* 0x000f280000100a00 */
[----:B------:R1:W4:Y:S02]  /*1c430*/  LDG.E.U16 R93, desc[UR14][R32.64] ;  /* 0x0000000e205d7981 */ /* 0x000324000c1e1500 */
[----:B------:R-:W1:Y:S01]  /*1c440*/  MUFU.EX2 R38, R38 ;  /* 0x0000002600267308 */ /* 0x000e620000000800 */
[----:B0-----:R-:W-:Y:S01]  /*1c450*/  FADD R143, R35, R143 ;  /* 0x0000008f238f7221 */ /* 0x001fe20000000000 */
[----:B------:R-:W-:-:S03]  /*1c460*/  FMUL R173, R34, 1.4426950216293334961 ;  /* 0x3fb8aa3b22ad7820 */ /* 0x000fc60000400000 */
[C---:B-1----:R-:W-:Y:S01]  /*1c470*/  FADD R143, R36.reuse, R143 ;  /* 0x0000008f248f7221 */ /* 0x042fe20000000000 */
[----:B------:R-:W-:Y:S01]  /*1c480*/  F2FP.BF16.F32.PACK_AB R32, R36, R35 ;  /* 0x000000232420723e */ /* 0x000fe200000010ff */
[----:B------:R-:W-:-:S04]  /*1c490*/  FADD R36, R92, -R133 ;  /* 0x800000855c247221 */ /* 0x000fc80000000000 */
[----:B------:R-:W-:Y:S01]  /*1c4a0*/  FMUL R201, R36, 1.4426950216293334961 ;  /* 0x3fb8aa3b24c97820 */ /* 0x000fe20000400000 */
[----:B------:R-:W-:Y:S01]  /*1c4b0*/  FADD R36, R95, -R133 ;  /* 0x800000855f247221 */ /* 0x000fe20000000000 */
[----:B------:R-:W-:Y:S01]  /*1c4c0*/  FADD R143, R37, R143 ;  /* 0x0000008f258f7221 */ /* 0x000fe20000000000 */
[----:B------:R-:W-:-:S03]  /*1c4d0*/  F2FP.BF16.F32.PACK_AB R33, R38, R37 ;  /* 0x000000252621723e */ /* 0x000fc600000010ff */
[----:B------:R-:W-:Y:S01]  /*1c4e0*/  FADD R143, R38, R143 ;  /* 0x0000008f268f7221 */ /* 0x000fe20000000000 */
[----:B------:R-:W-:Y:S01]  /*1c4f0*/  FADD R38, R94, -R133 ;  /* 0x800000855e267221 */ /* 0x000fe20000000000 */
[----:B--2---:R-:W-:-:S04]  /*1c500*/  IMAD.WIDE R34, R2, 0x2, R226 ;  /* 0x0000000202227825 */ /* 0x004fc800078e02e2 */
[----:B------:R-:W-:Y:S01]  /*1c510*/  FMUL R39, R39, 1.4426950216293334961 ;  /* 0x3fb8aa3b27277820 */ /* 0x000fe20000400000 */
[----:B------:R-:W-:Y:S01]  /*1c520*/  MUFU.EX2 R40, R40 ;  /* 0x0000002800287308 */ /* 0x000fe20000000800 */
[----:B------:R-:W2:Y:S04]  /*1c530*/  LDL.64 R226, [R1+0x318] ;  /* 0x0003180001e27983 */ /* 0x000ea80000100a00 */
[----:B------:R0:W2:Y:S02]  /*1c540*/  LDG.E.U16 R92, desc[UR14][R34.64] ;  /* 0x0000000e225c7981 */ /* 0x0000a4000c1e1500 */
[----:B0-----:R-:W-:-:S04]  /*1c550*/  IMAD.WIDE R34, R2, 0x2, R204 ;  /* 0x0000000202227825 */ /* 0x001fc800078e02cc */
[----:B------:R-:W-:Y:S01]  /*1c560*/  FMUL R204, R36, 1.4426950216293334961 ;  /* 0x3fb8aa3b24cc7820 */ /* 0x000fe20000400000 */
[----:B------:R-:W0:Y:S08]  /*1c570*/  MUFU.EX2 R39, R39 ;  /* 0x0000002700277308 */ /* 0x000e300000000800 */
[----:B------:R-:W1:Y:S01]  /*1c580*/  MUFU.EX2 R41, R41 ;  /* 0x0000002900297308 */ /* 0x000e620000000800 */
[----:B---3--:R-:W-:-:S07]  /*1c590*/  IMAD.WIDE R36, R2, 0x2, R210 ;  /* 0x0000000202247825 */ /* 0x008fce00078e02d2 */
[----:B------:R-:W3:Y:S01]  /*1c5a0*/  MUFU.EX2 R42, R42 ;  /* 0x0000002a002a7308 */ /* 0x000ee20000000800 */
[----:B------:R4:W2:Y:S07]  /*1c5b0*/  LDG.E.U16 R94, desc[UR14][R36.64] ;  /* 0x0000000e245e7981 */ /* 0x0008ae000c1e1500 */
[----:B------:R-:W0:Y:S08]  /*1c5c0*/  MUFU.EX2 R43, R43 ;  /* 0x0000002b002b7308 */ /* 0x000e300000000800 */
[----:B------:R-:W1:Y:S01]  /*1c5d0*/  MUFU.EX2 R46, R46 ;  /* 0x0000002e002e7308 */ /* 0x000e620000000800 */
[----:B----4-:R-:W-:-:S07]  /*1c5e0*/  IMAD.WIDE R36, R2, 0x2, R144 ;  /* 0x0000000202247825 */ /* 0x010fce00078e0290 */
[----:B------:R-:W4:Y:S01]  /*1c5f0*/  MUFU.EX2 R47, R47 ;  /* 0x0000002f002f7308 */ /* 0x000f220000000800 */
[----:B------:R-:W2:Y:S01]  /*1c600*/  LDL.64 R144, [R1+0x3d8] ;  /* 0x0003d80001907983 */ /* 0x000ea20000100a00 */
[----:B0-----:R-:W-:Y:S01]  /*1c610*/  FADD R143, R39, R143 ;  /* 0x0000008f278f7221 */ /* 0x001fe20000000000 */
[----:B------:R-:W-:Y:S02]  /*1c620*/  FMUL R205, R38, 1.4426950216293334961 ;  /* 0x3fb8aa3b26cd7820 */ /* 0x000fe40000400000 */
[----:B------:R0:W2:Y:S01]  /*1c630*/  LDG.E.U16 R95, desc[UR14][R34.64] ;  /* 0x0000000e225f7981 */ /* 0x0000a2000c1e1500 */
[----:B------:R-:W-:-:S04]  /*1c640*/  FADD R143, R40, R143 ;  /* 0x0000008f288f7221 */ /* 0x000fc80000000000 */
[----:B-1----:R-:W-:Y:S01]  /*1c650*/  FADD R143, R41, R143 ;  /* 0x0000008f298f7221 */ /* 0x002fe20000000000 */
[----:B------:R-:W1:Y:S03]  /*1c660*/  MUFU.EX2 R49, R49 ;  /* 0x0000003100317308 */ /* 0x000e660000000800 */
[----:B---3--:R-:W-:-:S04]  /*1c670*/  FADD R143, R42, R143 ;  /* 0x0000008f2a8f7221 */ /* 0x008fc80000000000 */
[----:B------:R-:W-:Y:S01]  /*1c680*/  FADD R143, R43, R143 ;  /* 0x0000008f2b8f7221 */ /* 0x000fe20000000000 */
[----:B------:R-:W3:Y:S01]  /*1c690*/  MUFU.EX2 R50, R50 ;  /* 0x0000003200327308 */ /* 0x000ee20000000800 */
[----:B------:R-:W-:Y:S02]  /*1c6a0*/  FADD R38, R97, -R133 ;  /* 0x8000008561267221 */ /* 0x000fe40000000000 */
[----:B------:R-:W-:Y:S01]  /*1c6b0*/  FADD R143, R46, R143 ;  /* 0x0000008f2e8f7221 */ /* 0x000fe20000000000 */
[----:B0-----:R-:W-:Y:S01]  /*1c6c0*/  F2FP.BF16.F32.PACK_AB R34, R40, R39 ;  /* 0x000000272822723e */ /* 0x001fe200000010ff */
[----:B------:R-:W-:Y:S01]  /*1c6d0*/  FMUL R211, R38, 1.4426950216293334961 ;  /* 0x3fb8aa3b26d37820 */ /* 0x000fe20000400000 */
[----:B------:R-:W-:-:S04]  /*1c6e0*/  IMAD.WIDE R38, R2, 0x2, R44 ;  /* 0x0000000202267825 */ /* 0x000fc800078e022c */
[----:B----4-:R-:W-:Y:S01]  /*1c6f0*/  FADD R143, R47, R143 ;  /* 0x0000008f2f8f7221 */ /* 0x010fe20000000000 */
[----:B------:R-:W-:Y:S01]  /*1c700*/  FADD R40, R96, -R133 ;  /* 0x8000008560287221 */ /* 0x000fe20000000000 */
[----:B------:R0:W-:Y:S08]  /*1c710*/  MUFU.EX2 R131, R142 ;  /* 0x0000008e00837308 */ /* 0x0001f00000000800 */
[----:B------:R-:W4:Y:S01]  /*1c720*/  MUFU.EX2 R51, R51 ;  /* 0x0000003300337308 */ /* 0x000f220000000800 */
[----:B------:R-:W-:Y:S01]  /*1c730*/  FADD R143, R48, R143 ;  /* 0x0000008f308f7221 */ /* 0x000fe20000000000 */
[----:B------:R-:W2:Y:S03]  /*1c740*/  LDG.E.U16 R96, desc[UR14][R38.64] ;  /* 0x0000000e26607981 */ /* 0x000ea6000c1e1500 */
[----:B-1----:R-:W-:-:S03]  /*1c750*/  FADD R143, R49, R143 ;  /* 0x0000008f318f7221 */ /* 0x002fc60000000000 */
[----:B------:R-:W1:Y:S01]  /*1c760*/  MUFU.EX2 R52, R52 ;  /* 0x0000003400347308 */ /* 0x000e620000000800 */
[----:B---3--:R-:W-:Y:S01]  /*1c770*/  FADD R44, R50, R143 ;  /* 0x0000008f322c7221 */ /* 0x008fe20000000000 */
[----:B------:R-:W-:Y:S01]  /*1c780*/  F2FP.BF16.F32.PACK_AB R22, R230, R231 ;  /* 0x000000e7e616723e */ /* 0x000fe200000010ff */
[----:B0-----:R-:W3:Y:S04]  /*1c790*/  LDL.64 R142, [R1+0x298] ;  /* 0x00029800018e7983 */ /* 0x001ee80000100a00 */
[----:B------:R-:W3:Y:S01]  /*1c7a0*/  LDL.64 R230, [R1+0x358] ;  /* 0x0003580001e67983 */ /* 0x000ee20000100a00 */
[----:B------:R-:W-:Y:S01]  /*1c7b0*/  F2FP.BF16.F32.PACK_AB R35, R42, R41 ;  /* 0x000000292a23723e */ /* 0x000fe200000010ff */
[----:B------:R-:W-:Y:S01]  /*1c7c0*/  FADD R42, R99, -R133 ;  /* 0x80000085632a7221 */ /* 0x000fe20000000000 */
[----:B----4-:R-:W-:Y:S01]  /*1c7d0*/  FADD R44, R51, R44 ;  /* 0x0000002c332c7221 */ /* 0x010fe20000000000 */
[----:B------:R0:W4:Y:S02]  /*1c7e0*/  LDG.E.U16 R97, desc[UR14][R36.64] ;  /* 0x0000000e24617981 */ /* 0x000124000c1e1500 */
[----:B0-----:R-:W-:-:S02]  /*1c7f0*/  F2FP.BF16.F32.PACK_AB R37, R48, R47 ;  /* 0x0000002f3025723e */ /* 0x001fc400000010ff */
[----:B------:R-:W-:Y:S02]  /*1c800*/  F2FP.BF16.F32.PACK_AB R36, R46, R43 ;  /* 0x0000002b2e24723e */ /* 0x000fe400000010ff */
[----:B------:R-:W3:Y:S01]  /*1c810*/  LDL.64 R46, [R1+0x1d8] ;  /* 0x0001d800012e7983 */ /* 0x000ee20000100a00 */
[----:B--2---:R-:W-:-:S03]  /*1c820*/  IMAD.WIDE R38, R2, 0x2, R144 ;  /* 0x0000000202267825 */ /* 0x004fc600078e0290 */
[----:B------:R-:W2:Y:S04]  /*1c830*/  LDL.64 R144, [R1+0x2d8] ;  /* 0x0002d80001907983 */ /* 0x000ea80000100a00 */
[----:B------:R0:W4:Y:S02]  /*1c840*/  LDG.E.U16 R99, desc[UR14][R38.64] ;  /* 0x0000000e26637981 */ /* 0x000124000c1e1500 */
[----:B0-----:R-:W-:Y:S02]  /*1c850*/  F2FP.BF16.F32.PACK_AB R38, R50, R49 ;  /* 0x000000313226723e */ /* 0x001fe400000010ff */
[----:B-1----:R-:W-:Y:S01]  /*1c860*/  F2FP.BF16.F32.PACK_AB R39, R52, R51 ;  /* 0x000000333427723e */ /* 0x002fe200000010ff */
[----:B------:R-:W4:Y:S04]  /*1c870*/  LDL.64 R48, [R1+0x218] ;  /* 0x0002180001307983 */ /* 0x000f280000100a00 */
[----:B------:R-:W4:Y:S01]  /*1c880*/  LDL.64 R50, [R1+0x258] ;  /* 0x0002580001327983 */ /* 0x000f220000100a00 */
[----:B------:R-:W-:-:S04]  /*1c890*/  FMUL R40, R40, 1.4426950216293334961 ;  /* 0x3fb8aa3b28287820 */ /* 0x000fc80000400000 */
[----:B------:R0:W-:Y:S01]  /*1c8a0*/  MUFU.EX2 R214, R40 ;  /* 0x0000002800d67308 */ /* 0x0001e20000000800 */
[----:B------:R-:W-:Y:S01]  /*1c8b0*/  F2FP.BF16.F32.PACK_AB R25, R217, R221 ;  /* 0x000000ddd919723e */ /* 0x000fe200000010ff */
[--C-:B------:R-:W-:Y:S01]  /*1c8c0*/  FADD R217, R98, -R133.reuse ;  /* 0x8000008562d97221 */ /* 0x100fe20000000000 */
[----:B------:R-:W-:Y:S01]  /*1c8d0*/  FADD R100, R100, -R133 ;  /* 0x8000008564647221 */ /* 0x000fe20000000000 */
[----:B0-----:R-:W-:Y:S02]  /*1c8e0*/  IMAD.WIDE R40, R2, 0x2, R250 ;  /* 0x0000000202287825 */ /* 0x001fe400078e02fa */
[----:B------:R-:W4:Y:S04]  /*1c8f0*/  LDL.64 R250, [R1+0x198] ;  /* 0x0001980001fa7983 */ /* 0x000f280000100a00 */
[----:B------:R0:W4:Y:S01]  /*1c900*/  LDG.E.U16 R98, desc[UR14][R40.64] ;  /* 0x0000000e28627981 */ /* 0x000122000c1e1500 */
[----:B------:R-:W-:Y:S01]  /*1c910*/  FMUL R221, R100, 1.4426950216293334961 ;  /* 0x3fb8aa3b64dd7820 */ /* 0x000fe20000400000 */
[----:B0-----:R-:W-:-:S05]  /*1c920*/  IMAD.WIDE R40, R2, 0x2, R226 ;  /* 0x0000000202287825 */ /* 0x001fca00078e02e2 */
[----:B------:R-:W4:Y:S01]  /*1c930*/  LDG.E.U16 R100, desc[UR14][R40.64] ;  /* 0x0000000e28647981 */ /* 0x000f22000c1e1500 */
[----:B------:R-:W-:Y:S01]  /*1c940*/  FADD R223, R101, -R133 ;  /* 0x8000008565df7221 */ /* 0x000fe20000000000 */
[----:B------:R-:W-:Y:S01]  /*1c950*/  FMUL R42, R42, 1.4426950216293334961 ;  /* 0x3fb8aa3b2a2a7820 */ /* 0x000fe20000400000 */
[----:B------:R-:W-:-:S03]  /*1c960*/  FADD R44, R52, R44 ;  /* 0x0000002c342c7221 */ /* 0x000fc60000000000 */
[----:B------:R3:W-:Y:S02]  /*1c970*/  MUFU.EX2 R52, R42 ;  /* 0x0000002a00347308 */ /* 0x0007e40000000800 */
[----:B---3--:R-:W-:-:S05]  /*1c980*/  IMAD.WIDE R42, R2, 0x2, R230 ;  /* 0x00000002022a7825 */ /* 0x008fca00078e02e6 */
[----:B------:R0:W3:Y:S01]  /*1c990*/  LDG.E.U16 R210, desc[UR14][R42.64] ;  /* 0x0000000e2ad27981 */ /* 0x0000e2000c1e1500 */
[--C-:B------:R-:W-:Y:S01]  /*1c9a0*/  FADD R227, R103, -R133.reuse ;  /* 0x8000008567e37221 */ /* 0x100fe20000000000 */
[--C-:B0-----:R-:W-:Y:S01]  /*1c9b0*/  FADD R42, R102, -R133.reuse ;  /* 0x80000085662a7221 */ /* 0x101fe20000000000 */
[----:B------:R-:W-:Y:S01]  /*1c9c0*/  FADD R228, R104, -R133 ;  /* 0x8000008568e47221 */ /* 0x000fe20000000000 */
[C---:B--2---:R-:W-:Y:S02]  /*1c9d0*/  IMAD.WIDE R40, R2.reuse, 0x2, R144 ;  /* 0x0000000202287825 */ /* 0x044fe400078e0290 */
[----:B------:R-:W2:Y:S04]  /*1c9e0*/  LDL.64 R144, [R1+0x158] ;  /* 0x0001580001907983 */ /* 0x000ea80000100a00 */
[----:B------:R0:W3:Y:S02]  /*1c9f0*/  LDG.E.U16 R101, desc[UR14][R40.64] ;  /* 0x0000000e28657981 */ /* 0x0000e4000c1e1500 */
[----:B0-----:R-:W-:-:S02]  /*1ca00*/  IMAD.WIDE R40, R2, 0x2, R142 ;  /* 0x0000000202287825 */ /* 0x001fc400078e028e */
[----:B------:R-:W3:Y:S04]  /*1ca10*/  LDL.64 R142, [R1+0x118] ;  /* 0x00011800018e7983 */ /* 0x000ee80000100a00 */
[----:B------:R4:W3:Y:S02]  /*1ca20*/  LDG.E.U16 R102, desc[UR14][R40.64] ;  /* 0x0000000e28667981 */ /* 0x0008e4000c1e1500 */
[C---:B----4-:R-:W-:Y:S02]  /*1ca30*/  IMAD.WIDE R40, R2.reuse, 0x2, R50 ;  /* 0x0000000202287825 */ /* 0x050fe400078e0232 */
[----:B------:R-:W4:Y:S04]  /*1ca40*/  LDL.64 R50, [R1+0xd8] ;  /* 0x0000d80001327983 */ /* 0x000f280000100a00 */
[----:B------:R0:W4:Y:S02]  /*1ca50*/  LDG.E.U16 R103, desc[UR14][R40.64] ;  /* 0x0000000e28677981 */ /* 0x000124000c1e1500 */
[----:B0-----:R-:W-:-:S02]  /*1ca60*/  IMAD.WIDE R40, R2, 0x2, R48 ;  /* 0x0000000202287825 */ /* 0x001fc400078e0230 */
[----:B------:R-:W4:Y:S04]  /*1ca70*/  LDL.64 R48, [R1+0x98] ;  /* 0x0000980001307983 */ /* 0x000f280000100a00 */
[----:B------:R0:W4:Y:S02]  /*1ca80*/  LDG.E.U16 R104, desc[UR14][R40.64] ;  /* 0x0000000e28687981 */ /* 0x000124000c1e1500 */
[----:B0-----:R-:W-:Y:S02]  /*1ca90*/  IMAD.WIDE R40, R2, 0x2, R46 ;  /* 0x0000000202287825 */ /* 0x001fe400078e022e */
[----:B------:R-:W4:Y:S02]  /*1caa0*/  LDL.64 R46, [R1+0x58] ;  /* 0x00005800012e7983 */ /* 0x000f240000100a00 */
[----:B------:R-:W-:-:S04]  /*1cab0*/  FMUL R42, R42, 1.4426950216293334961 ;  /* 0x3fb8aa3b2a2a7820 */ /* 0x000fc80000400000 */
[----:B------:R0:W-:Y:S01]  /*1cac0*/  MUFU.EX2 R226, R42 ;  /* 0x0000002a00e27308 */ /* 0x0001e20000000800 */
[--C-:B------:R-:W-:Y:S01]  /*1cad0*/  FADD R231, R106, -R133.reuse ;  /* 0x800000856ae77221 */ /* 0x100fe20000000000 */
[--C-:B------:R-:W-:Y:S01]  /*1cae0*/  FADD R117, R117, -R133.reuse ;  /* 0x8000008575757221 */ /* 0x100fe20000000000 */
[----:B0-----:R-:W-:Y:S02]  /*1caf0*/  FADD R42, R105, -R133 ;  /* 0x80000085692a7221 */ /* 0x001fe40000000000 */
[----:B------:R0:W4:Y:S01]  /*1cb00*/  LDG.E.U16 R105, desc[UR14][R40.64] ;  /* 0x0000000e28697981 */ /* 0x000122000c1e1500 */
[----:B------:R-:W-:Y:S01]  /*1cb10*/  F2FP.BF16.F32.PACK_AB R21, R233, R236 ;  /* 0x000000ece915723e */ /* 0x000fe200000010ff */
[----:B0-----:R-:W-:-:S04]  /*1cb20*/  IMAD.WIDE R40, R2, 0x2, R250 ;  /* 0x0000000202287825 */ /* 0x001fc800078e02fa */
[----:B------:R-:W-:Y:S01]  /*1cb30*/  FMUL R117, R117, 1.4426950216293334961 ;  /* 0x3fb8aa3b75757820 */ /* 0x000fe20000400000 */
[----:B------:R2:W4:Y:S01]  /*1cb40*/  LDG.E.U16 R106, desc[UR14][R40.64] ;  /* 0x0000000e286a7981 */ /* 0x000522000c1e1500 */
[----:B------:R-:W-:-:S03]  /*1cb50*/  FADD R233, R107, -R133 ;  /* 0x800000856be97221 */ /* 0x000fc60000000000 */
[----:B-----5:R-:W-:Y:S01]  /*1cb60*/  STS.U16 [R137+UR7+0x18000], R248 ;  /* 0x018000f889007988 */ /* 0x020fe20008000407 */
[----:B------:R-:W-:-:S03]  /*1cb70*/  FADD R116, R116, -R133 ;  /* 0x8000008574747221 */ /* 0x000fc60000000000 */
        /* <DEDUP_REMOVED lines=15> */
[----:B------:R-:W-:Y:S01]  /*1cc70*/  FMUL R116, R116, 1.4426950216293334961 ;  /* 0x3fb8aa3b74747820 */ /* 0x000fe20000400000 */
[----:B------:R-:W-:-:S04]  /*1cc80*/  FMUL R42, R42, 1.4426950216293334961 ;  /* 0x3fb8aa3b2a2a7820 */ /* 0x000fc80000400000 */
[----:B------:R0:W-:Y:S01]  /*1cc90*/  MUFU.EX2 R230, R42 ;  /* 0x0000002a00e67308 */ /* 0x0001e20000000800 */
[----:B------:R-:W-:Y:S01]  /*1cca0*/  F2FP.BF16.F32.PACK_AB R20, R238, R240 ;  /* 0x000000f0ee14723e */ /* 0x000fe200000010ff */
[--C-:B------:R-:W-:Y:S01]  /*1ccb0*/  FADD R238, R109, -R133.reuse ;  /* 0x800000856dee7221 */ /* 0x100fe20000000000 */
[--C-:B0-----:R-:W-:Y:S01]  /*1ccc0*/  FADD R42, R108, -R133.reuse ;  /* 0x800000856c2a7221 */ /* 0x101fe20000000000 */
[----:B------:R-:W-:-:S03]  /*1ccd0*/  FADD R240, R110, -R133 ;  /* 0x800000856ef07221 */ /* 0x000fc60000000000 */
[----:B------:R-:W-:-:S04]  /*1cce0*/  FMUL R42, R42, 1.4426950216293334961 ;  /* 0x3fb8aa3b2a2a7820 */ /* 0x000fc80000400000 */
[----:B------:R0:W-:Y:S02]  /*1ccf0*/  MUFU.EX2 R236, R42 ;  /* 0x0000002a00ec7308 */ /* 0x0001e40000000800 */
[----:B0-----:R-:W-:Y:S01]  /*1cd00*/  FADD R42, R111, -R133 ;  /* 0x800000856f2a7221 */ /* 0x001fe20000000000 */
[----:B--2---:R-:W-:-:S05]  /*1cd10*/  IMAD.WIDE R40, R2, 0x2, R144 ;  /* 0x0000000202287825 */ /* 0x004fca00078e0290 */
[----:B------:R3:W2:Y:S02]  /*1cd20*/  LDG.E.U16 R107, desc[UR14][R40.64] ;  /* 0x0000000e286b7981 */ /* 0x0006a4000c1e1500 */
[----:B---3--:R-:W-:Y:S02]  /*1cd30*/  IMAD.WIDE R40, R2, 0x2, R142 ;  /* 0x0000000202287825 */ /* 0x008fe400078e028e */
[----:B------:R0:W-:Y:S03]  /*1cd40*/  MUFU.EX2 R142, R117 ;  /* 0x00000075008e7308 */ /* 0x0001e60000000800 */
[----:B------:R4:W3:Y:S01]  /*1cd50*/  LDG.E.U16 R108, desc[UR14][R40.64] ;  /* 0x0000000e286c7981 */ /* 0x0008e2000c1e1500 */
[----:B0-----:R-:W-:-:S05]  /*1cd60*/  LOP3.LUT R117, R137, 0x10, RZ, 0x3c, !PT ;  /* 0x0000001089757812 */ /* 0x001fca00078e3cff */
[----:B------:R-:W-:Y:S04]  /*1cd70*/  STS.U16 [R117+UR7+0x18080], R220 ;  /* 0x018080dc75007988 */ /* 0x000fe80008000407 */
[----:B------:R-:W-:Y:S04]  /*1cd80*/  STS.U16 [R117+UR7+0x18480], R219 ;  /* 0x018480db75007988 */ /* 0x000fe80008000407 */
[----:B------:R-:W-:Y:S04]  /*1cd90*/  STS.U16 [R117+UR7+0x18880], R218 ;  /* 0x018880da75007988 */ /* 0x000fe80008000407 */
[----:B------:R-:W-:Y:S04]  /*1cda0*/  STS.U16 [R117+UR7+0x18c80], R216 ;  /* 0x018c80d875007988 */ /* 0x000fe80008000407 */
[----:B------:R-:W-:Y:S04]  /*1cdb0*/  STS.U16 [R117+UR7+0x19080], R215 ;  /* 0x019080d775007988 */ /* 0x000fe80008000407 */
[----:B------:R-:W-:Y:S04]  /*1cdc0*/  STS.U16 [R117+UR7+0x19480], R213 ;  /* 0x019480d575007988 */ /* 0x000fe80008000407 */
[----:B------:R-:W-:Y:S01]  /*1cdd0*/  STS.U16 [R117+UR7+0x19880], R212 ;  /* 0x019880d475007988 */ /* 0x000fe20008000407 */
[----:B------:R0:W-:Y:S03]  /*1cde0*/  MUFU.EX2 R143, R116 ;  /* 0x00000074008f7308 */ /* 0x0001e60000000800 */
        /* <DEDUP_REMOVED lines=18> */
[----:B----4-:R-:W-:-:S03]  /*1cf10*/  IMAD.WIDE R40, R2, 0x2, R50 ;  /* 0x0000000202287825 */ /* 0x010fc600078e0232 */
        /* <DEDUP_REMOVED lines=9> */
[----:B------:R0:W4:Y:S04]  /*1cfb0*/  LDG.E.U16 R109, desc[UR14][R40.64] ;  /* 0x0000000e286d7981 */ /* 0x000128000c1e1500 */
[----:B------:R-:W-:Y:S04]  /*1cfc0*/  STS.U16 [R117+UR7+0x18180], R156 ;  /* 0x0181809c75007988 */ /* 0x000fe80008000407 */
[----:B------:R-:W-:Y:S01]  /*1cfd0*/  STS.U16 [R117+UR7+0x18580], R157 ;  /* 0x0185809d75007988 */ /* 0x000fe20008000407 */
[----:B0-----:R-:W-:-:S03]  /*1cfe0*/  IMAD.WIDE R40, R2, 0x2, R48 ;  /* 0x0000000202287825 */ /* 0x001fc600078e0230 */
[----:B------:R-:W-:Y:S04]  /*1cff0*/  STS.U16 [R117+UR7+0x18980], R158 ;  /* 0x0189809e75007988 */ /* 0x000fe80008000407 */
[----:B------:R-:W-:Y:S04]  /*1d000*/  STS.U16 [R117+UR7+0x18d80], R159 ;  /* 0x018d809f75007988 */ /* 0x000fe80008000407 */
[----:B------:R-:W-:Y:S04]  /*1d010*/  STS.U16 [R117+UR7+0x19180], R160 ;  /* 0x019180a075007988 */ /* 0x000fe80008000407 */
[----:B------:R-:W-:Y:S04]  /*1d020*/  STS.U16 [R117+UR7+0x19580], R161 ;  /* 0x019580a175007988 */ /* 0x000fe80008000407 */
[----:B------:R0:W2:Y:S04]  /*1d030*/  LDG.E.U16 R110, desc[UR14][R40.64] ;  /* 0x0000000e286e7981 */ /* 0x0000a8000c1e1500 */
[----:B------:R-:W-:Y:S04]  /*1d040*/  STS.U16 [R117+UR7+0x19980], R162 ;  /* 0x019980a275007988 */ /* 0x000fe80008000407 */
[----:B------:R-:W-:Y:S01]  /*1d050*/  STS.U16 [R117+UR7+0x19d80], R163 ;  /* 0x019d80a375007988 */ /* 0x000fe20008000407 */
[----:B0-----:R-:W-:-:S03]  /*1d060*/  IMAD.WIDE R40, R2, 0x2, R46 ;  /* 0x0000000202287825 */ /* 0x001fc600078e022e */
[----:B------:R-:W-:Y:S04]  /*1d070*/  STS.U16 [R117+UR7+0x1a180], R164 ;  /* 0x01a180a475007988 */ /* 0x000fe80008000407 */
[----:B------:R-:W-:Y:S04]  /*1d080*/  STS.U16 [R117+UR7+0x1a580], R165 ;  /* 0x01a580a575007988 */ /* 0x000fe80008000407 */
[----:B------:R-:W-:Y:S04]  /*1d090*/  STS.U16 [R117+UR7+0x1a980], R166 ;  /* 0x01a980a675007988 */ /* 0x000fe80008000407 */
[----:B------:R0:W-:Y:S04]  /*1d0a0*/  STS.U16 [R117+UR7+0x1ad80], R0 ;  /* 0x01ad800075007988 */ /* 0x0001e80008000407 */
[----:B------:R1:W2:Y:S04]  /*1d0b0*/  LDG.E.U16 R111, desc[UR14][R40.64] ;  /* 0x0000000e286f7981 */ /* 0x0002a8000c1e1500 */
[----:B0-----:R-:W2:Y:S01]  /*1d0c0*/  LDL.LU R0, [R1+0x50] ;  /* 0x0000500001007983 */ /* 0x001ea20000300800 */
[----:B------:R-:W0:Y:S08]  /*1d0d0*/  MUFU.EX2 R53, R53 ;  /* 0x0000003500357308 */ /* 0x000e300000000800 */
[----:B------:R-:W1:Y:S08]  /*1d0e0*/  MUFU.EX2 R54, R54 ;  /* 0x0000003600367308 */ /* 0x000e700000000800 */
[----:B------:R-:W1:Y:S01]  /*1d0f0*/  MUFU.EX2 R55, R55 ;  /* 0x0000003700377308 */ /* 0x000e620000000800 */
[----:B0-----:R-:W-:-:S07]  /*1d100*/  FADD R44, R53, R44 ;  /* 0x0000002c352c7221 */ /* 0x001fce0000000000 */
[----:B------:R-:W0:Y:S01]  /*1d110*/  MUFU.EX2 R56, R56 ;  /* 0x0000003800387308 */ /* 0x000e220000000800 */
[----:B-1----:R-:W-:-:S07]  /*1d120*/  FADD R44, R54, R44 ;  /* 0x0000002c362c7221 */ /* 0x002fce0000000000 */
[----:B------:R-:W1:Y:S01]  /*1d130*/  MUFU.EX2 R57, R57 ;  /* 0x0000003900397308 */ /* 0x000e620000000800 */
[----:B------:R-:W-:-:S07]  /*1d140*/  FADD R44, R55, R44 ;  /* 0x0000002c372c7221 */ /* 0x000fce0000000000 */
        /* <DEDUP_REMOVED lines=12> */
[----:B------:R-:W3:Y:S01]  /*1d210*/  MUFU.EX2 R64, R64 ;  /* 0x0000004000407308 */ /* 0x000ee20000000800 */
[----:B0-----:R-:W-:-:S07]  /*1d220*/  FADD R45, R62, R44 ;  /* 0x0000002c3e2d7221 */ /* 0x001fce0000000000 */
[----:B------:R-:W0:Y:S01]  /*1d230*/  MUFU.EX2 R65, R65 ;  /* 0x0000004100417308 */ /* 0x000e220000000800 */
[----:B-1----:R-:W-:-:S07]  /*1d240*/  FADD R45, R63, R45 ;  /* 0x0000002d3f2d7221 */ /* 0x002fce0000000000 */
[----:B------:R-:W1:Y:S01]  /*1d250*/  MUFU.EX2 R66, R66 ;  /* 0x0000004200427308 */ /* 0x000e620000000800 */
[----:B---3--:R-:W-:-:S07]  /*1d260*/  FADD R46, R64, R45 ;  /* 0x0000002d402e7221 */ /* 0x008fce0000000000 */
[----:B------:R-:W3:Y:S01]  /*1d270*/  MUFU.EX2 R67, R67 ;  /* 0x0000004300437308 */ /* 0x000ee20000000800 */
[----:B0-----:R-:W-:-:S07]  /*1d280*/  FADD R46, R65, R46 ;  /* 0x0000002e412e7221 */ /* 0x001fce0000000000 */
[----:B------:R-:W0:Y:S01]  /*1d290*/  MUFU.EX2 R146, R146 ;  /* 0x0000009200927308 */ /* 0x000e220000000800 */
[----:B-1----:R-:W-:-:S07]  /*1d2a0*/  FADD R47, R66, R46 ;  /* 0x0000002e422f7221 */ /* 0x002fce0000000000 */
[----:B------:R-:W1:Y:S01]  /*1d2b0*/  MUFU.EX2 R172, R172 ;  /* 0x000000ac00ac7308 */ /* 0x000e620000000800 */
[----:B---3--:R-:W-:-:S07]  /*1d2c0*/  FADD R47, R67, R47 ;  /* 0x0000002f432f7221 */ /* 0x008fce0000000000 */
[----:B------:R-:W3:Y:S01]  /*1d2d0*/  MUFU.EX2 R173, R173 ;  /* 0x000000ad00ad7308 */ /* 0x000ee20000000800 */
[----:B------:R-:W-:-:S07]  /*1d2e0*/  FADD R48, R131, R47 ;  /* 0x0000002f83307221 */ /* 0x000fce0000000000 */
[----:B------:R-:W3:Y:S01]  /*1d2f0*/  MUFU.EX2 R201, R201 ;  /* 0x000000c900c97308 */ /* 0x000ee20000000800 */
[----:B0-----:R-:W-:-:S07]  /*1d300*/  FADD R48, R146, R48 ;  /* 0x0000003092307221 */ /* 0x001fce0000000000 */
[----:B------:R-:W0:Y:S01]  /*1d310*/  MUFU.EX2 R204, R204 ;  /* 0x000000cc00cc7308 */ /* 0x000e220000000800 */
[----:B-1----:R-:W-:-:S07]  /*1d320*/  FADD R49, R172, R48 ;  /* 0x00000030ac317221 */ /* 0x002fce0000000000 */
[----:B------:R-:W1:Y:S01]  /*1d330*/  MUFU.EX2 R205, R205 ;  /* 0x000000cd00cd7308 */ /* 0x000e620000000800 */
[----:B---3--:R-:W-:Y:S01]  /*1d340*/  FADD R49, R173, R49 ;  /* 0x00000031ad317221 */ /* 0x008fe20000000000 */
[----:B------:R-:W-:-:S06]  /*1d350*/  FMUL R217, R217, 1.4426950216293334961 ;  /* 0x3fb8aa3bd9d97820 */ /* 0x000fcc0000400000 */
[----:B------:R-:W3:Y:S01]  /*1d360*/  MUFU.EX2 R211, R211 ;  /* 0x000000d300d37308 */ /* 0x000ee20000000800 */
[----:B------:R-:W-:-:S04]  /*1d370*/  FADD R50, R201, R49 ;  /* 0x00000031c9327221 */ /* 0x000fc80000000000 */
[----:B0-----:R-:W-:Y:S01]  /*1d380*/  FADD R50, R204, R50 ;  /* 0x00000032cc327221 */ /* 0x001fe20000000000 */
[----:B------:R-:W-:Y:S02]  /*1d390*/  FMUL R223, R223, 1.4426950216293334961 ;  /* 0x3fb8aa3bdfdf7820 */ /* 0x000fe40000400000 */
[----:B------:R-:W0:Y:S01]  /*1d3a0*/  MUFU.EX2 R217, R217 ;  /* 0x000000d900d97308 */ /* 0x000e220000000800 */
[----:B-1----:R-:W-:Y:S01]  /*1d3b0*/  FADD R51, R205, R50 ;  /* 0x00000032cd337221 */ /* 0x002fe20000000000 */
[----:B------:R-:W-:-:S06]  /*1d3c0*/  FMUL R227, R227, 1.4426950216293334961 ;  /* 0x3fb8aa3be3e37820 */ /* 0x000fcc0000400000 */
[----:B------:R-:W1:Y:S01]  /*1d3d0*/  MUFU.EX2 R221, R221 ;  /* 0x000000dd00dd7308 */ /* 0x000e620000000800 */
[----:B---3--:R-:W-:-:S04]  /*1d3e0*/  FADD R51, R211, R51 ;  /* 0x00000033d3337221 */ /* 0x008fc80000000000 */
[----:B------:R-:W-:-:S03]  /*1d3f0*/  FADD R51, R214, R51 ;  /* 0x00000033d6337221 */ /* 0x000fc60000000000 */
[----:B------:R-:W3:Y:S01]  /*1d400*/  MUFU.EX2 R223, R223 ;  /* 0x000000df00df7308 */ /* 0x000ee20000000800 */
[----:B------:R-:W-:Y:S01]  /*1d410*/  FADD R51, R52, R51 ;  /* 0x0000003334337221 */ /* 0x000fe20000000000 */
[----:B------:R-:W-:-:S03]  /*1d420*/  FMUL R228, R228, 1.4426950216293334961 ;  /* 0x3fb8aa3be4e47820 */ /* 0x000fc60000400000 */
[----:B0-----:R-:W-:-:S03]  /*1d430*/  FADD R51, R217, R51 ;  /* 0x00000033d9337221 */ /* 0x001fc60000000000 */
[----:B------:R-:W0:Y:S01]  /*1d440*/  MUFU.EX2 R227, R227 ;  /* 0x000000e300e37308 */ /* 0x000e220000000800 */
[----:B-1----:R-:W-:Y:S01]  /*1d450*/  FADD R51, R221, R51 ;  /* 0x00000033dd337221 */ /* 0x002fe20000000000 */
[----:B------:R-:W-:-:S06]  /*1d460*/  FMUL R231, R231, 1.4426950216293334961 ;  /* 0x3fb8aa3be7e77820 */ /* 0x000fcc0000400000 */
[----:B------:R-:W1:Y:S01]  /*1d470*/  MUFU.EX2 R228, R228 ;  /* 0x000000e400e47308 */ /* 0x000e620000000800 */
[----:B---3--:R-:W-:Y:S01]  /*1d480*/  FADD R51, R223, R51 ;  /* 0x00000033df337221 */ /* 0x008fe20000000000 */
[----:B------:R-:W-:-:S03]  /*1d490*/  FMUL R233, R233, 1.4426950216293334961 ;  /* 0x3fb8aa3be9e97820 */ /* 0x000fc60000400000 */
[----:B------:R-:W-:-:S03]  /*1d4a0*/  FADD R51, R226, R51 ;  /* 0x00000033e2337221 */ /* 0x000fc60000000000 */
[----:B------:R-:W3:Y:S01]  /*1d4b0*/  MUFU.EX2 R231, R231 ;  /* 0x000000e700e77308 */ /* 0x000ee20000000800 */
[----:B0-----:R-:W-:Y:S01]  /*1d4c0*/  FADD R51, R227, R51 ;  /* 0x00000033e3337221 */ /* 0x001fe20000000000 */
[----:B------:R-:W-:-:S06]  /*1d4d0*/  FMUL R238, R238, 1.4426950216293334961 ;  /* 0x3fb8aa3beeee7820 */ /* 0x000fcc0000400000 */
[----:B------:R-:W0:Y:S01]  /*1d4e0*/  MUFU.EX2 R233, R233 ;  /* 0x000000e900e97308 */ /* 0x000e220000000800 */
[----:B-1----:R-:W-:Y:S01]  /*1d4f0*/  FADD R51, R228, R51 ;  /* 0x00000033e4337221 */ /* 0x002fe20000000000 */
[----:B------:R-:W-:-:S03]  /*1d500*/  FMUL R240, R240, 1.4426950216293334961 ;  /* 0x3fb8aa3bf0f07820 */ /* 0x000fc60000400000 */
[----:B------:R-:W-:-:S03]  /*1d510*/  FADD R51, R230, R51 ;  /* 0x00000033e6337221 */ /* 0x000fc60000000000 */
[----:B------:R-:W1:Y:S01]  /*1d520*/  MUFU.EX2 R238, R238 ;  /* 0x000000ee00ee7308 */ /* 0x000e620000000800 */
[----:B------:R-:W-:Y:S01]  /*1d530*/  FMUL R42, R42, 1.4426950216293334961 ;  /* 0x3fb8aa3b2a2a7820 */ /* 0x000fe20000400000 */
[----:B------:R-:W-:Y:S01]  /*1d540*/  FADD R41, R113, -R133 ;  /* 0x8000008571297221 */ /* 0x000fe20000000000 */
[----:B---3--:R-:W-:Y:S01]  /*1d550*/  FADD R51, R231, R51 ;  /* 0x00000033e7337221 */ /* 0x008fe20000000000 */
[--C-:B------:R-:W-:Y:S01]  /*1d560*/  FADD R112, R112, -R133.reuse ;  /* 0x8000008570707221 */ /* 0x100fe20000000000 */
[----:B------:R-:W-:-:S03]  /*1d570*/  FADD R114, R114, -R133 ;  /* 0x8000008572727221 */ /* 0x000fc60000000000 */
[----:B------:R-:W3:Y:S01]  /*1d580*/  MUFU.EX2 R240, R240 ;  /* 0x000000f000f07308 */ /* 0x000ee20000000800 */
[----:B------:R-:W-:Y:S01]  /*1d590*/  FMUL R41, R41, 1.4426950216293334961 ;  /* 0x3fb8aa3b29297820 */ /* 0x000fe20000400000 */
[--C-:B------:R-:W-:Y:S01]  /*1d5a0*/  FADD R43, R115, -R133.reuse ;  /* 0x80000085732b7221 */ /* 0x100fe20000000000 */
[--C-:B------:R-:W-:Y:S01]  /*1d5b0*/  FADD R118, R118, -R133.reuse ;  /* 0x8000008576767221 */ /* 0x100fe20000000000 */
[--C-:B------:R-:W-:Y:S01]  /*1d5c0*/  FADD R119, R119, -R133.reuse ;  /* 0x8000008577777221 */ /* 0x100fe20000000000 */
[--C-:B------:R-:W-:Y:S01]  /*1d5d0*/  FADD R120, R120, -R133.reuse ;  /* 0x8000008578787221 */ /* 0x100fe20000000000 */
[--C-:B------:R-:W-:Y:S01]  /*1d5e0*/  FADD R121, R121, -R133.reuse ;  /* 0x8000008579797221 */ /* 0x100fe20000000000 */
[--C-:B------:R-:W-:Y:S01]  /*1d5f0*/  FADD R123, R123, -R133.reuse ;  /* 0x800000857b7b7221 */ /* 0x100fe20000000000 */
[----:B------:R-:W1:Y:S01]  /*1d600*/  MUFU.EX2 R113, R42 ;  /* 0x0000002a00717308 */ /* 0x000e620000000800 */
[--C-:B------:R-:W-:Y:S01]  /*1d610*/  FADD R122, R122, -R133.reuse ;  /* 0x800000857a7a7221 */ /* 0x100fe20000000000 */
[--C-:B------:R-:W-:Y:S01]  /*1d620*/  FADD R124, R124, -R133.reuse ;  /* 0x800000857c7c7221 */ /* 0x100fe20000000000 */
[--C-:B------:R-:W-:Y:S01]  /*1d630*/  FADD R126, R126, -R133.reuse ;  /* 0x800000857e7e7221 */ /* 0x100fe20000000000 */
[--C-:B------:R-:W-:Y:S01]  /*1d640*/  FADD R125, R125, -R133.reuse ;  /* 0x800000857d7d7221 */ /* 0x100fe20000000000 */
[--C-:B------:R-:W-:Y:S01]  /*1d650*/  FADD R129, R129, -R133.reuse ;  /* 0x8000008581817221 */ /* 0x100fe20000000000 */
[----:B------:R-:W-:Y:S01]  /*1d660*/  FADD R128, R128, -R133 ;  /* 0x8000008580807221 */ /* 0x000fe20000000000 */
[----:B0-----:R-:W-:Y:S01]  /*1d670*/  FADD R51, R233, R51 ;  /* 0x00000033e9337221 */ /* 0x001fe20000000000 */
[----:B------:R-:W-:Y:S01]  /*1d680*/  FADD R127, R127, -R133 ;  /* 0x800000857f7f7221 */ /* 0x000fe20000000000 */
[----:B------:R-:W-:Y:S01]  /*1d690*/  F2FP.BF16.F32.PACK_AB R19, R243, R249 ;  /* 0x000000f9f313723e */ /* 0x000fe200000010ff */
[----:B------:R-:W-:Y:S01]  /*1d6a0*/  FMUL R112, R112, 1.4426950216293334961 ;  /* 0x3fb8aa3b70707820 */ /* 0x000fe20000400000 */
[----:B------:R-:W-:Y:S01]  /*1d6b0*/  FMUL R114, R114, 1.4426950216293334961 ;  /* 0x3fb8aa3b72727820 */ /* 0x000fe20000400000 */
[----:B------:R0:W0:Y:S01]  /*1d6c0*/  MUFU.EX2 R243, R41 ;  /* 0x0000002900f37308 */ /* 0x0000220000000800 */
        /* <DEDUP_REMOVED lines=12> */
[----:B------:R-:W-:Y:S01]  /*1d790*/  FADD R51, R236, R51 ;  /* 0x00000033ec337221 */ /* 0x000fe20000000000 */
[----:B------:R-:W-:Y:S01]  /*1d7a0*/  FMUL R127, R127, 1.4426950216293334961 ;  /* 0x3fb8aa3b7f7f7820 */ /* 0x000fe20000400000 */
[----:B------:R-:W-:Y:S01]  /*1d7b0*/  F2FP.BF16.F32.PACK_AB R40, R54, R53 ;  /* 0x000000353628723e */ /* 0x000fe200000010ff */
[----:B------:R-:W0:Y:S01]  /*1d7c0*/  MUFU.EX2 R115, R112 ;  /* 0x0000007000737308 */ /* 0x000e220000000800 */
[----:B------:R-:W-:Y:S01]  /*1d7d0*/  F2FP.BF16.F32.PACK_AB R48, R172, R146 ;  /* 0x00000092ac30723e */ /* 0x000fe200000010ff */
[----:B-1----:R-:W-:Y:S01]  /*1d7e0*/  FADD R53, R238, R51 ;  /* 0x00000033ee357221 */ /* 0x002fe20000000000 */
[----:B------:R-:W-:-:S02]  /*1d7f0*/  F2FP.BF16.F32.PACK_AB R49, R201, R173 ;  /* 0x000000adc931723e */ /* 0x000fc400000010ff */
[----:B------:R-:W-:-:S03]  /*1d800*/  F2FP.BF16.F32.PACK_AB R50, R205, R204 ;  /* 0x000000cccd32723e */ /* 0x000fc600000010ff */
[----:B------:R1:W-:Y:S01]  /*1d810*/  MUFU.EX2 R112, R43 ;  /* 0x0000002b00707308 */ /* 0x0003e20000000800 */
[----:B---3--:R-:W-:-:S07]  /*1d820*/  FADD R53, R240, R53 ;  /* 0x00000035f0357221 */ /* 0x008fce0000000000 */
[----:B------:R-:W3:Y:S01]  /*1d830*/  MUFU.EX2 R114, R114 ;  /* 0x0000007200727308 */ /* 0x000ee20000000800 */
[----:B0-----:R-:W-:-:S07]  /*1d840*/  F2FP.BF16.F32.PACK_AB R41, R56, R55 ;  /* 0x000000373829723e */ /* 0x001fce00000010ff */
[----:B------:R-:W-:Y:S08]  /*1d850*/  MUFU.EX2 R144, R118 ;  /* 0x0000007600907308 */ /* 0x000ff00000000800 */
[----:B------:R-:W0:Y:S08]  /*1d860*/  MUFU.EX2 R145, R119 ;  /* 0x0000007700917308 */ /* 0x000e300000000800 */
        /* <DEDUP_REMOVED lines=9> */
[----:B------:R-:W0:Y:S01]  /*1d900*/  MUFU.EX2 R201, R127 ;  /* 0x0000007f00c97308 */ /* 0x000e220000000800 */
[----:B------:R-:W-:Y:S01]  /*1d910*/  FADD R56, R113, R53 ;  /* 0x0000003571387221 */ /* 0x000fe20000000000 */
[----:B-1----:R-:W-:-:S03]  /*1d920*/  F2FP.BF16.F32.PACK_AB R43, R60, R59 ;  /* 0x0000003b3c2b723e */ /* 0x002fc600000010ff */
[----:B------:R-:W-:Y:S01]  /*1d930*/  FADD R59, R243, R56 ;  /* 0x00000038f33b7221 */ /* 0x000fe20000000000 */
[----:B------:R-:W-:Y:S02]  /*1d940*/  F2FP.BF16.F32.PACK_AB R42, R58, R57 ;  /* 0x000000393a2a723e */ /* 0x000fe400000010ff */
[----:B------:R-:W-:Y:S01]  /*1d950*/  F2FP.BF16.F32.PACK_AB R58, R113, R240 ;  /* 0x000000f0713a723e */ /* 0x000fe200000010ff */
[----:B------:R-:W-:Y:S01]  /*1d960*/  FADD R113, R115, R59 ;  /* 0x0000003b73717221 */ /* 0x000fe20000000000 */
[----:B------:R-:W-:Y:S02]  /*1d970*/  F2FP.BF16.F32.PACK_AB R44, R62, R61 ;  /* 0x0000003d3e2c723e */ /* 0x000fe400000010ff */
[----:B------:R-:W-:Y:S02]  /*1d980*/  F2FP.BF16.F32.PACK_AB R45, R64, R63 ;  /* 0x0000003f402d723e */ /* 0x000fe400000010ff */
[----:B------:R-:W-:Y:S02]  /*1d990*/  F2FP.BF16.F32.PACK_AB R46, R66, R65 ;  /* 0x00000041422e723e */ /* 0x000fe400000010ff */
[----:B------:R-:W-:-:S02]  /*1d9a0*/  F2FP.BF16.F32.PACK_AB R47, R131, R67 ;  /* 0x00000043832f723e */ /* 0x000fc400000010ff */
[----:B------:R-:W-:Y:S02]  /*1d9b0*/  F2FP.BF16.F32.PACK_AB R51, R214, R211 ;  /* 0x000000d3d633723e */ /* 0x000fe400000010ff */
[----:B------:R-:W-:Y:S02]  /*1d9c0*/  F2FP.BF16.F32.PACK_AB R52, R217, R52 ;  /* 0x00000034d934723e */ /* 0x000fe400000010ff */
[----:B------:R-:W-:Y:S02]  /*1d9d0*/  F2FP.BF16.F32.PACK_AB R53, R223, R221 ;  /* 0x000000dddf35723e */ /* 0x000fe400000010ff */
[----:B------:R-:W-:Y:S02]  /*1d9e0*/  F2FP.BF16.F32.PACK_AB R54, R227, R226 ;  /* 0x000000e2e336723e */ /* 0x000fe400000010ff */
[----:B------:R-:W-:Y:S02]  /*1d9f0*/  F2FP.BF16.F32.PACK_AB R55, R230, R228 ;  /* 0x000000e4e637723e */ /* 0x000fe400000010ff */
[----:B------:R-:W-:-:S02]  /*1da00*/  F2FP.BF16.F32.PACK_AB R56, R233, R231 ;  /* 0x000000e7e938723e */ /* 0x000fc400000010ff */
[----:B------:R-:W-:Y:S02]  /*1da10*/  F2FP.BF16.F32.PACK_AB R57, R238, R236 ;  /* 0x000000ecee39723e */ /* 0x000fe400000010ff */
[----:B------:R-:W-:Y:S02]  /*1da20*/  F2FP.BF16.F32.PACK_AB R59, R115, R243 ;  /* 0x000000f3733b723e */ /* 0x000fe400000010ff */
[----:B---3--:R-:W-:Y:S02]  /*1da30*/  F2FP.BF16.F32.PACK_AB R60, R114, R112 ;  /* 0x00000070723c723e */ /* 0x008fe400000010ff */
[----:B------:R-:W-:Y:S02]  /*1da40*/  F2FP.BF16.F32.PACK_AB R61, R143, R142 ;  /* 0x0000008e8f3d723e */ /* 0x000fe400000010ff */
[----:B0-----:R-:W-:Y:S02]  /*1da50*/  F2FP.BF16.F32.PACK_AB R62, R145, R144 ;  /* 0x00000090913e723e */ /* 0x001fe400000010ff */
[----:B------:R-:W-:-:S02]  /*1da60*/  F2FP.BF16.F32.PACK_AB R63, R173, R146 ;  /* 0x00000092ad3f723e */ /* 0x000fc400000010ff */
[----:B------:R-:W-:Y:S02]  /*1da70*/  F2FP.BF16.F32.PACK_AB R64, R252, R172 ;  /* 0x000000acfc40723e */ /* 0x000fe400000010ff */
[----:B------:R-:W-:Y:S02]  /*1da80*/  F2FP.BF16.F32.PACK_AB R65, R250, R251 ;  /* 0x000000fbfa41723e */ /* 0x000fe400000010ff */
[----:B------:R-:W-:Y:S02]  /*1da90*/  F2FP.BF16.F32.PACK_AB R66, R205, R249 ;  /* 0x000000f9cd42723e */ /* 0x000fe400000010ff */
[----:B------:R-:W-:Y:S01]  /*1daa0*/  F2FP.BF16.F32.PACK_AB R67, R201, R204 ;  /* 0x000000ccc943723e */ /* 0x000fe200000010ff */
[----:B------:R-:W-:Y:S03]  /*1dab0*/  STS.U16 [R117+UR7+0x1b180], R167 ;  /* 0x01b180a775007988 */ /* 0x000fe60008000407 */
[----:B------:R0:W-:Y:S01]  /*1dac0*/  STTM.x64 tmem[UR10+0x100], R4 ;  /* 0x00010004000079ed */ /* 0x0001e2000834000a */
[----:B------:R-:W-:Y:S04]  /*1dad0*/  STS.U16 [R117+UR7+0x1b580], R168 ;  /* 0x01b580a875007988 */ /* 0x000fe80008000407 */
[----:B------:R-:W-:Y:S04]  /*1dae0*/  STS.U16 [R117+UR7+0x1b980], R169 ;  /* 0x01b980a975007988 */ /* 0x000fe80008000407 */
[----:B------:R-:W-:Y:S01]  /*1daf0*/  STS.U16 [R117+UR7+0x1bd80], R170 ;  /* 0x01bd80aa75007988 */ /* 0x000fe20008000407 */
[----:B------:R-:W-:Y:S01]  /*1db00*/  FADD R113, R112, R113 ;  /* 0x0000007170717221 */ /* 0x000fe20000000000 */
[----:B--2---:R-:W-:-:S03]  /*1db10*/  FADD R0, -R133, R0 ;  /* 0x0000000085007221 */ /* 0x004fc60000000100 */
[----:B------:R-:W-:Y:S01]  /*1db20*/  FADD R147, R114, R113 ;  /* 0x0000007172937221 */ /* 0x000fe20000000000 */
[----:B------:R-:W-:-:S06]  /*1db30*/  FMUL R0, R0, 1.4426950216293334961 ;  /* 0x3fb8aa3b00007820 */ /* 0x000fcc0000400000 */
[----:B------:R-:W1:Y:S01]  /*1db40*/  MUFU.EX2 R0, R0 ;  /* 0x0000000000007308 */ /* 0x000e620000000800 */
[----:B0-----:R-:W-:-:S05]  /*1db50*/  LOP3.LUT R5, R137, 0x40, RZ, 0x3c, !PT ;  /* 0x0000004089057812 */ /* 0x001fca00078e3cff */
        /* <DEDUP_REMOVED lines=64> */
[----:B----4-:R-:W-:Y:S04]  /*1df60*/  STS.U16 [R4+UR7+0x1b780], R109 ;  /* 0x01b7806d04007988 */ /* 0x010fe80008000407 */
[----:B------:R-:W-:Y:S04]  /*1df70*/  STS.U16 [R4+UR7+0x1bb80], R110 ;  /* 0x01bb806e04007988 */ /* 0x000fe80008000407 */
[----:B------:R0:W-:Y:S01]  /*1df80*/  STS.U16 [R4+UR7+0x1bf80], R111 ;  /* 0x01bf806f04007988 */ /* 0x0001e20008000407 */
[----:B------:R-:W2:Y:S02]  /*1df90*/  FENCE.VIEW.ASYNC.T ;  /* 0x00000000000073c6 */ /* 0x000ea40000000200 */
[----:B--2---:R-:W-:Y:S06]  /*1dfa0*/  BAR.SYNC.DEFER_BLOCKING 0x0 ;  /* 0x0000000000007b1d */ /* 0x004fec0000010000 */
[----:B0-----:R-:W1:Y:S01]  /*1dfb0*/  LDTM.x128 R4, tmem[UR10] ;  /* 0x0000000a000479ee */ /* 0x001e6200083c0000 */
[----:B------:R-:W-:Y:S01]  /*1dfc0*/  NOP ;  /* 0x0000000000007918 */ /* 0x000fe20000000000 */
[C---:B-1----:R-:W-:Y:S01]  /*1dfd0*/  FMUL R4, R0.reuse, R4 ;  /* 0x0000000400047220 */ /* 0x042fe20000400000 */
        /* <DEDUP_REMOVED lines=127> */
[----:B------:R0:W-:Y:S01]  /*1e7d0*/  STTM.x128 tmem[UR10], R4 ;  /* 0x00000004000079ed */ /* 0x0001e200083c000a */
[----:B------:R-:W1:Y:S02]  /*1e7e0*/  FENCE.VIEW.ASYNC.T ;  /* 0x00000000000073c6 */ /* 0x000e640000000200 */
[----:B-1----:R-:W-:Y:S01]  /*1e7f0*/  BAR.SYNC.DEFER_BLOCKING 0x0 ;  /* 0x0000000000007b1d */ /* 0x002fe20000010000 */
[----:B------:R-:W-:-:S04]  /*1e800*/  FADD R147, R142, R147 ;  /* 0x000000938e937221 */ /* 0x000fc80000000000 */
[----:B------:R-:W-:-:S04]  /*1e810*/  FADD R147, R143, R147 ;  /* 0x000000938f937221 */ /* 0x000fc80000000000 */
[----:B------:R-:W-:-:S04]  /*1e820*/  FADD R147, R144, R147 ;  /* 0x0000009390937221 */ /* 0x000fc80000000000 */
[----:B------:R-:W-:Y:S01]  /*1e830*/  FADD R147, R145, R147 ;  /* 0x0000009391937221 */ /* 0x000fe20000000000 */
[----:B------:R1:W-:Y:S06]  /*1e840*/  MEMBAR.ALL.CTA ;  /* 0x0000000000007992 */ /* 0x0003ec0000008000 */
[----:B-1----:R-:W1:Y:S01]  /*1e850*/  FENCE.VIEW.ASYNC.S ;  /* 0x00000000000073c6 */ /* 0x002e620000000000 */
[----:B------:R-:W-:-:S04]  /*1e860*/  FADD R142, R146, R147 ;  /* 0x00000093928e7221 */ /* 0x000fc80000000000 */
[----:B------:R-:W-:-:S04]  /*1e870*/  FADD R142, R173, R142 ;  /* 0x0000008ead8e7221 */ /* 0x000fc80000000000 */
[----:B------:R-:W-:-:S04]  /*1e880*/  FADD R142, R172, R142 ;  /* 0x0000008eac8e7221 */ /* 0x000fc80000000000 */
[----:B------:R-:W-:-:S04]  /*1e890*/  FADD R142, R252, R142 ;  /* 0x0000008efc8e7221 */ /* 0x000fc80000000000 */
[----:B------:R-:W-:-:S04]  /*1e8a0*/  FADD R251, R251, R142 ;  /* 0x0000008efbfb7221 */ /* 0x000fc80000000000 */
[----:B------:R-:W-:-:S04]  /*1e8b0*/  FADD R250, R250, R251 ;  /* 0x000000fbfafa7221 */ /* 0x000fc80000000000 */
[----:B------:R-:W-:-:S04]  /*1e8c0*/  FADD R250, R249, R250 ;  /* 0x000000faf9fa7221 */ /* 0x000fc80000000000 */
[----:B------:R-:W-:Y:S01]  /*1e8d0*/  FADD R205, R205, R250 ;  /* 0x000000facdcd7221 */ /* 0x000fe20000000000 */
[----:B------:R-:W-:-:S03]  /*1e8e0*/  ULEA UR11, UR68, UR7, 0x3 ;  /* 0x00000007440b7291 */ /* 0x000fc6000f8e18ff */
[----:B------:R-:W-:Y:S01]  /*1e8f0*/  FADD R205, R204, R205 ;  /* 0x000000cdcccd7221 */ /* 0x000fe20000000000 */
[----:B------:R-:W-:-:S03]  /*1e900*/  UIADD3 UR11, UPT, UPT, UR11, 0x20000, URZ ;  /* 0x000200000b0b7890 */ /* 0x000fc6000fffe0ff */
[----:B------:R-:W-:Y:S01]  /*1e910*/  FADD R205, R201, R205 ;  /* 0x000000cdc9cd7221 */ /* 0x000fe20000000000 */
[----:B------:R-:W-:Y:S01]  /*1e920*/  UMOV UR4, UR73 ;  /* 0x0000004900047c82 */ /* 0x000fe20008000000 */
[----:B-1----:R-:W-:Y:S06]  /*1e930*/  BAR.SYNC.DEFER_BLOCKING 0x0 ;  /* 0x0000000000007b1d */ /* 0x002fec0000010000 */
[----:B------:R-:W-:Y:S05]  /*1e940*/  BRA.U UP2, `(.L_x_16) ;  /* 0x0000000102887547 */ /* 0x000fea000b800000 */
[----:B------:R-:W-:Y:S01]  /*1e950*/  UIADD3 UR67, UPT, UPT, UR8, 0x108, URZ ;  /* 0x0000010808437890 */ /* 0x000fe2000fffe0ff */
[----:B------:R-:W-:Y:S01]  /*1e960*/  UMOV UR60, 0x0 ;  /* 0x00000000003c7882 */ /* 0x000fe20000000000 */
[----:B------:R-:W-:Y:S01]  /*1e970*/  UMOV UR61, 0x8200490 ;  /* 0x08200490003d7882 */ /* 0x000fe20000000000 */
[----:B------:R-:W-:Y:S01]  /*1e980*/  UIADD3 UR66, UPT, UPT, UR8, 0x110, URZ ;  /* 0x0000011008427890 */ /* 0x000fe2000fffe0ff */
[----:B------:R-:W-:Y:S01]  /*1e990*/  UMOV UR62, UR72 ;  /* 0x00000048003e7c82 */ /* 0x000fe20008000000 */
[----:B------:R-:W-:Y:S01]  /*1e9a0*/  UMOV UR63, 0x40004040 ;  /* 0x40004040003f7882 */ /* 0x000fe20000000000 */
[----:B------:R-:W-:Y:S01]  /*1e9b0*/  UMOV UR76, 0x0 ;  /* 0x00000000004c7882 */ /* 0x000fe20000000000 */
[----:B------:R-:W-:Y:S01]  /*1e9c0*/  UMOV UR77, 0x8200490 ;  /* 0x08200490004d7882 */ /* 0x000fe20000000000 */
[----:B------:R-:W-:Y:S02]  /*1e9d0*/  UIADD3 UR73, UPT, UPT, UR8, 0x118, URZ ;  /* 0x0000011808497890 */ /* 0x000fe4000fffe0ff */
[----:B------:R1:W-:Y:S01]  /*1e9e0*/  UTCHMMA tmem[UR13], gdesc[UR62], tmem[UR8], tmem[UR60], idesc[UR61], UPT ;  /* 0x00ff3c3e0d0079ea */ /* 0x0003e2000b800008 */
[----:B------:R-:W-:-:S02]  /*1e9f0*/  UIADD3 UR74, UPT, UPT, UR8, 0x120, URZ ;  /* 0x00000120084a7890 */ /* 0x000fc4000fffe0ff */
[----:B------:R2:W-:Y:S01]  /*1ea00*/  UTCHMMA tmem[UR67], gdesc[UR32], tmem[UR8], tmem[UR76], idesc[UR77], UPT ;  /* 0x00ff4c20430079ea */ /* 0x0005e2000b800008 */
[----:B------:R-:W-:Y:S01]  /*1ea10*/  UIADD3 UR75, UPT, UPT, UR8, 0x128, URZ ;  /* 0x00000128084b7890 */ /* 0x000fe2000fffe0ff */
[----:B------:R-:W-:Y:S01]  /*1ea20*/  UMOV UR64, 0x0 ;  /* 0x0000000000407882 */ /* 0x000fe20000000000 */
[----:B------:R-:W-:Y:S01]  /*1ea30*/  UMOV UR65, 0x8200490 ;  /* 0x0820049000417882 */ /* 0x000fe20000000000 */
[----:B------:R-:W-:Y:S01]  /*1ea40*/  UMOV UR58, 0x0 ;  /* 0x00000000003a7882 */ /* 0x000fe20000000000 */
[----:B------:R-:W-:Y:S01]  /*1ea50*/  UMOV UR59, 0x8200490 ;  /* 0x08200490003b7882 */ /* 0x000fe20000000000 */
[----:B------:R3:W-:Y:S01]  /*1ea60*/  UTCHMMA tmem[UR66], gdesc[UR46], tmem[UR8], tmem[UR64], idesc[UR65], UPT ;  /* 0x00ff402e420079ea */ /* 0x0007e2000b800008 */
[----:B-1----:R-:W-:Y:S01]  /*1ea70*/  UMOV UR62, 0x0 ;  /* 0x00000000003e7882 */ /* 0x002fe20000000000 */
[----:B------:R-:W-:Y:S01]  /*1ea80*/  UMOV UR63, 0x8200490 ;  /* 0x08200490003f7882 */ /* 0x000fe20000000000 */
[----:B--2---:R-:W-:Y:S02]  /*1ea90*/  UIADD3 UR76, UPT, UPT, UR8, 0x130, URZ ;  /* 0x00000130084c7890 */ /* 0x004fe4000fffe0ff */
[----:B------:R1:W-:Y:S01]  /*1eaa0*/  UTCHMMA tmem[UR73], gdesc[UR48], tmem[UR8], tmem[UR58], idesc[UR59], UPT ;  /* 0x00ff3a30490079ea */ /* 0x0003e2000b800008 */
[----:B------:R-:W-:-:S02]  /*1eab0*/  UIADD3 UR77, UPT, UPT, UR8, 0x138, URZ ;  /* 0x00000138084d7890 */ /* 0x000fc4000fffe0ff */
[----:B------:R2:W-:Y:S01]  /*1eac0*/  UTCHMMA tmem[UR74], gdesc[UR50], tmem[UR8], tmem[UR60], idesc[UR61], UPT ;  /* 0x00ff3c324a0079ea */ /* 0x0005e2000b800008 */
[----:B------:R-:W-:Y:S01]  /*1ead0*/  UMOV UR67, 0x8200490 ;  /* 0x0820049000437882 */ /* 0x000fe20000000000 */
[----:B------:R2:W-:Y:S01]  /*1eae0*/  UTCHMMA tmem[UR75], gdesc[UR52], tmem[UR8], tmem[UR62], idesc[UR63], UPT ;  /* 0x00ff3e344b0079ea */ /* 0x0005e2000b800008 */
[----:B---3--:R-:W-:Y:S01]  /*1eaf0*/  UMOV UR66, 0x0 ;  /* 0x0000000000427882 */ /* 0x008fe20000000000 */
[----:B------:R2:W-:Y:S01]  /*1eb00*/  UTCHMMA tmem[UR76], gdesc[UR54], tmem[UR8], tmem[UR64], idesc[UR65], UPT ;  /* 0x00ff40364c0079ea */ /* 0x0005e2000b800008 */
[----:B-1----:R-:W-:Y:S01]  /*1eb10*/  UMOV UR58, UR11 ;  /* 0x0000000b003a7c82 */ /* 0x002fe20008000000 */
[----:B------:R-:W-:Y:S01]  /*1eb20*/  UMOV UR59, URZ ;  /* 0x000000ff003b7c82 */ /* 0x000fe20008000000 */
[----:B------:R2:W-:Y:S01]  /*1eb30*/  UTCHMMA tmem[UR77], gdesc[UR56], tmem[UR8], tmem[UR66], idesc[UR67], UPT ;  /* 0x00ff42384d0079ea */ /* 0x0005e2000b800008 */
[----:B------:R-:W-:Y:S02]  /*1eb40*/  UMOV UR58, UR58 ;  /* 0x0000003a003a7c82 */ /* 0x000fe40008000000 */
[----:B------:R2:W-:Y:S01]  /*1eb50*/  UTCBAR [UR58], URZ ;  /* 0x000000ff3a0073e9 */ /* 0x0005e200080000ff */
[----:B------:R-:W-:-:S02]  /*1eb60*/  NOP ;  /* 0x0000000000007918 */ /* 0x000fc40000000000 */
.L_x_16:
[----:B0-----:R-:W3:Y:S01]  /*1eb70*/  LDL.LU R4, [R1+0x54] ;  /* 0x0000540001047983 */ /* 0x001ee20000300800 */
[----:B------:R-:W-:Y:S01]  /*1eb80*/  ISETP.GE.U32.AND P0, PT, R132, UR6, PT ;  /* 0x0000000684007c0c */ /* 0x000fe2000bf06070 */
[----:B------:R-:W-:-:S03]  /*1eb90*/  UIADD3 UR68, UPT, UPT, UR68, 0x1, URZ ;  /* 0x0000000144447890 */ /* 0x000fc6000fffe0ff */
[----:B------:R-:W-:Y:S01]  /*1eba0*/  ISETP.GE.U32.AND.EX P0, PT, R134, RZ, PT, P0 ;  /* 0x000000ff8600720c */ /* 0x000fe20003f06100 */
[----:B------:R-:W-:-:S04]  /*1ebb0*/  UISETP.GT.AND UP3, UPT, UR68, 0x1, UPT ;  /* 0x000000014400788c */ /* 0x000fc8000bf64270 */
[----:B------:R-:W-:Y:S02]  /*1ebc0*/  USEL UR73, URZ, 0x1, !UP3 ;  /* 0x00000001ff497887 */ /* 0x000fe4000d800000 */
[----:B------:R-:W-:Y:S02]  /*1ebd0*/  USEL UR68, UR68, URZ, !UP3 ;  /* 0x000000ff44447287 */ /* 0x000fe4000d800000 */
[----:B------:R-:W-:Y:S01]  /*1ebe0*/  ULOP3.LUT UR73, UR4, UR73, URZ, 0x3c, !UPT ;  /* 0x0000004904497292 */ /* 0x000fe2000f8e3cff */
[----:B---3--:R-:W-:Y:S02]  /*1ebf0*/  FFMA R4, R0, R4, R205 ;  /* 0x0000000400047223 */ /* 0x008fe400000000cd */
[----:B------:R-:W0:Y:S03]  /*1ec00*/  LDC R0, c[0x0][0x3d4] ;  /* 0x0000f500ff007b82 */ /* 0x000e260000000800 */
[----:B------:R3:W-:Y:S04]  /*1ec10*/  STL [R1+0x54], R4 ;  /* 0x0000540401007387 */ /* 0x0007e80000100800 */
[----:B------:R3:W-:Y:S01]  /*1ec20*/  STL [R1+0x50], R133 ;  /* 0x0000508501007387 */ /* 0x0007e20000100800 */
[----:B0-----:R-:W-:-:S05]  /*1ec30*/  SHF.L.U32 R0, R0, 0x7, RZ ;  /* 0x0000000700007819 */ /* 0x001fca00000006ff */
[----:B------:R-:W-:Y:S02]  /*1ec40*/  IMAD.IADD R2, R0, 0x1, R2 ;  /* 0x0000000100027824 */ /* 0x000fe400078e0202 */
[----:B------:R-:W0:Y:S02]  /*1ec50*/  LDC R0, c[0x0][0x3c4] ;  /* 0x0000f100ff007b82 */ /* 0x000e240000000800 */
[----:B0-----:R-:W-:-:S04]  /*1ec60*/  IMAD.SHL.U32 R0, R0, 0x80, RZ ;  /* 0x0000008000007824 */ /* 0x001fc800078e00ff */
[----:B------:R-:W-:Y:S01]  /*1ec70*/  IMAD.IADD R3, R0, 0x1, R3 ;  /* 0x0000000100037824 */ /* 0x000fe200078e0203 */
[----:B---3--:R-:W-:Y:S06]  /*1ec80*/  @!P0 BRA `(.L_x_17) ;  /* 0xffffff4000308947 */ /* 0x008fec000383ffff */
.L_x_12:
[----:B------:R-:W3:Y:S01]  /*1ec90*/  LDL.LU R233, [R1+0x54] ;  /* 0x0000540001e97983 */ /* 0x000ee20000300800 */
[----:B------:R-:W-:Y:S01]  /*1eca0*/  IMAD.MOV.U32 R3, RZ, RZ, 0x3dc6b27f ;  /* 0x3dc6b27fff037424 */ /* 0x000fe200078e00ff */
[----:B------:R-:W4:Y:S01]  /*1ecb0*/  LDC R135, c[0x0][0x3e8] ;  /* 0x0000fa00ff877b82 */ /* 0x000f220000000800 */
[----:B0-----:R-:W0:Y:S01]  /*1ecc0*/  LDCU.64 UR12, c[0x0][0x3e0] ;  /* 0x00007c00ff0c77ac */ /* 0x001e220008000a00 */
[----:B------:R-:W-:-:S06]  /*1ecd0*/  UISETP.GE.AND UP0, UPT, UR9, 0x1, UPT ;  /* 0x000000010900788c */ /* 0x000fcc000bf06270 */
[----:B------:R-:W1:Y:S01]  /*1ece0*/  LDC.64 R138, c[0x0][0x398] ;  /* 0x0000e600ff8a7b82 */ /* 0x000e620000000a00 */
[----:B0-----:R-:W-:Y:S01]  /*1ecf0*/  UIMAD UR6, UR5, UR12, URZ ;  /* 0x0000000c050672a4 */ /* 0x001fe2000f8e02ff */
[C---:B--23--:R-:W-:Y:S01]  /*1ed00*/  FMUL R0, R233.reuse, 8388608 ;  /* 0x4b000000e9007820 */ /* 0x04cfe20000400000 */
[----:B------:R-:W-:-:S04]  /*1ed10*/  FSETP.GEU.AND P0, PT, R233, 1.175494350822287508e-38, PT ;  /* 0x00800000e900780b */ /* 0x000fc80003f0e000 */
[----:B------:R-:W-:-:S04]  /*1ed20*/  FSEL R141, R0, R233, !P0 ;  /* 0x000000e9008d7208 */ /* 0x000fc80004000000 */
[----:B------:R-:W-:-:S04]  /*1ed30*/  IADD3 R0, PT, PT, R141, -0x3f3504f3, RZ ;  /* 0xc0cafb0d8d007810 */ /* 0x000fc80007ffe0ff */
[----:B------:R-:W-:-:S05]  /*1ed40*/  LOP3.LUT R2, R0, 0xff800000, RZ, 0xc0, !PT ;  /* 0xff80000000027812 */ /* 0x000fca00078ec0ff */
[----:B------:R-:W-:-:S04]  /*1ed50*/  IMAD.IADD R0, R141, 0x1, -R2 ;  /* 0x000000018d007824 */ /* 0x000fc800078e0a02 */
[----:B------:R-:W-:Y:S01]  /*1ed60*/  FADD R132, R0, -1 ;  /* 0xbf80000000847421 */ /* 0x000fe20000000000 */
[----:B------:R-:W-:-:S03]  /*1ed70*/  FSEL R0, RZ, -23, P0 ;  /* 0xc1b80000ff007808 */ /* 0x000fc60000000000 */
[----:B------:R-:W-:-:S04]  /*1ed80*/  FFMA.FTZ R3, R132, R3, -0.16845393180847167969 ;  /* 0xbe2c7f3084037423 */ /* 0x000fc80000010003 */
[----:B------:R-:W-:-:S04]  /*1ed90*/  FFMA.FTZ R3, R132, R3, 0.1716887056827545166 ;  /* 0x3e2fcf2a84037423 */ /* 0x000fc80000010003 */
[----:B------:R-:W-:-:S04]  /*1eda0*/  FFMA.FTZ R3, R132, R3, -0.17900948226451873779 ;  /* 0xbe374e4384037423 */ /* 0x000fc80000010003 */
[----:B------:R-:W-:-:S04]  /*1edb0*/  FFMA.FTZ R3, R132, R3, 0.20512372255325317383 ;  /* 0x3e520bf484037423 */ /* 0x000fc80000010003 */
[----:B------:R-:W-:-:S04]  /*1edc0*/  FFMA.FTZ R3, R132, R3, -0.24046532809734344482 ;  /* 0xbe763c8b84037423 */ /* 0x000fc80000010003 */
[----:B------:R-:W-:-:S04]  /*1edd0*/  FFMA.FTZ R3, R132, R3, 0.28857114911079406738 ;  /* 0x3e93bf9984037423 */ /* 0x000fc80000010003 */
[----:B------:R-:W-:-:S04]  /*1ede0*/  FFMA.FTZ R3, R132, R3, -0.36067417263984680176 ;  /* 0xbeb8aa4984037423 */ /* 0x000fc80000010003 */
[----:B------:R-:W-:Y:S01]  /*1edf0*/  FFMA.FTZ R3, R132, R3, 0.48089820146560668945 ;  /* 0x3ef6384a84037423 */ /* 0x000fe20000010003 */
[----:B-1--4-:R-:W-:Y:S06]  /*1ee00*/  BRA.U !UP0, `(.L_x_18) ;  /* 0x0000000108107547 */ /* 0x012fec000b800000 */
[----:B------:R-:W-:-:S06]  /*1ee10*/  USHF.L.U32 UR4, UR4, 0x1f, URZ ;  /* 0x0000001f04047899 */ /* 0x000fcc00080006ff */
[----:B------:R-:W-:-:S04]  /*1ee20*/  IMAD.U32 R4, RZ, RZ, UR4 ;  /* 0x00000004ff047e24 */ /* 0x000fc8000f8e00ff */
[----:B------:R-:W0:Y:S02]  /*1ee30*/  SYNCS.PHASECHK.TRANS64.TRYWAIT P0, [UR11], R4 ;  /* 0x00000004ff0075a7 */ /* 0x000e24000800110b */
[----:B0-----:R-:W-:Y:S05]  /*1ee40*/  @!P0 BRA `(.L_x_19) ;  /* 0x0000004800848947 */ /* 0x001fea0003800000 */
.L_x_18:
[----:B------:R-:W0:Y:S01]  /*1ee50*/  S2R R5, SR_TID.X ;  /* 0x0000000000057919 */ /* 0x000e220000002100 */
[C---:B------:R-:W-:Y:S01]  /*1ee60*/  FSETP.GT.AND P0, PT, |R233|.reuse, 8.50705917302346158658e+37, PT ;  /* 0x7e800000e900780b */ /* 0x040fe20003f04200 */
[----:B------:R-:W-:Y:S01]  /*1ee70*/  IMAD R134, R136, UR13, RZ ;  /* 0x0000000d88867c24 */ /* 0x000fe2000f8e02ff */
[----:B------:R-:W-:Y:S01]  /*1ee80*/  FSETP.GEU.AND P3, PT, |R233|, 1.175494350822287508e-38, PT ;  /* 0x00800000e900780b */ /* 0x000fe20003f6e200 */
[----:B------:R-:W-:Y:S01]  /*1ee90*/  BAR.SYNC.DEFER_BLOCKING 0x0 ;  /* 0x0000000000007b1d */ /* 0x000fe20000010000 */
[----:B------:R-:W-:Y:S01]  /*1eea0*/  USHF.L.U32 UR4, UR6, 0x1, URZ ;  /* 0x0000000106047899 */ /* 0x000fe200080006ff */
[----:B------:R-:W-:Y:S01]  /*1eeb0*/  ISETP.GE.U32.AND P1, PT, R141, 0x7f800000, PT ;  /* 0x7f8000008d00780c */ /* 0x000fe20003f26070 */
[----:B------:R-:W-:Y:S01]  /*1eec0*/  IMAD R151, R135, 0x6a, RZ ;  /* 0x0000006a87977824 */ /* 0x000fe200078e02ff */
[----:B------:R-:W-:Y:S01]  /*1eed0*/  FSETP.NEU.AND P2, PT, R141, RZ, PT ;  /* 0x000000ff8d00720b */ /* 0x000fe20003f4d000 */
[C---:B------:R-:W-:Y:S02]  /*1eee0*/  IMAD R155, R135.reuse, 0x6c, RZ ;  /* 0x0000006c879b7824 */ /* 0x040fe400078e02ff */
[----:B------:R-:W-:-:S02]  /*1eef0*/  IMAD R159, R135, 0x6e, RZ ;  /* 0x0000006e879f7824 */ /* 0x000fc400078e02ff */
[----:B------:R-:W-:Y:S02]  /*1ef00*/  IMAD R163, R135, 0x70, RZ ;  /* 0x0000007087a37824 */ /* 0x000fe400078e02ff */
[----:B------:R-:W-:Y:S01]  /*1ef10*/  @P0 FMUL R233, R233, 0.25 ;  /* 0x3e800000e9e90820 */ /* 0x000fe20000400000 */
[C---:B------:R-:W-:Y:S02]  /*1ef20*/  IMAD R167, R135.reuse, 0x72, RZ ;  /* 0x0000007287a77824 */ /* 0x040fe400078e02ff */
[----:B------:R-:W-:Y:S02]  /*1ef30*/  IMAD R171, R135, 0x74, RZ ;  /* 0x0000007487ab7824 */ /* 0x000fe400078e02ff */
[----:B------:R-:W-:Y:S01]  /*1ef40*/  @!P3 FMUL R233, R233, 16777216 ;  /* 0x4b800000e9e9b820 */ /* 0x000fe20000400000 */
[C---:B------:R-:W-:Y:S02]  /*1ef50*/  IMAD R175, R135.reuse, 0x76, RZ ;  /* 0x0000007687af7824 */ /* 0x040fe400078e02ff */
[----:B------:R-:W-:-:S02]  /*1ef60*/  IMAD R179, R135, 0x78, RZ ;  /* 0x0000007887b37824 */ /* 0x000fc400078e02ff */
[C---:B------:R-:W-:Y:S01]  /*1ef70*/  IMAD R181, R135.reuse, 0x7a, RZ ;  /* 0x0000007a87b57824 */ /* 0x040fe200078e02ff */
[----:B------:R-:W1:Y:S01]  /*1ef80*/  MUFU.RCP R233, R233 ;  /* 0x000000e900e97308 */ /* 0x000e620000001000 */
[C---:B------:R-:W-:Y:S02]  /*1ef90*/  IMAD R185, R135.reuse, 0x7c, RZ ;  /* 0x0000007c87b97824 */ /* 0x040fe400078e02ff */
[C---:B------:R-:W-:Y:S02]  /*1efa0*/  IMAD R235, R135.reuse, 0x7e, RZ ;  /* 0x0000007e87eb7824 */ /* 0x040fe400078e02ff */
[C---:B------:R-:W-:Y:S02]  /*1efb0*/  IMAD R172, R135.reuse, 0x90, RZ ;  /* 0x0000009087ac7824 */ /* 0x040fe400078e02ff */
[----:B------:R-:W-:Y:S01]  /*1efc0*/  IMAD R146, R135, 0xd0, RZ ;  /* 0x000000d087927824 */ /* 0x000fe200078e02ff */
[----:B0-----:R-:W-:Y:S01]  /*1efd0*/  LOP3.LUT P6, RZ, R5, 0x7f, RZ, 0xc0, !PT ;  /* 0x0000007f05ff7812 */ /* 0x001fe200078cc0ff */
[----:B------:R-:W-:Y:S01]  /*1efe0*/  FFMA.FTZ R5, R132, R3, -0.72134751081466674805 ;  /* 0xbf38aa3b84057423 */ /* 0x000fe20000010003 */
[----:B------:R-:W-:Y:S01]  /*1eff0*/  I2FP.F32.S32 R3, R2 ;  /* 0x0000000200037245 */ /* 0x000fe20000201400 */
[----:B------:R-:W-:-:S02]  /*1f000*/  IMAD R140, R135, 0xca, RZ ;  /* 0x000000ca878c7824 */ /* 0x000fc400078e02ff */
[----:B------:R-:W-:Y:S01]  /*1f010*/  FMUL R137, R132, R5 ;  /* 0x0000000584897220 */ /* 0x000fe20000400000 */
[----:B------:R-:W-:Y:S02]  /*1f020*/  IMAD R142, R135, 0xcc, RZ ;  /* 0x000000cc878e7824 */ /* 0x000fe400078e02ff */
[----:B------:R-:W-:Y:S01]  /*1f030*/  FFMA.FTZ R0, R3, 1.1920928955078125e-07, R0 ;  /* 0x3400000003007823 */ /* 0x000fe20000010000 */
[C---:B------:R-:W-:Y:S01]  /*1f040*/  SHF.L.U32 R3, R134.reuse, 0x1, RZ ;  /* 0x0000000186037819 */ /* 0x040fe200000006ff */
[----:B------:R-:W-:-:S04]  /*1f050*/  IMAD.HI R134, R134, 0x2, RZ ;  /* 0x0000000286867827 */ /* 0x000fc800078e02ff */
[C---:B------:R-:W-:Y:S01]  /*1f060*/  FMUL R137, R132.reuse, R137 ;  /* 0x0000008984897220 */ /* 0x040fe20000400000 */
[----:B------:R-:W-:Y:S01]  /*1f070*/  IADD3 R2, P4, P5, R3, UR4, R138 ;  /* 0x0000000403027c10 */ /* 0x000fe2000fd9e08a */
[----:B------:R-:W0:Y:S02]  /*1f080*/  @!P6 SYNCS.CCTL.IV [UR7+0x20000] ;  /* 0x02000000ff00e9b1 */ /* 0x000e240008000007 */
[----:B0-----:R-:W-:Y:S01]  /*1f090*/  BAR.SYNC.DEFER_BLOCKING 0x0 ;  /* 0x0000000000007b1d */ /* 0x001fe20000010000 */
[----:B------:R-:W-:Y:S01]  /*1f0a0*/  FFMA.FTZ R137, R132, 1.4426950216293334961, R137 ;  /* 0x3fb8aa3b84897823 */ /* 0x000fe20000010089 */
[C---:B------:R-:W-:Y:S02]  /*1f0b0*/  IMAD R138, R135.reuse, 0xc8, RZ ;  /* 0x000000c8878a7824 */ /* 0x040fe400078e02ff */
[C---:B------:R-:W-:Y:S02]  /*1f0c0*/  IMAD R144, R135.reuse, 0xce, RZ ;  /* 0x000000ce87907824 */ /* 0x040fe400078e02ff */
[----:B------:R-:W-:Y:S01]  /*1f0d0*/  FADD R132, R0, R137 ;  /* 0x0000008900847221 */ /* 0x000fe20000000000 */
[----:B------:R-:W-:Y:S01]  /*1f0e0*/  @P1 IMAD.MOV.U32 R0, RZ, RZ, 0x7f800000 ;  /* 0x7f800000ff001424 */ /* 0x000fe200078e00ff */
[----:B------:R-:W0:Y:S01]  /*1f0f0*/  LDCU UR4, c[0x0][0x3ec] ;  /* 0x00007d80ff0477ac */ /* 0x000e220008000800 */
[----:B------:R-:W2:Y:S01]  /*1f100*/  LDTM.x128 R4, tmem[UR10] ;  /* 0x0000000a000479ee */ /* 0x000ea200083c0000 */
[----:B------:R-:W-:-:S02]  /*1f110*/  IMAD R148, R135, 0xd2, RZ ;  /* 0x000000d287947824 */ /* 0x000fc400078e02ff */
[----:B------:R-:W-:Y:S01]  /*1f120*/  @P1 FFMA.FTZ R132, R141, R0, +INF ;  /* 0x7f8000008d841423 */ /* 0x000fe20000010000 */
[----:B------:R-:W-:Y:S01]  /*1f130*/  UIMAD.WIDE UR10, UR6, 0x2, URZ ;  /* 0x00000002060a78a5 */ /* 0x000fe2000f8e02ff */
[C---:B------:R-:W-:Y:S02]  /*1f140*/  IMAD R160, R135.reuse, 0xde, RZ ;  /* 0x000000de87a07824 */ /* 0x040fe400078e02ff */
[C---:B------:R-:W-:Y:S01]  /*1f150*/  IMAD R150, R135.reuse, 0xd4, RZ ;  /* 0x000000d487967824 */ /* 0x040fe200078e02ff */
[----:B------:R-:W-:Y:S01]  /*1f160*/  FSEL R132, R132, -INF , P2 ;  /* 0xff80000084847808 */ /* 0x000fe20001000000 */
[C---:B------:R-:W-:Y:S01]  /*1f170*/  IMAD R152, R135.reuse, 0xd6, RZ ;  /* 0x000000d687987824 */ /* 0x040fe200078e02ff */
[----:B------:R-:W-:Y:S01]  /*1f180*/  IADD3.X R3, PT, PT, R134, UR11, R139, P4, P5 ;  /* 0x0000000b86037c10 */ /* 0x000fe2000a7ea48b */
[C---:B------:R-:W-:Y:S02]  /*1f190*/  IMAD.SHL.U32 R139, R135.reuse, 0x2, RZ ;  /* 0x00000002878b7824 */ /* 0x040fe400078e00ff */
[----:B------:R-:W-:Y:S01]  /*1f1a0*/  FFMA R234, R132, 0.69314718246459960938, R133 ;  /* 0x3f31721884ea7823 */ /* 0x000fe20000000085 */
[----:B------:R-:W-:-:S02]  /*1f1b0*/  IMAD R132, R135, 0xc6, RZ ;  /* 0x000000c687847824 */ /* 0x000fc400078e02ff */
[C---:B------:R-:W-:Y:S01]  /*1f1c0*/  IMAD R133, R135.reuse, 0x63, RZ ;  /* 0x0000006387857824 */ /* 0x040fe200078e02ff */
[----:B------:R-:W3:Y:S01]  /*1f1d0*/  @!P6 SYNCS.CCTL.IV [UR7+0x20008] ;  /* 0x02000800ff00e9b1 */ /* 0x000ee20008000007 */
[----:B------:R-:W-:Y:S01]  /*1f1e0*/  NOP ;  /* 0x0000000000007918 */ /* 0x000fe20000000000 */
[C---:B------:R-:W-:Y:S01]  /*1f1f0*/  IMAD R149, R135.reuse, 0x69, RZ ;  /* 0x0000006987957824 */ /* 0x040fe200078e02ff */
[----:B0-----:R-:W-:Y:S01]  /*1f200*/  UIMAD UR5, UR5, UR4, URZ ;  /* 0x00000004050572a4 */ /* 0x001fe2000f8e02ff */
[C---:B------:R-:W-:Y:S02]  /*1f210*/  IMAD R154, R135.reuse, 0xd8, RZ ;  /* 0x000000d8879a7824 */ /* 0x040fe400078e02ff */
[----:B------:R-:W-:Y:S01]  /*1f220*/  IMAD R156, R135, 0xda, RZ ;  /* 0x000000da879c7824 */ /* 0x000fe200078e02ff */
[----:B------:R-:W-:Y:S01]  /*1f230*/  USHF.L.U32 UR6, UR5, 0x2, URZ ;  /* 0x0000000205067899 */ /* 0x000fe200080006ff */
[----:B--2---:R-:W-:Y:S01]  /*1f240*/  @P0 FMUL R4, R4, 0.25 ;  /* 0x3e80000004040820 */ /* 0x004fe20000400000 */
[----:B------:R-:W-:Y:S01]  /*1f250*/  @P0 FMUL R5, R5, 0.25 ;  /* 0x3e80000005050820 */ /* 0x000fe20000400000 */
[----:B------:R-:W-:Y:S01]  /*1f260*/  @P0 FMUL R26, R26, 0.25 ;  /* 0x3e8000001a1a0820 */ /* 0x000fe20000400000 */
[----:B------:R-:W-:Y:S01]  /*1f270*/  @P0 FMUL R37, R37, 0.25 ;  /* 0x3e80000025250820 */ /* 0x000fe20000400000 */
[----:B------:R-:W-:Y:S01]  /*1f280*/  @!P3 FMUL R4, R4, 16777216 ;  /* 0x4b8000000404b820 */ /* 0x000fe20000400000 */
[----:B------:R-:W-:Y:S01]  /*1f290*/  @!P3 FMUL R5, R5, 16777216 ;  /* 0x4b8000000505b820 */ /* 0x000fe20000400000 */
[----:B------:R-:W-:Y:S01]  /*1f2a0*/  @P0 FMUL R39, R39, 0.25 ;  /* 0x3e80000027270820 */ /* 0x000fe20000400000 */
[----:B------:R-:W-:Y:S01]  /*1f2b0*/  @P0 FMUL R49, R49, 0.25 ;  /* 0x3e80000031310820 */ /* 0x000fe20000400000 */
[----:B------:R-:W-:Y:S01]  /*1f2c0*/  @!P3 FMUL R26, R26, 16777216 ;  /* 0x4b8000001a1ab820 */ /* 0x000fe20000400000 */
[C---:B-1----:R-:W-:Y:S01]  /*1f2d0*/  FMUL R4, R233.reuse, R4 ;  /* 0x00000004e9047220 */ /* 0x042fe20000400000 */
[----:B------:R-:W-:Y:S01]  /*1f2e0*/  FMUL R5, R233, R5 ;  /* 0x00000005e9057220 */ /* 0x000fe20000400000 */
[----:B------:R-:W-:Y:S01]  /*1f2f0*/  @P0 FMUL R53, R53, 0.25 ;  /* 0x3e80000035350820 */ /* 0x000fe20000400000 */
[----:B------:R-:W-:Y:S01]  /*1f300*/  @P0 FMUL R6, R6, 0.25 ;  /* 0x3e80000006060820 */ /* 0x000fe20000400000 */
[----:B------:R-:W-:Y:S01]  /*1f310*/  @P0 FMUL R7, R7, 0.25 ;  /* 0x3e80000007070820 */ /* 0x000fe20000400000 */
[----:B------:R-:W-:Y:S01]  /*1f320*/  @P0 FMUL R8, R8, 0.25 ;  /* 0x3e80000008080820 */ /* 0x000fe20000400000 */
[----:B------:R-:W-:Y:S01]  /*1f330*/  @P0 FMUL R9, R9, 0.25 ;  /* 0x3e80000009090820 */ /* 0x000fe20000400000 */
[----:B------:R-:W-:Y:S01]  /*1f340*/  @P0 FMUL R41, R41, 0.25 ;  /* 0x3e80000029290820 */ /* 0x000fe20000400000 */
[----:B------:R-:W-:Y:S01]  /*1f350*/  @!P3 FMUL R37, R37, 16777216 ;  /* 0x4b8000002525b820 */ /* 0x000fe20000400000 */
[----:B------:R-:W-:Y:S01]  /*1f360*/  @P0 FMUL R45, R45, 0.25 ;  /* 0x3e8000002d2d0820 */ /* 0x000fe20000400000 */
[----:B------:R-:W-:Y:S01]  /*1f370*/  @!P3 FMUL R39, R39, 16777216 ;  /* 0x4b8000002727b820 */ /* 0x000fe20000400000 */
[----:B------:R-:W-:Y:S01]  /*1f380*/  @!P3 FMUL R49, R49, 16777216 ;  /* 0x4b8000003131b820 */ /* 0x000fe20000400000 */
[----:B------:R-:W-:Y:S01]  /*1f390*/  FMUL R134, R233, R26 ;  /* 0x0000001ae9867220 */ /* 0x000fe20000400000 */
[----:B------:R-:W-:Y:S01]  /*1f3a0*/  @P0 FMUL R10, R10, 0.25 ;  /* 0x3e8000000a0a0820 */ /* 0x000fe20000400000 */
        /* <DEDUP_REMOVED lines=114> */
[----:B------:R-:W-:Y:S01]  /*1fad0*/  @!P3 FMUL R53, R53, 16777216 ;  /* 0x4b8000003535b820 */ /* 0x000fe20000400000 */
[----:B------:R-:W-:Y:S01]  /*1fae0*/  F2FP.BF16.F32.PACK_AB R26, R5, R4 ;  /* 0x00000004051a723e */ /* 0x000fe200000010ff */
[----:B------:R-:W-:Y:S01]  /*1faf0*/  @!P3 FMUL R6, R6, 16777216 ;  /* 0x4b8000000606b820 */ /* 0x000fe20000400000 */
[----:B------:R-:W-:Y:S01]  /*1fb00*/  IADD3 R4, P0, PT, R139, R2, RZ ;  /* 0x000000028b047210 */ /* 0x000fe20007f1e0ff */
[----:B------:R-:W-:Y:S01]  /*1fb10*/  @!P3 FMUL R7, R7, 16777216 ;  /* 0x4b8000000707b820 */ /* 0x000fe20000400000 */
[----:B------:R-:W-:Y:S01]  /*1fb20*/  @!P3 FMUL R8, R8, 16777216 ;  /* 0x4b8000000808b820 */ /* 0x000fe20000400000 */
[----:B------:R-:W-:Y:S01]  /*1fb30*/  @!P3 FMUL R9, R9, 16777216 ;  /* 0x4b8000000909b820 */ /* 0x000fe20000400000 */
[----:B------:R-:W-:Y:S01]  /*1fb40*/  @!P3 FMUL R41, R41, 16777216 ;  /* 0x4b8000002929b820 */ /* 0x000fe20000400000 */
[----:B------:R-:W-:Y:S01]  /*1fb50*/  FMUL R147, R233, R37 ;  /* 0x00000025e9937220 */ /* 0x000fe20000400000 */
[----:B------:R-:W-:Y:S01]  /*1fb60*/  @!P3 FMUL R45, R45, 16777216 ;  /* 0x4b8000002d2db820 */ /* 0x000fe20000400000 */
[C---:B------:R-:W-:Y:S01]  /*1fb70*/  FMUL R143, R233.reuse, R39 ;  /* 0x00000027e98f7220 */ /* 0x040fe20000400000 */
[C---:B------:R-:W-:Y:S01]  /*1fb80*/  FMUL R37, R233.reuse, R49 ;  /* 0x00000031e9257220 */ /* 0x040fe20000400000 */
[----:B------:R-:W-:Y:S01]  /*1fb90*/  FMUL R39, R233, R53 ;  /* 0x00000035e9277220 */ /* 0x000fe20000400000 */
[----:B------:R-:W-:Y:S01]  /*1fba0*/  PRMT R49, R26, 0x7610, R49 ;  /* 0x000076101a317816 */ /* 0x000fe20000000031 */
[----:B------:R-:W-:Y:S01]  /*1fbb0*/  @!P3 FMUL R86, R86, 16777216 ;  /* 0x4b8000005656b820 */ /* 0x000fe20000400000 */
[----:B------:R-:W-:Y:S01]  /*1fbc0*/  LEA.HI.X.SX32 R5, R135, R3, 0x1, P0 ;  /* 0x0000000387057211 */ /* 0x000fe200000f0eff */
[C---:B------:R-:W-:Y:S01]  /*1fbd0*/  FMUL R6, R233.reuse, R6 ;  /* 0x00000006e9067220 */ /* 0x040fe20000400000 */
[----:B------:R-:W-:Y:S01]  /*1fbe0*/  PRMT R53, R26, 0x7632, R53 ;  /* 0x000076321a357816 */ /* 0x000fe20000000035 */
[C---:B------:R-:W-:Y:S01]  /*1fbf0*/  FMUL R7, R233.reuse, R7 ;  /* 0x00000007e9077220 */ /* 0x040fe20000400000 */
[C---:B------:R-:W-:Y:S01]  /*1fc00*/  FMUL R8, R233.reuse, R8 ;  /* 0x00000008e9087220 */ /* 0x040fe20000400000 */
[C---:B------:R-:W-:Y:S01]  /*1fc10*/  FMUL R9, R233.reuse, R9 ;  /* 0x00000009e9097220 */ /* 0x040fe20000400000 */
[C---:B------:R-:W-:Y:S01]  /*1fc20*/  FMUL R145, R233.reuse, R41 ;  /* 0x00000029e9917220 */ /* 0x040fe20000400000 */
[----:B------:R-:W-:Y:S01]  /*1fc30*/  FMUL R41, R233, R45 ;  /* 0x0000002de9297220 */ /* 0x000fe20000400000 */
[----:B------:R-:W-:Y:S01]  /*1fc40*/  IMAD R45, R135, 0x6, RZ ;  /* 0x00000006872d7824 */ /* 0x000fe200078e02ff */
[----:B------:R-:W-:Y:S01]  /*1fc50*/  STG.E.U16 desc[UR14][R2.64], R49 ;  /* 0x0000003102007986 */ /* 0x000fe2000c10150e */
[----:B------:R-:W-:Y:S01]  /*1fc60*/  FMUL R0, R233, R86 ;  /* 0x00000056e9007220 */ /* 0x000fe20000400000 */
[----:B------:R-:W-:Y:S01]  /*1fc70*/  @!P3 FMUL R88, R88, 16777216 ;  /* 0x4b8000005858b820 */ /* 0x000fe20000400000 */
[----:B------:R-:W-:Y:S01]  /*1fc80*/  F2FP.BF16.F32.PACK_AB R86, R9, R8 ;  /* 0x000000080956723e */ /* 0x000fe200000010ff */
[----:B------:R0:W-:Y:S01]  /*1fc90*/  STG.E.U16 desc[UR14][R4.64], R53 ;  /* 0x0000003504007986 */ /* 0x0001e2000c10150e */
[----:B------:R-:W-:Y:S01]  /*1fca0*/  @!P3 FMUL R27, R27, 16777216 ;  /* 0x4b8000001b1bb820 */ /* 0x000fe20000400000 */
[----:B------:R-:W-:Y:S01]  /*1fcb0*/  @!P3 FMUL R89, R89, 16777216 ;  /* 0x4b8000005959b820 */ /* 0x000fe20000400000 */
[----:B------:R-:W-:-:S02]  /*1fcc0*/  IMAD R9, R135, 0x3, RZ ;  /* 0x0000000387097824 */ /* 0x000fc400078e02ff */
[----:B------:R-:W-:Y:S01]  /*1fcd0*/  @!P3 FMUL R54, R54, 16777216 ;  /* 0x4b8000003636b820 */ /* 0x000fe20000400000 */
[----:B------:R-:W-:Y:S01]  /*1fce0*/  IADD3 R8, P1, PT, R45, R2, RZ ;  /* 0x000000022d087210 */ /* 0x000fe20007f3e0ff */
[----:B------:R-:W-:Y:S01]  /*1fcf0*/  @!P3 FMUL R10, R10, 16777216 ;  /* 0x4b8000000a0ab820 */ /* 0x000fe20000400000 */
[----:B------:R-:W-:Y:S01]  /*1fd00*/  @!P3 FMUL R11, R11, 16777216 ;  /* 0x4b8000000b0bb820 */ /* 0x000fe20000400000 */
[----:B------:R-:W-:Y:S01]  /*1fd10*/  @!P3 FMUL R55, R55, 16777216 ;  /* 0x4b8000003737b820 */ /* 0x000fe20000400000 */
[----:B------:R-:W-:Y:S01]  /*1fd20*/  @!P3 FMUL R87, R87, 16777216 ;  /* 0x4b8000005757b820 */ /* 0x000fe20000400000 */
[C---:B------:R-:W-:Y:S01]  /*1fd30*/  FMUL R190, R233.reuse, R88 ;  /* 0x00000058e9be7220 */ /* 0x040fe20000400000 */
[----:B------:R-:W-:Y:S01]  /*1fd40*/  FMUL R141, R233, R27 ;  /* 0x0000001be98d7220 */ /* 0x000fe20000400000 */
[----:B0-----:R-:W-:Y:S01]  /*1fd50*/  F2FP.BF16.F32.PACK_AB R5, R7, R6 ;  /* 0x000000060705723e */ /* 0x001fe200000010ff */
[----:B------:R-:W-:Y:S01]  /*1fd60*/  FMUL R191, R233, R89 ;  /* 0x00000059e9bf7220 */ /* 0x000fe20000400000 */
[----:B------:R-:W-:Y:S01]  /*1fd70*/  LEA R6, P0, R135, R2, 0x2 ;  /* 0x0000000287067211 */ /* 0x000fe200078010ff */
[----:B------:R-:W-:Y:S01]  /*1fd80*/  FMUL R189, R233, R54 ;  /* 0x00000036e9bd7220 */ /* 0x000fe20000400000 */
[----:B------:R-:W-:Y:S01]  /*1fd90*/  PRMT R88, R5, 0x7610, R88 ;  /* 0x0000761005587816 */ /* 0x000fe20000000058 */
[----:B------:R-:W-:Y:S01]  /*1fda0*/  IMAD.SHL.U32 R27, R135, 0x4, RZ ;  /* 0x00000004871b7824 */ /* 0x000fe200078e00ff */
[-C--:B------:R-:W-:Y:S01]  /*1fdb0*/  LEA.HI.X.SX32 R7, R139, R3.reuse, 0x1, P0 ;  /* 0x000000038b077211 */ /* 0x080fe200000f0eff */
[----:B------:R-:W-:Y:S01]  /*1fdc0*/  FMUL R10, R233, R10 ;  /* 0x0000000ae90a7220 */ /* 0x000fe20000400000 */
[----:B------:R-:W-:Y:S01]  /*1fdd0*/  LEA.HI.X.SX32 R9, R9, R3, 0x1, P1 ;  /* 0x0000000309097211 */ /* 0x000fe200008f0eff */
[----:B------:R-:W-:Y:S01]  /*1fde0*/  FMUL R11, R233, R11 ;  /* 0x0000000be90b7220 */ /* 0x000fe20000400000 */
[----:B------:R-:W-:Y:S01]  /*1fdf0*/  PRMT R89, R5, 0x7632, R89 ;  /* 0x0000763205597816 */ /* 0x000fe20000000059 */
[----:B------:R-:W-:Y:S01]  /*1fe00*/  FMUL R54, R233, R55 ;  /* 0x00000037e9367220 */ /* 0x000fe20000400000 */
[-C--:B------:R-:W-:Y:S01]  /*1fe10*/  LEA R26, P2, R135, R2.reuse, 0x3 ;  /* 0x00000002871a7211 */ /* 0x080fe200078418ff */
[----:B------:R-:W-:Y:S01]  /*1fe20*/  FMUL R137, R233, R87 ;  /* 0x00000057e9897220 */ /* 0x000fe20000400000 */
[C---:B------:R-:W-:Y:S01]  /*1fe30*/  IMAD R53, R135.reuse, 0xa, RZ ;  /* 0x0000000a87357824 */ /* 0x040fe200078e02ff */
[----:B------:R0:W-:Y:S01]  /*1fe40*/  STG.E.U16 desc[UR14][R6.64], R88 ;  /* 0x0000005806007986 */ /* 0x0001e2000c10150e */
[----:B------:R-:W-:Y:S01]  /*1fe50*/  IMAD R55, R135, 0xc, RZ ;  /* 0x0000000c87377824 */ /* 0x000fe200078e02ff */
[-C--:B------:R-:W-:Y:S01]  /*1fe60*/  LEA.HI.X.SX32 R27, R27, R3.reuse, 0x1, P2 ;  /* 0x000000031b1b7211 */ /* 0x080fe200010f0eff */
[C---:B------:R-:W-:Y:S01]  /*1fe70*/  IMAD R87, R135.reuse, 0xe, RZ ;  /* 0x0000000e87577824 */ /* 0x040fe200078e02ff */
[----:B------:R1:W-:Y:S01]  /*1fe80*/  STG.E.U16 desc[UR14][R8.64], R89 ;  /* 0x0000005908007986 */ /* 0x0003e2000c10150e */
[----:B------:R-:W-:Y:S01]  /*1fe90*/  IMAD R5, R135, 0x5, RZ ;  /* 0x0000000587057824 */ /* 0x000fe200078e02ff */
[-C--:B------:R-:W-:Y:S01]  /*1fea0*/  IADD3 R4, P0, PT, R53, R2.reuse, RZ ;  /* 0x0000000235047210 */ /* 0x080fe20007f1e0ff */
[----:B------:R-:W-:Y:S01]  /*1feb0*/  IMAD R49, R135, 0x7, RZ ;  /* 0x0000000787317824 */ /* 0x000fe200078e02ff */
[----:B------:R2:W-:Y:S01]  /*1fec0*/  STG.E.U16 desc[UR14][R26.64], R86 ;  /* 0x000000561a007986 */ /* 0x0005e2000c10150e */
[----:B------:R-:W-:Y:S01]  /*1fed0*/  @!P3 FMUL R12, R12, 16777216 ;  /* 0x4b8000000c0cb820 */ /* 0x000fe20000400000 */
[----:B------:R-:W-:Y:S01]  /*1fee0*/  @!P3 FMUL R13, R13, 16777216 ;  /* 0x4b8000000d0db820 */ /* 0x000fe20000400000 */
[----:B------:R-:W-:Y:S01]  /*1fef0*/  LEA.HI.X.SX32 R5, R5, R3, 0x1, P0 ;  /* 0x0000000305057211 */ /* 0x000fe200000f0eff */
[----:B------:R-:W-:Y:S01]  /*1ff00*/  @!P3 FMUL R14, R14, 16777216 ;  /* 0x4b8000000e0eb820 */ /* 0x000fe20000400000 */
[----:B0-----:R-:W-:Y:S01]  /*1ff10*/  IADD3 R6, P2, PT, R87, R2, RZ ;  /* 0x0000000257067210 */ /* 0x001fe20007f5e0ff */
[C---:B------:R-:W-:Y:S01]  /*1ff20*/  FMUL R12, R233.reuse, R12 ;  /* 0x0000000ce90c7220 */ /* 0x040fe20000400000 */
[----:B------:R-:W-:Y:S01]  /*1ff30*/  FMUL R13, R233, R13 ;  /* 0x0000000de90d7220 */ /* 0x000fe20000400000 */
[----:B-1----:R-:W-:Y:S01]  /*1ff40*/  F2FP.BF16.F32.PACK_AB R9, R11, R10 ;  /* 0x0000000a0b09723e */ /* 0x002fe200000010ff */
[----:B------:R-:W-:Y:S01]  /*1ff50*/  @!P3 FMUL R15, R15, 16777216 ;  /* 0x4b8000000f0fb820 */ /* 0x000fe20000400000 */
[----:B------:R-:W-:Y:S01]  /*1ff60*/  IADD3 R10, P1, PT, R55, R2, RZ ;  /* 0x00000002370a7210 */ /* 0x000fe20007f3e0ff */
[----:B------:R-:W-:Y:S01]  /*1ff70*/  FMUL R14, R233, R14 ;  /* 0x0000000ee90e7220 */ /* 0x000fe20000400000 */
[----:B--2---:R-:W-:Y:S01]  /*1ff80*/  PRMT R26, R86, 0x7632, R26 ;  /* 0x00007632561a7816 */ /* 0x004fe2000000001a */
[----:B------:R-:W-:Y:S01]  /*1ff90*/  IMAD R27, R135, 0x12, RZ ;  /* 0x00000012871b7824 */ /* 0x000fe200078e02ff */
[-C--:B------:R-:W-:Y:S01]  /*1ffa0*/  LEA.HI.X.SX32 R11, R45, R3.reuse, 0x1, P1 ;  /* 0x000000032d0b7211 */ /* 0x080fe200008f0eff */
[----:B------:R-:W-:Y:S01]  /*1ffb0*/  IMAD R45, R135, 0x14, RZ ;  /* 0x00000014872d7824 */ /* 0x000fe200078e02ff */
[----:B------:R-:W-:Y:S01]  /*1ffc0*/  LEA.HI.X.SX32 R7, R49, R3, 0x1, P2 ;  /* 0x0000000331077211 */ /* 0x000fe200010f0eff */
[----:B------:R0:W-:Y:S01]  /*1ffd0*/  STG.E.U16 desc[UR14][R4.64], R26 ;  /* 0x0000001a04007986 */ /* 0x0001e2000c10150e */
[----:B------:R-:W-:Y:S01]  /*1ffe0*/  PRMT R49, R9, 0x7610, R49 ;  /* 0x0000761009317816 */ /* 0x000fe20000000031 */
[----:B------:R-:W-:Y:S01]  /*1fff0*/  FMUL R15, R233, R15 ;  /* 0x0000000fe90f7220 */ /* 0x000fe20000400000 */
[----:B------:R-:W-:Y:S01]  /*20000*/  PRMT R86, R9, 0x7632, R86 ;  /* 0x0000763209567816 */ /* 0x000fe20000000056 */
[----:B------:R-:W-:Y:S01]  /*20010*/  @!P3 FMUL R16, R16, 16777216 ;  /* 0x4b8000001010b820 */ /* 0x000fe20000400000 */
[C---:B------:R-:W-:Y:S01]  /*20020*/  SHF.L.U32 R9, R135.reuse, 0x3, RZ ;  /* 0x0000000387097819 */ /* 0x040fe200000006ff */
[----:B------:R1:W-:Y:S01]  /*20030*/  STG.E.U16 desc[UR14][R10.64], R49 ;  /* 0x000000310a007986 */ /* 0x0003e2000c10150e */
[----:B------:R-:W-:Y:S01]  /*20040*/  LEA R8, P0, R135, R2, 0x4 ;  /* 0x0000000287087211 */ /* 0x000fe200078020ff */
[----:B------:R-:W-:Y:S01]  /*20050*/  @!P3 FMUL R17, R17, 16777216 ;  /* 0x4b8000001111b820 */ /* 0x000fe20000400000 */
[----:B------:R-:W-:Y:S01]  /*20060*/  F2FP.BF16.F32.PACK_AB R14, R15, R14 ;  /* 0x0000000e0f0e723e */ /* 0x000fe200000010ff */
[----:B------:R2:W-:Y:S01]  /*20070*/  STG.E.U16 desc[UR14][R6.64], R86 ;  /* 0x0000005606007986 */ /* 0x0005e2000c10150e */
[----:B------:R-:W-:Y:S01]  /*20080*/  LEA.HI.X.SX32 R9, R9, R3, 0x1, P0 ;  /* 0x0000000309097211 */ /* 0x000fe200000f0eff */
[----:B------:R-:W-:Y:S01]  /*20090*/  @!P3 FMUL R91, R91, 16777216 ;  /* 0x4b8000005b5bb820 */ /* 0x000fe20000400000 */
[----:B0-----:R-:W-:Y:S01]  /*200a0*/  IADD3 R4, P2, PT, R45, R2, RZ ;  /* 0x000000022d047210 */ /* 0x001fe20007f5e0ff */
[----:B------:R-:W-:-:S02]  /*200b0*/  IMAD R89, R135, 0x1a, RZ ;  /* 0x0000001a87597824 */ /* 0x000fc400078e02ff */
[----:B------:R-:W-:Y:S01]  /*200c0*/  @!P3 FMUL R18, R18, 16777216 ;  /* 0x4b8000001212b820 */ /* 0x000fe20000400000 */
[----:B------:R-:W-:Y:S01]  /*200d0*/  @!P3 FMUL R19, R19, 16777216 ;  /* 0x4b8000001313b820 */ /* 0x000fe20000400000 */
[----:B------:R-:W-:Y:S01]  /*200e0*/  LEA.HI.X.SX32 R5, R53, R3, 0x1, P2 ;  /* 0x0000000335057211 */ /* 0x000fe200010f0eff */
[----:B------:R-:W-:Y:S02]  /*200f0*/  IMAD R53, R135, 0x18, RZ ;  /* 0x0000001887357824 */ /* 0x000fe400078e02ff */
[----:B------:R-:W-:Y:S01]  /*20100*/  FMUL R16, R233, R16 ;  /* 0x00000010e9107220 */ /* 0x000fe20000400000 */
[----:B-1----:R-:W-:Y:S02]  /*20110*/  IMAD R49, R135, 0x16, RZ ;  /* 0x0000001687317824 */ /* 0x002fe400078e02ff */
[----:B------:R-:W-:Y:S01]  /*20120*/  FMUL R17, R233, R17 ;  /* 0x00000011e9117220 */ /* 0x000fe20000400000 */
[----:B--2---:R-:W-:Y:S01]  /*20130*/  F2FP.BF16.F32.PACK_AB R7, R13, R12 ;  /* 0x0000000c0d07723e */ /* 0x004fe200000010ff */
[----:B------:R-:W-:Y:S01]  /*20140*/  IMAD R13, R135, 0x9, RZ ;  /* 0x00000009870d7824 */ /* 0x000fe200078e02ff */
[----:B------:R-:W-:Y:S01]  /*20150*/  IADD3 R12, P1, PT, R27, R2, RZ ;  /* 0x000000021b0c7210 */ /* 0x000fe20007f3e0ff */
[----:B------:R-:W-:Y:S01]  /*20160*/  FMUL R193, R233, R91 ;  /* 0x0000005be9c17220 */ /* 0x000fe20000400000 */
[----:B------:R-:W-:Y:S01]  /*20170*/  PRMT R11, R7, 0x7610, R11 ;  /* 0x00007610070b7816 */ /* 0x000fe2000000000b */
[----:B------:R-:W-:Y:S01]  /*20180*/  IMAD R15, R135, 0xd, RZ ;  /* 0x0000000d870f7824 */ /* 0x000fe200078e02ff */
[----:B------:R-:W-:Y:S01]  /*20190*/  LEA.HI.X.SX32 R13, R13, R3, 0x1, P1 ;  /* 0x000000030d0d7211 */ /* 0x000fe200008f0eff */
[----:B------:R-:W-:Y:S01]  /*201a0*/  FMUL R18, R233, R18 ;  /* 0x00000012e9127220 */ /* 0x000fe20000400000 */
[-C--:B------:R-:W-:Y:S01]  /*201b0*/  IADD3 R10, P1, PT, R53, R2.reuse, RZ ;  /* 0x00000002350a7210 */ /* 0x080fe20007f3e0ff */
[----:B------:R0:W-:Y:S01]  /*201c0*/  STG.E.U16 desc[UR14][R8.64], R11 ;  /* 0x0000000b08007986 */ /* 0x0001e2000c10150e */
[----:B------:R-:W-:Y:S01]  /*201d0*/  PRMT R26, R7, 0x7632, R26 ;  /* 0x00007632071a7816 */ /* 0x000fe2000000001a */
[----:B------:R-:W-:Y:S01]  /*201e0*/  IMAD R7, R135, 0xb, RZ ;  /* 0x0000000b87077824 */ /* 0x000fe200078e02ff */
[----:B------:R-:W-:Y:S01]  /*201f0*/  IADD3 R6, P0, PT, R49, R2, RZ ;  /* 0x0000000231067210 */ /* 0x000fe20007f1e0ff */
[----:B------:R-:W-:Y:S01]  /*20200*/  FMUL R19, R233, R19 ;  /* 0x00000013e9137220 */ /* 0x000fe20000400000 */
[----:B------:R-:W-:Y:S01]  /*20210*/  IMAD R91, R135, 0x1e, RZ ;  /* 0x0000001e875b7824 */ /* 0x000fe200078e02ff */
[----:B------:R1:W-:Y:S01]  /*20220*/  STG.E.U16 desc[UR14][R12.64], R26 ;  /* 0x0000001a0c007986 */ /* 0x0003e2000c10150e */
[-C--:B------:R-:W-:Y:S01]  /*20230*/  LEA.HI.X.SX32 R7, R7, R3.reuse, 0x1, P0 ;  /* 0x0000000307077211 */ /* 0x080fe200000f0eff */
[----:B------:R-:W-:Y:S01]  /*20240*/  @!P3 FMUL R20, R20, 16777216 ;  /* 0x4b8000001414b820 */ /* 0x000fe20000400000 */
[----:B------:R-:W-:Y:S01]  /*20250*/  @!P3 FMUL R21, R21, 16777216 ;  /* 0x4b8000001515b820 */ /* 0x000fe20000400000 */
[----:B------:R2:W-:Y:S01]  /*20260*/  STG.E.U16 desc[UR14][R4.64], R14 ;  /* 0x0000000e04007986 */ /* 0x0005e2000c10150e */
[----:B------:R-:W-:Y:S01]  /*20270*/  F2FP.BF16.F32.PACK_AB R16, R17, R16 ;  /* 0x000000101110723e */ /* 0x000fe200000010ff */
[----:B------:R-:W-:Y:S01]  /*20280*/  @!P3 FMUL R93, R93, 16777216 ;  /* 0x4b8000005d5db820 */ /* 0x000fe20000400000 */
[----:B0-----:R-:W-:Y:S01]  /*20290*/  LEA.HI.X.SX32 R11, R55, R3, 0x1, P1 ;  /* 0x00000003370b7211 */ /* 0x001fe200008f0eff */
[----:B------:R-:W-:Y:S01]  /*202a0*/  IMAD R55, R135, 0x1c, RZ ;  /* 0x0000001c87377824 */ /* 0x000fe200078e02ff */
[----:B------:R-:W-:Y:S01]  /*202b0*/  IADD3 R8, P2, PT, R89, R2, RZ ;  /* 0x0000000259087210 */ /* 0x000fe20007f5e0ff */
[C---:B------:R-:W-:Y:S01]  /*202c0*/  FMUL R20, R233.reuse, R20 ;  /* 0x00000014e9147220 */ /* 0x040fe20000400000 */
[----:B------:R-:W-:Y:S01]  /*202d0*/  FMUL R21, R233, R21 ;  /* 0x00000015e9157220 */ /* 0x000fe20000400000 */
[----:B-1----:R-:W-:Y:S01]  /*202e0*/  IMAD R13, R135, 0xf, RZ ;  /* 0x0000000f870d7824 */ /* 0x002fe200078e02ff */
[----:B------:R-:W-:Y:S01]  /*202f0*/  LEA.HI.X.SX32 R9, R15, R3, 0x1, P2 ;  /* 0x000000030f097211 */ /* 0x000fe200010f0eff */
[----:B------:R-:W-:Y:S01]  /*20300*/  IMAD.SHL.U32 R15, R135, 0x10, RZ ;  /* 0x00000010870f7824 */ /* 0x000fe200078e00ff */
[----:B------:R-:W-:Y:S01]  /*20310*/  F2FP.BF16.F32.PACK_AB R18, R19, R18 ;  /* 0x000000121312723e */ /* 0x000fe200000010ff */
[----:B------:R-:W-:Y:S01]  /*20320*/  @!P3 FMUL R97, R97, 16777216 ;  /* 0x4b8000006161b820 */ /* 0x000fe20000400000 */
[----:B--2---:R-:W-:Y:S01]  /*20330*/  PRMT R5, R14, 0x7632, R5 ;  /* 0x000076320e057816 */ /* 0x004fe20000000005 */
[----:B------:R-:W-:Y:S01]  /*20340*/  FMUL R195, R233, R93 ;  /* 0x0000005de9c37220 */ /* 0x000fe20000400000 */
[-C--:B------:R-:W-:Y:S01]  /*20350*/  IADD3 R4, P0, PT, R55, R2.reuse, RZ ;  /* 0x0000000237047210 */ /* 0x080fe20007f1e0ff */
[----:B------:R-:W-:Y:S01]  /*20360*/  @!P3 FMUL R22, R22, 16777216 ;  /* 0x4b8000001616b820 */ /* 0x000fe20000400000 */
[----:B------:R-:W-:Y:S01]  /*20370*/  PRMT R14, R16, 0x7632, R14 ;  /* 0x00007632100e7816 */ /* 0x000fe2000000000e */
[----:B------:R0:W-:Y:S01]  /*20380*/  STG.E.U16 desc[UR14][R6.64], R5 ;  /* 0x0000000506007986 */ /* 0x0001e2000c10150e */
[----:B------:R-:W-:Y:S01]  /*20390*/  IADD3 R12, P1, PT, R91, R2, RZ ;  /* 0x000000025b0c7210 */ /* 0x000fe20007f3e0ff */
[----:B------:R-:W-:Y:S01]  /*203a0*/  @!P3 FMUL R23, R23, 16777216 ;  /* 0x4b8000001717b820 */ /* 0x000fe20000400000 */
[----:B------:R-:W-:Y:S01]  /*203b0*/  @!P3 FMUL R99, R99, 16777216 ;  /* 0x4b8000006363b820 */ /* 0x000fe20000400000 */
[----:B------:R1:W-:Y:S01]  /*203c0*/  STG.E.U16 desc[UR14][R10.64], R16 ;  /* 0x000000100a007986 */ /* 0x0003e2000c10150e */
[----:B------:R-:W-:Y:S01]  /*203d0*/  IMAD R93, R135, 0x24, RZ ;  /* 0x00000024875d7824 */ /* 0x000fe200078e02ff */
[----:B------:R-:W-:Y:S01]  /*203e0*/  LEA.HI.X.SX32 R13, R13, R3, 0x1, P1 ;  /* 0x000000030d0d7211 */ /* 0x000fe200008f0eff */
[----:B------:R-:W-:Y:S01]  /*203f0*/  FMUL R199, R233, R97 ;  /* 0x00000061e9c77220 */ /* 0x000fe20000400000 */
[----:B------:R2:W-:Y:S01]  /*20400*/  STG.E.U16 desc[UR14][R8.64], R14 ;  /* 0x0000000e08007986 */ /* 0x0005e2000c10150e */
[----:B------:R-:W-:Y:S01]  /*20410*/  F2FP.BF16.F32.PACK_AB R20, R21, R20 ;  /* 0x000000141514723e */ /* 0x000fe200000010ff */
[C---:B------:R-:W-:Y:S01]  /*20420*/  FMUL R22, R233.reuse, R22 ;  /* 0x00000016e9167220 */ /* 0x040fe20000400000 */
[----:B------:R-:W-:Y:S01]  /*20430*/  FMUL R23, R233, R23 ;  /* 0x00000017e9177220 */ /* 0x000fe20000400000 */
[-C--:B0-----:R-:W-:Y:S01]  /*20440*/  LEA R6, P2, R135, R2.reuse, 0x5 ;  /* 0x0000000287067211 */ /* 0x081fe200078428ff */
[----:B------:R-:W-:Y:S01]  /*20450*/  FMUL R201, R233, R99 ;  /* 0x00000063e9c97220 */ /* 0x000fe20000400000 */
[-C--:B------:R-:W-:Y:S01]  /*20460*/  LEA.HI.X.SX32 R5, R87, R3.reuse, 0x1, P0 ;  /* 0x0000000357057211 */ /* 0x080fe200000f0eff */
[C---:B------:R-:W-:Y:S01]  /*20470*/  IMAD R87, R135.reuse, 0x22, RZ ;  /* 0x0000002287577824 */ /* 0x040fe200078e02ff */
[----:B-1----:R-:W-:Y:S01]  /*20480*/  PRMT R11, R18, 0x7632, R11 ;  /* 0x00007632120b7816 */ /* 0x002fe2000000000b */
[----:B------:R-:W-:Y:S01]  /*20490*/  IMAD R97, R135, 0x26, RZ ;  /* 0x0000002687617824 */ /* 0x000fe200078e02ff */
[-C--:B------:R-:W-:Y:S01]  /*204a0*/  LEA.HI.X.SX32 R7, R15, R3.reuse, 0x1, P2 ;  /* 0x000000030f077211 */ /* 0x080fe200010f0eff */
[----:B------:R-:W-:Y:S01]  /*204b0*/  @!P3 FMUL R24, R24, 16777216 ;  /* 0x4b8000001818b820 */ /* 0x000fe20000400000 */
[----:B--2---:R-:W-:Y:S01]  /*204c0*/  IMAD R9, R135, 0x11, RZ ;  /* 0x0000001187097824 */ /* 0x004fe200078e02ff */
[-C--:B------:R-:W-:Y:S01]  /*204d0*/  IADD3 R8, P0, PT, R87, R2.reuse, RZ ;  /* 0x0000000257087210 */ /* 0x080fe20007f1e0ff */
[----:B------:R-:W-:Y:S01]  /*204e0*/  @!P3 FMUL R25, R25, 16777216 ;  /* 0x4b8000001919b820 */ /* 0x000fe20000400000 */
[----:B------:R-:W-:Y:S01]  /*204f0*/  @!P3 FMUL R101, R101, 16777216 ;  /* 0x4b8000006565b820 */ /* 0x000fe20000400000 */
[----:B------:R-:W-:Y:S01]  /*20500*/  @!P3 FMUL R105, R105, 16777216 ;  /* 0x4b8000006969b820 */ /* 0x000fe20000400000 */
[----:B------:R0:W-:Y:S01]  /*20510*/  STG.E.U16 desc[UR14][R4.64], R18 ;  /* 0x0000001204007986 */ /* 0x0001e2000c10150e */
[----:B------:R-:W-:Y:S01]  /*20520*/  IADD3 R10, P1, PT, R93, R2, RZ ;  /* 0x000000025d0a7210 */ /* 0x000fe20007f3e0ff */
[----:B------:R-:W-:Y:S01]  /*20530*/  IMAD R99, R135, 0x28, RZ ;  /* 0x0000002887637824 */ /* 0x000fe200078e02ff */
[----:B------:R-:W-:Y:S01]  /*20540*/  LEA.HI.X.SX32 R9, R9, R3, 0x1, P0 ;  /* 0x0000000309097211 */ /* 0x000fe200000f0eff */
[----:B------:R1:W-:Y:S01]  /*20550*/  STG.E.U16 desc[UR14][R12.64], R11 ;  /* 0x0000000b0c007986 */ /* 0x0003e2000c10150e */
[----:B------:R-:W-:-:S02]  /*20560*/  IMAD R15, R135, 0x13, RZ ;  /* 0x00000013870f7824 */ /* 0x000fc400078e02ff */
[C---:B------:R-:W-:Y:S01]  /*20570*/  FMUL R24, R233.reuse, R24 ;  /* 0x00000018e9187220 */ /* 0x040fe20000400000 */
[C---:B------:R-:W-:Y:S01]  /*20580*/  FMUL R25, R233.reuse, R25 ;  /* 0x00000019e9197220 */ /* 0x040fe20000400000 */
[----:B------:R2:W-:Y:S01]  /*20590*/  STG.E.U16 desc[UR14][R6.64], R20 ;  /* 0x0000001406007986 */ /* 0x0005e2000c10150e */
[C---:B------:R-:W-:Y:S01]  /*205a0*/  FMUL R203, R233.reuse, R101 ;  /* 0x00000065e9cb7220 */ /* 0x040fe20000400000 */
[----:B------:R-:W-:Y:S01]  /*205b0*/  FMUL R207, R233, R105 ;  /* 0x00000069e9cf7220 */ /* 0x000fe20000400000 */
[----:B------:R-:W-:Y:S01]  /*205c0*/  F2FP.BF16.F32.PACK_AB R22, R23, R22 ;  /* 0x000000161716723e */ /* 0x000fe200000010ff */
[----:B------:R-:W-:Y:S01]  /*205d0*/  IMAD R101, R135, 0x2a, RZ ;  /* 0x0000002a87657824 */ /* 0x000fe200078e02ff */
[-C--:B0-----:R-:W-:Y:S01]  /*205e0*/  IADD3 R4, P2, PT, R97, R2.reuse, RZ ;  /* 0x0000000261047210 */ /* 0x081fe20007f5e0ff */
[----:B------:R-:W-:Y:S02]  /*205f0*/  IMAD R105, R135, 0x2c, RZ ;  /* 0x0000002c87697824 */ /* 0x000fe400078e02ff */
[----:B------:R-:W-:Y:S01]  /*20600*/  @!P3 FMUL R109, R109, 16777216 ;  /* 0x4b8000006d6db820 */ /* 0x000fe20000400000 */
[-C--:B-1----:R-:W-:Y:S01]  /*20610*/  LEA.HI.X.SX32 R11, R27, R3.reuse, 0x1, P1 ;  /* 0x000000031b0b7211 */ /* 0x082fe200008f0eff */
[----:B------:R-:W-:Y:S01]  /*20620*/  @!P3 FMUL R113, R113, 16777216 ;  /* 0x4b8000007171b820 */ /* 0x000fe20000400000 */
[----:B------:R-:W-:Y:S01]  /*20630*/  LEA.HI.X.SX32 R5, R15, R3, 0x1, P2 ;  /* 0x000000030f057211 */ /* 0x000fe200010f0eff */
[----:B------:R-:W-:Y:S01]  /*20640*/  IMAD R13, R135, 0x15, RZ ;  /* 0x00000015870d7824 */ /* 0x000fe200078e02ff */
[----:B--2---:R-:W-:Y:S01]  /*20650*/  PRMT R7, R20, 0x7632, R7 ;  /* 0x0000763214077816 */ /* 0x004fe20000000007 */
[----:B------:R-:W-:Y:S01]  /*20660*/  @!P3 FMUL R28, R28, 16777216 ;  /* 0x4b8000001c1cb820 */ /* 0x000fe20000400000 */
[----:B------:R-:W-:Y:S01]  /*20670*/  IADD3 R6, P0, PT, R99, R2, RZ ;  /* 0x0000000263067210 */ /* 0x000fe20007f1e0ff */
[----:B------:R-:W-:Y:S01]  /*20680*/  @!P3 FMUL R29, R29, 16777216 ;  /* 0x4b8000001d1db820 */ /* 0x000fe20000400000 */
[----:B------:R-:W-:Y:S01]  /*20690*/  PRMT R14, R22, 0x7632, R14 ;  /* 0x00007632160e7816 */ /* 0x000fe2000000000e */
[----:B------:R0:W-:Y:S01]  /*206a0*/  STG.E.U16 desc[UR14][R8.64], R7 ;  /* 0x0000000708007986 */ /* 0x0001e2000c10150e */
[----:B------:R-:W-:Y:S01]  /*206b0*/  F2FP.BF16.F32.PACK_AB R24, R25, R24 ;  /* 0x000000181918723e */ /* 0x000fe200000010ff */
[----:B------:R-:W-:Y:S01]  /*206c0*/  FMUL R211, R233, R109 ;  /* 0x0000006de9d37220 */ /* 0x000fe20000400000 */
[----:B------:R-:W-:Y:S01]  /*206d0*/  IADD3 R12, P1, PT, R101, R2, RZ ;  /* 0x00000002650c7210 */ /* 0x000fe20007f3e0ff */
[----:B------:R1:W-:Y:S01]  /*206e0*/  STG.E.U16 desc[UR14][R10.64], R22 ;  /* 0x000000160a007986 */ /* 0x0003e2000c10150e */
[----:B------:R-:W-:Y:S01]  /*206f0*/  FMUL R215, R233, R113 ;  /* 0x00000071e9d77220 */ /* 0x000fe20000400000 */
[----:B------:R-:W-:-:S02]  /*20700*/  IMAD R109, R135, 0x2e, RZ ;  /* 0x0000002e876d7824 */ /* 0x000fc400078e02ff */
[----:B------:R-:W-:Y:S01]  /*20710*/  FMUL R28, R233, R28 ;  /* 0x0000001ce91c7220 */ /* 0x000fe20000400000 */
[----:B------:R2:W-:Y:S01]  /*20720*/  STG.E.U16 desc[UR14][R4.64], R14 ;  /* 0x0000000e04007986 */ /* 0x0005e2000c10150e */
[----:B------:R-:W-:Y:S02]  /*20730*/  IMAD R113, R135, 0x30, RZ ;  /* 0x0000003087717824 */ /* 0x000fe400078e02ff */
[----:B------:R-:W-:Y:S01]  /*20740*/  FMUL R29, R233, R29 ;  /* 0x0000001de91d7220 */ /* 0x000fe20000400000 */
[-C--:B------:R-:W-:Y:S01]  /*20750*/  LEA.HI.X.SX32 R13, R13, R3.reuse, 0x1, P1 ;  /* 0x000000030d0d7211 */ /* 0x080fe200008f0eff */
[----:B------:R-:W-:Y:S01]  /*20760*/  IMAD R17, R135, 0x19, RZ ;  /* 0x0000001987117824 */ /* 0x000fe200078e02ff */
[-C--:B0-----:R-:W-:Y:S01]  /*20770*/  LEA.HI.X.SX32 R7, R45, R3.reuse, 0x1, P0 ;  /* 0x000000032d077211 */ /* 0x081fe200000f0eff */
[----:B------:R-:W-:Y:S01]  /*20780*/  @!P3 FMUL R30, R30, 16777216 ;  /* 0x4b8000001e1eb820 */ /* 0x000fe20000400000 */
[----:B------:R-:W-:Y:S01]  /*20790*/  IADD3 R8, P2, PT, R105, R2, RZ ;  /* 0x0000000269087210 */ /* 0x000fe20007f5e0ff */
[----:B-1----:R-:W-:Y:S01]  /*207a0*/  IMAD R11, R135, 0x32, RZ ;  /* 0x00000032870b7824 */ /* 0x002fe200078e02ff */
[----:B------:R-:W-:Y:S01]  /*207b0*/  PRMT R10, R24, 0x7632, R10 ;  /* 0x00007632180a7816 */ /* 0x000fe2000000000a */
[----:B------:R0:W-:Y:S01]  /*207c0*/  STG.E.U16 desc[UR14][R6.64], R24 ;  /* 0x0000001806007986 */ /* 0x0001e2000c10150e */
[----:B------:R-:W-:Y:S01]  /*207d0*/  LEA.HI.X.SX32 R9, R49, R3, 0x1, P2 ;  /* 0x0000000331097211 */ /* 0x000fe200010f0eff */
[----:B------:R-:W-:Y:S01]  /*207e0*/  @!P3 FMUL R31, R31, 16777216 ;  /* 0x4b8000001f1fb820 */ /* 0x000fe20000400000 */
[----:B------:R-:W-:Y:S01]  /*207f0*/  F2FP.BF16.F32.PACK_AB R134, R141, R134 ;  /* 0x000000868d86723e */ /* 0x000fe200000010ff */
[----:B--2---:R-:W-:Y:S01]  /*20800*/  IMAD R5, R135, 0x17, RZ ;  /* 0x0000001787057824 */ /* 0x004fe200078e02ff */
[-C--:B------:R-:W-:Y:S01]  /*20810*/  IADD3 R4, P0, PT, R109, R2.reuse, RZ ;  /* 0x000000026d047210 */ /* 0x080fe20007f1e0ff */
[----:B------:R1:W-:Y:S01]  /*20820*/  STG.E.U16 desc[UR14][R12.64], R10 ;  /* 0x0000000a0c007986 */ /* 0x0003e2000c10150e */
[----:B------:R-:W-:Y:S01]  /*20830*/  IADD3 R14, P1, PT, R113, R2, RZ ;  /* 0x00000002710e7210 */ /* 0x000fe20007f3e0ff */
[----:B------:R-:W-:Y:S01]  /*20840*/  IMAD R21, R135, 0x36, RZ ;  /* 0x0000003687157824 */ /* 0x000fe200078e02ff */
[----:B------:R-:W-:Y:S01]  /*20850*/  F2FP.BF16.F32.PACK_AB R28, R29, R28 ;  /* 0x0000001c1d1c723e */ /* 0x000fe200000010ff */
[C---:B------:R-:W-:Y:S01]  /*20860*/  FMUL R30, R233.reuse, R30 ;  /* 0x0000001ee91e7220 */ /* 0x040fe20000400000 */
[----:B------:R-:W-:Y:S01]  /*20870*/  FMUL R31, R233, R31 ;  /* 0x0000001fe91f7220 */ /* 0x000fe20000400000 */
[-C--:B0-----:R-:W-:Y:S01]  /*20880*/  IADD3 R6, P2, PT, R11, R2.reuse, RZ ;  /* 0x000000020b067210 */ /* 0x081fe20007f5e0ff */
[----:B------:R0:W-:Y:S01]  /*20890*/  STG.E.U16 desc[UR14][R8.64], R134 ;  /* 0x0000008608007986 */ /* 0x0001e2000c10150e */
[-C--:B------:R-:W-:Y:S01]  /*208a0*/  LEA.HI.X.SX32 R5, R5, R3.reuse, 0x1, P0 ;  /* 0x0000000305057211 */ /* 0x080fe200000f0eff */
[----:B------:R-:W-:Y:S01]  /*208b0*/  @!P3 FMUL R32, R32, 16777216 ;  /* 0x4b8000002020b820 */ /* 0x000fe20000400000 */
[-C--:B------:R-:W-:Y:S01]  /*208c0*/  LEA.HI.X.SX32 R7, R17, R3.reuse, 0x1, P2 ;  /* 0x0000000311077211 */ /* 0x080fe200010f0eff */
[----:B------:R-:W-:Y:S01]  /*208d0*/  IMAD R17, R135, 0x34, RZ ;  /* 0x0000003487117824 */ /* 0x000fe200078e02ff */
[----:B------:R-:W-:Y:S01]  /*208e0*/  LEA.HI.X.SX32 R15, R53, R3, 0x1, P1 ;  /* 0x00000003350f7211 */ /* 0x000fe200008f0eff */
[----:B------:R-:W-:Y:S01]  /*208f0*/  @!P3 FMUL R33, R33, 16777216 ;  /* 0x4b8000002121b820 */ /* 0x000fe20000400000 */
[----:B-1----:R-:W-:Y:S01]  /*20900*/  PRMT R10, R28, 0x7632, R10 ;  /* 0x000076321c0a7816 */ /* 0x002fe2000000000a */
[----:B------:R-:W-:Y:S01]  /*20910*/  IMAD R25, R135, 0x38, RZ ;  /* 0x0000003887197824 */ /* 0x000fe200078e02ff */
[----:B------:R-:W-:Y:S01]  /*20920*/  IADD3 R18, P1, PT, R21, R2, RZ ;  /* 0x0000000215127210 */ /* 0x000fe20007f3e0ff */
[----:B------:R-:W-:Y:S01]  /*20930*/  IMAD R29, R135, 0x3a, RZ ;  /* 0x0000003a871d7824 */ /* 0x000fe200078e02ff */
[----:B------:R-:W-:Y:S01]  /*20940*/  F2FP.BF16.F32.PACK_AB R30, R31, R30 ;  /* 0x0000001e1f1e723e */ /* 0x000fe200000010ff */
[----:B0-----:R-:W-:Y:S01]  /*20950*/  IMAD R9, R135, 0x1b, RZ ;  /* 0x0000001b87097824 */ /* 0x001fe200078e02ff */
[----:B------:R-:W-:Y:S01]  /*20960*/  PRMT R8, R134, 0x7632, R8 ;  /* 0x0000763286087816 */ /* 0x000fe20000000008 */
[----:B------:R-:W-:Y:S01]  /*20970*/  @!P3 FMUL R34, R34, 16777216 ;  /* 0x4b8000002222b820 */ /* 0x000fe20000400000 */
[----:B------:R-:W-:Y:S01]  /*20980*/  IADD3 R12, P0, PT, R17, R2, RZ ;  /* 0x00000002110c7210 */ /* 0x000fe20007f1e0ff */
[----:B------:R-:W-:Y:S01]  /*20990*/  @!P3 FMUL R35, R35, 16777216 ;  /* 0x4b8000002323b820 */ /* 0x000fe20000400000 */
[C---:B------:R-:W-:Y:S01]  /*209a0*/  FMUL R32, R233.reuse, R32 ;  /* 0x00000020e9207220 */ /* 0x040fe20000400000 */
[----:B------:R0:W-:Y:S01]  /*209b0*/  STG.E.U16 desc[UR14][R4.64], R8 ;  /* 0x0000000804007986 */ /* 0x0001e2000c10150e */
[----:B------:R-:W-:Y:S01]  /*209c0*/  FMUL R33, R233, R33 ;  /* 0x00000021e9217220 */ /* 0x000fe20000400000 */
[-C--:B------:R-:W-:Y:S01]  /*209d0*/  LEA.HI.X.SX32 R19, R9, R3.reuse, 0x1, P1 ;  /* 0x0000000309137211 */ /* 0x080fe200008f0eff */
[----:B------:R-:W-:Y:S01]  /*209e0*/  IMAD R9, R135, 0x3c, RZ ;  /* 0x0000003c87097824 */ /* 0x000fe200078e02ff */
[----:B------:R1:W-:Y:S01]  /*209f0*/  STG.E.U16 desc[UR14][R14.64], R28 ;  /* 0x0000001c0e007986 */ /* 0x0003e2000c10150e */
[----:B------:R-:W-:Y:S01]  /*20a00*/  IADD3 R22, P2, PT, R25, R2, RZ ;  /* 0x0000000219167210 */ /* 0x000fe20007f5e0ff */
[----:B------:R-:W-:Y:S01]  /*20a10*/  FMUL R34, R233, R34 ;  /* 0x00000022e9227220 */ /* 0x000fe20000400000 */
[----:B------:R-:W-:Y:S01]  /*20a20*/  LEA.HI.X.SX32 R13, R89, R3, 0x1, P0 ;  /* 0x00000003590d7211 */ /* 0x000fe200000f0eff */
[----:B------:R2:W-:Y:S01]  /*20a30*/  STG.E.U16 desc[UR14][R6.64], R10 ;  /* 0x0000000a06007986 */ /* 0x0005e2000c10150e */
[----:B------:R-:W-:Y:S01]  /*20a40*/  FMUL R35, R233, R35 ;  /* 0x00000023e9237220 */ /* 0x000fe20000400000 */
[----:B------:R-:W-:Y:S01]  /*20a50*/  @!P3 FMUL R36, R36, 16777216 ;  /* 0x4b8000002424b820 */ /* 0x000fe20000400000 */
[----:B------:R-:W-:Y:S01]  /*20a60*/  F2FP.BF16.F32.PACK_AB R32, R33, R32 ;  /* 0x000000202120723e */ /* 0x000fe200000010ff */
[----:B0-----:R-:W-:Y:S01]  /*20a70*/  IMAD R5, R135, 0x3e, RZ ;  /* 0x0000003e87057824 */ /* 0x001fe200078e02ff */
[----:B------:R-:W-:Y:S01]  /*20a80*/  PRMT R4, R30, 0x7632, R4 ;  /* 0x000076321e047816 */ /* 0x000fe20000000004 */
[----:B------:R-:W-:Y:S01]  /*20a90*/  FMUL R36, R233, R36 ;  /* 0x00000024e9247220 */ /* 0x000fe20000400000 */
[-C--:B------:R-:W-:Y:S01]  /*20aa0*/  LEA.HI.X.SX32 R23, R55, R3.reuse, 0x1, P2 ;  /* 0x0000000337177211 */ /* 0x080fe200010f0eff */
[----:B-1----:R-:W-:Y:S01]  /*20ab0*/  IMAD R15, R135, 0x1f, RZ ;  /* 0x0000001f870f7824 */ /* 0x002fe200078e02ff */
[----:B------:R-:W-:Y:S01]  /*20ac0*/  IADD3 R26, P1, PT, R9, R2, RZ ;  /* 0x00000002091a7210 */ /* 0x000fe20007f3e0ff */
[----:B------:R-:W-:Y:S01]  /*20ad0*/  @!P3 FMUL R38, R38, 16777216 ;  /* 0x4b8000002626b820 */ /* 0x000fe20000400000 */
[----:B------:R-:W-:Y:S01]  /*20ae0*/  F2FP.BF16.F32.PACK_AB R34, R35, R34 ;  /* 0x000000222322723e */ /* 0x000fe200000010ff */
[----:B--2---:R-:W-:Y:S01]  /*20af0*/  IMAD R7, R135, 0x1d, RZ ;  /* 0x0000001d87077824 */ /* 0x004fe200078e02ff */
[----:B------:R-:W-:Y:S01]  /*20b00*/  PRMT R6, R30, 0x7610, R6 ;  /* 0x000076101e067816 */ /* 0x000fe20000000006 */
[----:B------:R-:W-:Y:S01]  /*20b10*/  FMUL R38, R233, R38 ;  /* 0x00000026e9267220 */ /* 0x000fe20000400000 */
[-C--:B------:R-:W-:Y:S01]  /*20b20*/  IADD3 R30, P0, PT, R29, R2.reuse, RZ ;  /* 0x000000021d1e7210 */ /* 0x080fe20007f1e0ff */
[----:B------:R-:W-:Y:S01]  /*20b30*/  IMAD R45, R135, 0x46, RZ ;  /* 0x00000046872d7824 */ /* 0x000fe200078e02ff */
[----:B------:R-:W-:Y:S01]  /*20b40*/  IADD3 R14, P2, PT, R5, R2, RZ ;  /* 0x00000002050e7210 */ /* 0x000fe20007f5e0ff */
[----:B------:R0:W-:Y:S01]  /*20b50*/  STG.E.U16 desc[UR14][R12.64], R6 ;  /* 0x000000060c007986 */ /* 0x0001e2000c10150e */
[-C--:B------:R-:W-:Y:S01]  /*20b60*/  LEA.HI.X.SX32 R31, R7, R3.reuse, 0x1, P0 ;  /* 0x00000003071f7211 */ /* 0x080fe200000f0eff */
[----:B------:R-:W-:Y:S01]  /*20b70*/  IMAD R7, R135, 0x42, RZ ;  /* 0x0000004287077824 */ /* 0x000fe200078e02ff */
[-C--:B------:R-:W-:Y:S01]  /*20b80*/  LEA.HI.X.SX32 R27, R91, R3.reuse, 0x1, P1 ;  /* 0x000000035b1b7211 */ /* 0x080fe200008f0eff */
[----:B------:R1:W-:Y:S01]  /*20b90*/  STG.E.U16 desc[UR14][R18.64], R4 ;  /* 0x0000000412007986 */ /* 0x0003e2000c10150e */
[----:B------:R-:W-:Y:S01]  /*20ba0*/  LEA.HI.X.SX32 R15, R15, R3, 0x1, P2 ;  /* 0x000000030f0f7211 */ /* 0x000fe200010f0eff */
[----:B------:R-:W-:Y:S01]  /*20bb0*/  @!P3 FMUL R40, R40, 16777216 ;  /* 0x4b8000002828b820 */ /* 0x000fe20000400000 */
[----:B------:R-:W-:Y:S01]  /*20bc0*/  F2FP.BF16.F32.PACK_AB R36, R147, R36 ;  /* 0x000000249324723e */ /* 0x000fe200000010ff */
[----:B------:R2:W-:Y:S01]  /*20bd0*/  STG.E.U16 desc[UR14][R22.64], R32 ;  /* 0x0000002016007986 */ /* 0x0005e2000c10150e */
[----:B------:R-:W-:Y:S01]  /*20be0*/  @!P3 FMUL R95, R95, 16777216 ;  /* 0x4b8000005f5fb820 */ /* 0x000fe20000400000 */
[----:B------:R-:W-:Y:S01]  /*20bf0*/  F2FP.BF16.F32.PACK_AB R38, R143, R38 ;  /* 0x000000268f26723e */ /* 0x000fe200000010ff */
[C---:B------:R-:W-:Y:S01]  /*20c00*/  IMAD R53, R135.reuse, 0x4a, RZ ;  /* 0x0000004a87357824 */ /* 0x040fe200078e02ff */
[----:B0-----:R-:W-:Y:S01]  /*20c10*/  PRMT R6, R34, 0x7632, R6 ;  /* 0x0000763222067816 */ /* 0x001fe20000000006 */
[----:B------:R-:W-:-:S02]  /*20c20*/  IMAD R13, R135, 0x44, RZ ;  /* 0x00000044870d7824 */ /* 0x000fc400078e02ff */
[----:B------:R-:W-:Y:S01]  /*20c30*/  FMUL R40, R233, R40 ;  /* 0x00000028e9287220 */ /* 0x000fe20000400000 */
[C---:B------:R-:W-:Y:S01]  /*20c40*/  IMAD R49, R135.reuse, 0x48, RZ ;  /* 0x0000004887317824 */ /* 0x040fe200078e02ff */
[----:B-1----:R-:W-:Y:S01]  /*20c50*/  PRMT R4, R32, 0x7632, R4 ;  /* 0x0000763220047816 */ /* 0x002fe20000000004 */
[C---:B------:R-:W-:Y:S01]  /*20c60*/  IMAD.SHL.U32 R19, R135.reuse, 0x20, RZ ;  /* 0x0000002087137824 */ /* 0x040fe200078e00ff */
[-C--:B------:R-:W-:Y:S01]  /*20c70*/  LEA R18, P0, R135, R2.reuse, 0x6 ;  /* 0x0000000287127211 */ /* 0x080fe200078030ff */
[----:B------:R-:W-:Y:S01]  /*20c80*/  FMUL R197, R233, R95 ;  /* 0x0000005fe9c57220 */ /* 0x000fe20000400000 */
[----:B--2---:R-:W-:Y:S01]  /*20c90*/  IMAD R23, R135, 0x21, RZ ;  /* 0x0000002187177824 */ /* 0x004fe200078e02ff */
[----:B------:R-:W-:Y:S01]  /*20ca0*/  IADD3 R22, P1, PT, R7, R2, RZ ;  /* 0x0000000207167210 */ /* 0x000fe20007f3e0ff */
[----:B------:R0:W-:Y:S01]  /*20cb0*/  STG.E.U16 desc[UR14][R30.64], R4 ;  /* 0x000000041e007986 */ /* 0x0001e2000c10150e */
[-C--:B------:R-:W-:Y:S01]  /*20cc0*/  LEA.HI.X.SX32 R19, R19, R3.reuse, 0x1, P0 ;  /* 0x0000000313137211 */ /* 0x080fe200000f0eff */
[----:B------:R-:W-:Y:S01]  /*20cd0*/  IMAD R33, R135, 0x25, RZ ;  /* 0x0000002587217824 */ /* 0x000fe200078e02ff */
[----:B------:R-:W-:Y:S01]  /*20ce0*/  LEA.HI.X.SX32 R23, R23, R3, 0x1, P1 ;  /* 0x0000000317177211 */ /* 0x000fe200008f0eff */
[----:B------:R1:W-:Y:S01]  /*20cf0*/  STG.E.U16 desc[UR14][R26.64], R34 ;  /* 0x000000221a007986 */ /* 0x0003e2000c10150e */
[----:B------:R-:W-:Y:S01]  /*20d00*/  @!P3 FMUL R42, R42, 16777216 ;  /* 0x4b8000002a2ab820 */ /* 0x000fe20000400000 */
[----:B------:R-:W-:Y:S01]  /*20d10*/  @!P3 FMUL R43, R43, 16777216 ;  /* 0x4b8000002b2bb820 */ /* 0x000fe20000400000 */
[----:B------:R-:W-:Y:S01]  /*20d20*/  IMAD R95, R135, 0x50, RZ ;  /* 0x00000050875f7824 */ /* 0x000fe200078e02ff */
[----:B------:R2:W-:Y:S01]  /*20d30*/  STG.E.U16 desc[UR14][R14.64], R6 ;  /* 0x000000060e007986 */ /* 0x0005e2000c10150e */
[C---:B------:R-:W-:Y:S01]  /*20d40*/  FMUL R42, R233.reuse, R42 ;  /* 0x0000002ae92a7220 */ /* 0x040fe20000400000 */
[----:B------:R-:W-:Y:S01]  /*20d50*/  FMUL R43, R233, R43 ;  /* 0x0000002be92b7220 */ /* 0x000fe20000400000 */
[----:B------:R-:W-:Y:S01]  /*20d60*/  F2FP.BF16.F32.PACK_AB R40, R145, R40 ;  /* 0x000000289128723e */ /* 0x000fe200000010ff */
[----:B------:R4:W-:Y:S01]  /*20d70*/  STG.E.U16 desc[UR14][R18.64], R36 ;  /* 0x0000002412007986 */ /* 0x0009e2000c10150e */
[----:B0-----:R-:W-:Y:S01]  /*20d80*/  PRMT R4, R36, 0x7632, R4 ;  /* 0x0000763224047816 */ /* 0x001fe20000000004 */
[----:B------:R-:W-:Y:S01]  /*20d90*/  IMAD R91, R135, 0x4e, RZ ;  /* 0x0000004e875b7824 */ /* 0x000fe200078e02ff */
[-C--:B------:R-:W-:Y:S01]  /*20da0*/  IADD3 R30, P2, PT, R13, R2.reuse, RZ ;  /* 0x000000020d1e7210 */ /* 0x080fe20007f5e0ff */
[----:B------:R-:W-:Y:S01]  /*20db0*/  @!P3 FMUL R44, R44, 16777216 ;  /* 0x4b8000002c2cb820 */ /* 0x000fe20000400000 */
[-C--:B-1----:R-:W-:Y:S01]  /*20dc0*/  IADD3 R26, P1, PT, R49, R2.reuse, RZ ;  /* 0x00000002311a7210 */ /* 0x082fe20007f3e0ff */
[----:B------:R0:W-:Y:S01]  /*20dd0*/  STG.E.U16 desc[UR14][R22.64], R4 ;  /* 0x0000000416007986 */ /* 0x0001e2000c10150e */
[----:B------:R-:W-:Y:S01]  /*20de0*/  LEA.HI.X.SX32 R31, R87, R3, 0x1, P2 ;  /* 0x00000003571f7211 */ /* 0x000fe200010f0eff */
[----:B--2---:R-:W-:Y:S01]  /*20df0*/  IMAD R15, R135, 0x23, RZ ;  /* 0x00000023870f7824 */ /* 0x004fe200078e02ff */
[----:B------:R-:W-:Y:S01]  /*20e00*/  IADD3 R14, P0, PT, R45, R2, RZ ;  /* 0x000000022d0e7210 */ /* 0x000fe20007f1e0ff */
[----:B------:R-:W-:-:S02]  /*20e10*/  IMAD R87, R135, 0x4c, RZ ;  /* 0x0000004c87577824 */ /* 0x000fc400078e02ff */
[----:B------:R-:W-:Y:S01]  /*20e20*/  @!P3 FMUL R103, R103, 16777216 ;  /* 0x4b8000006767b820 */ /* 0x000fe20000400000 */
[----:B----4-:R-:W-:Y:S01]  /*20e30*/  IADD3 R18, P2, PT, R53, R2, RZ ;  /* 0x0000000235127210 */ /* 0x010fe20007f5e0ff */
[----:B------:R1:W-:Y:S01]  /*20e40*/  STG.E.U16 desc[UR14][R30.64], R38 ;  /* 0x000000261e007986 */ /* 0x0003e2000c10150e */
[-C--:B------:R-:W-:Y:S01]  /*20e50*/  LEA.HI.X.SX32 R15, R15, R3.reuse, 0x1, P0 ;  /* 0x000000030f0f7211 */ /* 0x080fe200000f0eff */
[----:B------:R-:W-:Y:S01]  /*20e60*/  @!P3 FMUL R107, R107, 16777216 ;  /* 0x4b8000006b6bb820 */ /* 0x000fe20000400000 */
[-C--:B------:R-:W-:Y:S01]  /*20e70*/  LEA.HI.X.SX32 R19, R33, R3.reuse, 0x1, P2 ;  /* 0x0000000321137211 */ /* 0x080fe200010f0eff */
[----:B------:R-:W-:Y:S01]  /*20e80*/  @!P3 FMUL R46, R46, 16777216 ;  /* 0x4b8000002e2eb820 */ /* 0x000fe20000400000 */
[----:B0-----:R-:W-:Y:S01]  /*20e90*/  PRMT R4, R38, 0x7632, R4 ;  /* 0x0000763226047816 */ /* 0x001fe20000000004 */
[----:B------:R-:W-:Y:S01]  /*20ea0*/  @!P3 FMUL R47, R47, 16777216 ;  /* 0x4b8000002f2fb820 */ /* 0x000fe20000400000 */
[----:B------:R-:W-:Y:S01]  /*20eb0*/  LEA.HI.X.SX32 R27, R93, R3, 0x1, P1 ;  /* 0x000000035d1b7211 */ /* 0x000fe200008f0eff */
[----:B------:R-:W-:Y:S01]  /*20ec0*/  FMUL R44, R233, R44 ;  /* 0x0000002ce92c7220 */ /* 0x000fe20000400000 */
[----:B------:R-:W-:Y:S01]  /*20ed0*/  IADD3 R22, P0, PT, R87, R2, RZ ;  /* 0x0000000257167210 */ /* 0x000fe20007f1e0ff */
[----:B------:R0:W-:Y:S01]  /*20ee0*/  STG.E.U16 desc[UR14][R14.64], R4 ;  /* 0x000000040e007986 */ /* 0x0001e2000c10150e */
[----:B------:R-:W-:Y:S01]  /*20ef0*/  PRMT R6, R40, 0x7632, R6 ;  /* 0x0000763228067816 */ /* 0x000fe20000000006 */
[----:B-1----:R-:W-:Y:S01]  /*20f00*/  IMAD R31, R135, 0x27, RZ ;  /* 0x00000027871f7824 */ /* 0x002fe200078e02ff */
[----:B------:R-:W-:Y:S01]  /*20f10*/  F2FP.BF16.F32.PACK_AB R42, R43, R42 ;  /* 0x0000002a2b2a723e */ /* 0x000fe200000010ff */
[----:B------:R-:W-:Y:S01]  /*20f20*/  @!P3 FMUL R111, R111, 16777216 ;  /* 0x4b8000006f6fb820 */ /* 0x000fe20000400000 */
[----:B------:R-:W-:Y:S01]  /*20f30*/  IADD3 R30, P1, PT, R91, R2, RZ ;  /* 0x000000025b1e7210 */ /* 0x000fe20007f3e0ff */
[C---:B------:R-:W-:Y:S01]  /*20f40*/  FMUL R205, R233.reuse, R103 ;  /* 0x00000067e9cd7220 */ /* 0x040fe20000400000 */
[----:B------:R-:W-:Y:S01]  /*20f50*/  FMUL R209, R233, R107 ;  /* 0x0000006be9d17220 */ /* 0x000fe20000400000 */
[----:B------:R-:W-:Y:S01]  /*20f60*/  LEA.HI.X.SX32 R23, R97, R3, 0x1, P0 ;  /* 0x0000000361177211 */ /* 0x000fe200000f0eff */
[----:B------:R-:W-:-:S02]  /*20f70*/  IMAD R103, R135, 0x54, RZ ;  /* 0x0000005487677824 */ /* 0x000fc400078e02ff */
[----:B------:R-:W-:Y:S01]  /*20f80*/  @!P3 FMUL R115, R115, 16777216 ;  /* 0x4b8000007373b820 */ /* 0x000fe20000400000 */
[----:B------:R-:W-:Y:S01]  /*20f90*/  FMUL R46, R233, R46 ;  /* 0x0000002ee92e7220 */ /* 0x000fe20000400000 */
[----:B0-----:R-:W-:Y:S01]  /*20fa0*/  IADD3 R14, P2, PT, R95, R2, RZ ;  /* 0x000000025f0e7210 */ /* 0x001fe20007f5e0ff */
[----:B------:R-:W-:Y:S01]  /*20fb0*/  FMUL R47, R233, R47 ;  /* 0x0000002fe92f7220 */ /* 0x000fe20000400000 */
[----:B------:R0:W-:Y:S01]  /*20fc0*/  STG.E.U16 desc[UR14][R26.64], R40 ;  /* 0x000000281a007986 */ /* 0x0001e2000c10150e */
[----:B------:R-:W-:Y:S01]  /*20fd0*/  IMAD R107, R135, 0x56, RZ ;  /* 0x00000056876b7824 */ /* 0x000fe200078e02ff */
[-C--:B------:R-:W-:Y:S01]  /*20fe0*/  LEA.HI.X.SX32 R15, R99, R3.reuse, 0x1, P2 ;  /* 0x00000003630f7211 */ /* 0x080fe200010f0eff */
[----:B------:R-:W-:Y:S02]  /*20ff0*/  IMAD R99, R135, 0x52, RZ ;  /* 0x0000005287637824 */ /* 0x000fe400078e02ff */
[----:B------:R-:W-:Y:S01]  /*21000*/  @!P3 FMUL R48, R48, 16777216 ;  /* 0x4b8000003030b820 */ /* 0x000fe20000400000 */
[----:B------:R1:W-:Y:S01]  /*21010*/  STG.E.U16 desc[UR14][R18.64], R6 ;  /* 0x0000000612007986 */ /* 0x0003e2000c10150e */
[----:B------:R-:W-:Y:S01]  /*21020*/  LEA.HI.X.SX32 R31, R31, R3, 0x1, P1 ;  /* 0x000000031f1f7211 */ /* 0x000fe200008f0eff */
[----:B------:R-:W-:Y:S01]  /*21030*/  FMUL R213, R233, R111 ;  /* 0x0000006fe9d57220 */ /* 0x000fe20000400000 */
[----:B------:R-:W-:Y:S01]  /*21040*/  PRMT R4, R42, 0x7632, R4 ;  /* 0x000076322a047816 */ /* 0x000fe20000000004 */
[----:B------:R-:W-:Y:S01]  /*21050*/  @!P3 FMUL R119, R119, 16777216 ;  /* 0x4b8000007777b820 */ /* 0x000fe20000400000 */
[----:B------:R-:W-:Y:S01]  /*21060*/  F2FP.BF16.F32.PACK_AB R41, R41, R44 ;  /* 0x0000002c2929723e */ /* 0x000fe200000010ff */
[----:B------:R-:W-:-:S02]  /*21070*/  IMAD R111, R135, 0x58, RZ ;  /* 0x00000058876f7824 */ /* 0x000fc400078e02ff */
[----:B------:R-:W-:Y:S01]  /*21080*/  FMUL R217, R233, R115 ;  /* 0x00000073e9d97220 */ /* 0x000fe20000400000 */
[----:B------:R2:W-:Y:S01]  /*21090*/  STG.E.U16 desc[UR14][R22.64], R42 ;  /* 0x0000002a16007986 */ /* 0x0005e2000c10150e */
[----:B0-----:R-:W-:Y:S01]  /*210a0*/  IADD3 R26, P1, PT, R103, R2, RZ ;  /* 0x00000002671a7210 */ /* 0x001fe20007f3e0ff */
[----:B------:R-:W-:Y:S02]  /*210b0*/  IMAD R33, R135, 0x2b, RZ ;  /* 0x0000002b87217824 */ /* 0x000fe400078e02ff */
[----:B------:R-:W-:Y:S01]  /*210c0*/  FMUL R48, R233, R48 ;  /* 0x00000030e9307220 */ /* 0x000fe20000400000 */
[----:B-1----:R-:W-:Y:S01]  /*210d0*/  IMAD R19, R135, 0x29, RZ ;  /* 0x0000002987137824 */ /* 0x002fe200078e02ff */
[----:B------:R-:W-:Y:S01]  /*210e0*/  IADD3 R18, P0, PT, R99, R2, RZ ;  /* 0x0000000263127210 */ /* 0x000fe20007f1e0ff */
[----:B------:R-:W-:Y:S01]  /*210f0*/  IMAD R115, R135, 0x5a, RZ ;  /* 0x0000005a87737824 */ /* 0x000fe200078e02ff */
[----:B------:R-:W-:Y:S01]  /*21100*/  F2FP.BF16.F32.PACK_AB R46, R47, R46 ;  /* 0x0000002e2f2e723e */ /* 0x000fe200000010ff */
[----:B------:R-:W-:Y:S01]  /*21110*/  @!P3 FMUL R123, R123, 16777216 ;  /* 0x4b8000007b7bb820 */ /* 0x000fe20000400000 */
[----:B------:R0:W-:Y:S01]  /*21120*/  STG.E.U16 desc[UR14][R30.64], R4 ;  /* 0x000000041e007986 */ /* 0x0001e2000c10150e */
[----:B------:R-:W-:Y:S01]  /*21130*/  @!P3 FMUL R50, R50, 16777216 ;  /* 0x4b8000003232b820 */ /* 0x000fe20000400000 */
[----:B------:R-:W-:Y:S01]  /*21140*/  @!P3 FMUL R51, R51, 16777216 ;  /* 0x4b8000003333b820 */ /* 0x000fe20000400000 */
[----:B--2---:R-:W-:Y:S01]  /*21150*/  IADD3 R22, P2, PT, R107, R2, RZ ;  /* 0x000000026b167210 */ /* 0x004fe20007f5e0ff */
[----:B------:R-:W-:Y:S01]  /*21160*/  @!P3 FMUL R52, R52, 16777216 ;  /* 0x4b8000003434b820 */ /* 0x000fe20000400000 */
        /* <DEDUP_REMOVED lines=56> */
[----:B------:R-:W-:Y:S01]  /*214f0*/  FMUL R221, R233, R119 ;  /* 0x00000077e9dd7220 */ /* 0x000fe20000400000 */
[----:B------:R1:W-:Y:S01]  /*21500*/  STG.E.U16 desc[UR14][R14.64], R41 ;  /* 0x000000290e007986 */ /* 0x0003e2000c10150e */
[-C--:B------:R-:W-:Y:S01]  /*21510*/  LEA.HI.X.SX32 R19, R19, R3.reuse, 0x1, P0 ;  /* 0x0000000313137211 */ /* 0x080fe200000f0eff */
[----:B------:R-:W-:Y:S01]  /*21520*/  @!P3 FMUL R131, R131, 16777216 ;  /* 0x4b8000008383b820 */ /* 0x000fe20000400000 */
[----:B0-----:R-:W-:Y:S01]  /*21530*/  PRMT R4, R41, 0x7632, R4 ;  /* 0x0000763229047816 */ /* 0x001fe20000000004 */
[----:B------:R-:W-:Y:S01]  /*21540*/  IMAD R119, R135, 0x5c, RZ ;  /* 0x0000005c87777824 */ /* 0x000fe200078e02ff */
[-C--:B------:R-:W-:Y:S01]  /*21550*/  LEA.HI.X.SX32 R27, R101, R3.reuse, 0x1, P1 ;  /* 0x00000003651b7211 */ /* 0x080fe200008f0eff */
[----:B------:R-:W-:Y:S01]  /*21560*/  IMAD R31, R135, 0x2d, RZ ;  /* 0x0000002d871f7824 */ /* 0x000fe200078e02ff */
[----:B------:R-:W-:Y:S01]  /*21570*/  LEA.HI.X.SX32 R23, R33, R3, 0x1, P2 ;  /* 0x0000000321177211 */ /* 0x000fe200010f0eff */
[C---:B------:R-:W-:Y:S01]  /*21580*/  FMUL R225, R233.reuse, R123 ;  /* 0x0000007be9e17220 */ /* 0x040fe20000400000 */
[----:B------:R-:W-:Y:S01]  /*21590*/  PRMT R6, R46, 0x7632, R6 ;  /* 0x000076322e067816 */ /* 0x000fe20000000006 */
[----:B------:R-:W-:Y:S01]  /*215a0*/  FMUL R50, R233, R50 ;  /* 0x00000032e9327220 */ /* 0x000fe20000400000 */
[----:B------:R-:W-:Y:S01]  /*215b0*/  F2FP.BF16.F32.PACK_AB R37, R37, R48 ;  /* 0x000000302525723e */ /* 0x000fe200000010ff */
[----:B------:R-:W-:Y:S01]  /*215c0*/  FMUL R51, R233, R51 ;  /* 0x00000033e9337220 */ /* 0x000fe20000400000 */
[----:B-1----:R-:W-:Y:S01]  /*215d0*/  IADD3 R14, P0, PT, R111, R2, RZ ;  /* 0x000000026f0e7210 */ /* 0x002fe20007f1e0ff */
[----:B------:R-:W-:Y:S01]  /*215e0*/  FMUL R52, R233, R52 ;  /* 0x00000034e9347220 */ /* 0x000fe20000400000 */
[----:B------:R-:W-:Y:S01]  /*215f0*/  IADD3 R30, P1, PT, R115, R2, RZ ;  /* 0x00000002731e7210 */ /* 0x000fe20007f3e0ff */
        /* <DEDUP_REMOVED lines=55> */
[----:B------:R-:W-:Y:S01]  /*21970*/  FMUL R232, R233, R130 ;  /* 0x00000082e9e87220 */ /* 0x000fe20000400000 */
[----:B------:R-:W-:-:S02]  /*21980*/  IMAD R123, R135, 0x5e, RZ ;  /* 0x0000005e877b7824 */ /* 0x000fc400078e02ff */
[----:B------:R-:W-:Y:S01]  /*21990*/  FMUL R233, R233, R131 ;  /* 0x00000083e9e97220 */ /* 0x000fe20000400000 */
[----:B------:R0:W-:Y:S01]  /*219a0*/  STG.E.U16 desc[UR14][R18.64], R4 ;  /* 0x0000000412007986 */ /* 0x0001e2000c10150e */
[-C--:B------:R-:W-:Y:S01]  /*219b0*/  LEA.HI.X.SX32 R15, R105, R3.reuse, 0x1, P0 ;  /* 0x00000003690f7211 */ /* 0x080fe200000f0eff */
[----:B------:R-:W-:Y:S01]  /*219c0*/  IMAD R127, R135, 0x60, RZ ;  /* 0x00000060877f7824 */ /* 0x000fe200078e02ff */
[----:B------:R-:W-:Y:S01]  /*219d0*/  LEA.HI.X.SX32 R31, R31, R3, 0x1, P1 ;  /* 0x000000031f1f7211 */ /* 0x000fe200008f0eff */
[----:B------:R1:W-:Y:S01]  /*219e0*/  STG.E.U16 desc[UR14][R26.64], R46 ;  /* 0x0000002e1a007986 */ /* 0x0003e2000c10150e */
[----:B------:R-:W-:Y:S01]  /*219f0*/  IMAD R131, R135, 0x62, RZ ;  /* 0x0000006287837824 */ /* 0x000fe200078e02ff */
[----:B------:R-:W-:Y:S01]  /*21a00*/  F2FP.BF16.F32.PACK_AB R50, R51, R50 ;  /* 0x000000323332723e */ /* 0x000fe200000010ff */
[----:B------:R-:W-:Y:S01]  /*21a10*/  IMAD R33, R135, 0x31, RZ ;  /* 0x0000003187217824 */ /* 0x000fe200078e02ff */
[----:B------:R2:W-:Y:S01]  /*21a20*/  STG.E.U16 desc[UR14][R22.64], R6 ;  /* 0x0000000616007986 */ /* 0x0005e2000c10150e */
[----:B------:R-:W-:Y:S01]  /*21a30*/  F2FP.BF16.F32.PACK_AB R39, R39, R52 ;  /* 0x000000342727723e */ /* 0x000fe200000010ff */
[----:B------:R-:W-:Y:S01]  /*21a40*/  IMAD R139, R135, 0x64, RZ ;  /* 0x00000064878b7824 */ /* 0x000fe200078e02ff */
[----:B------:R-:W-:Y:S01]  /*21a50*/  F2FP.BF16.F32.PACK_AB R189, R54, R189 ;  /* 0x000000bd36bd723e */ /* 0x000fe200000010ff */
[----:B------:R4:W-:Y:S01]  /*21a60*/  STG.E.U16 desc[UR14][R14.64], R37 ;  /* 0x000000250e007986 */ /* 0x0009e2000c10150e */
[-C--:B0-----:R-:W-:Y:S01]  /*21a70*/  IADD3 R18, P2, PT, R119, R2.reuse, RZ ;  /* 0x0000000277127210 */ /* 0x081fe20007f5e0ff */
[----:B------:R-:W-:Y:S01]  /*21a80*/  IMAD R143, R135, 0x66, RZ ;  /* 0x00000066878f7824 */ /* 0x000fe200078e02ff */
[----:B------:R-:W-:Y:S01]  /*21a90*/  PRMT R4, R37, 0x7632, R4 ;  /* 0x0000763225047816 */ /* 0x000fe20000000004 */
[----:B------:R-:W-:Y:S01]  /*21aa0*/  IMAD R147, R135, 0x68, RZ ;  /* 0x0000006887937824 */ /* 0x000fe200078e02ff */
[-C--:B------:R-:W-:Y:S01]  /*21ab0*/  LEA.HI.X.SX32 R19, R109, R3.reuse, 0x1, P2 ;  /* 0x000000036d137211 */ /* 0x080fe200010f0eff */
[----:B------:R-:W-:Y:S01]  /*21ac0*/  IMAD R35, R135, 0x3d, RZ ;  /* 0x0000003d87237824 */ /* 0x000fe200078e02ff */
[-C--:B-1----:R-:W-:Y:S01]  /*21ad0*/  IADD3 R26, P1, PT, R127, R2.reuse, RZ ;  /* 0x000000027f1a7210 */ /* 0x082fe20007f3e0ff */
[----:B--2---:R-:W-:Y:S01]  /*21ae0*/  IMAD R23, R135, 0x2f, RZ ;  /* 0x0000002f87177824 */ /* 0x004fe200078e02ff */
[-C--:B------:R-:W-:Y:S01]  /*21af0*/  IADD3 R22, P0, PT, R123, R2.reuse, RZ ;  /* 0x000000027b167210 */ /* 0x080fe20007f1e0ff */
[----:B------:R0:W-:Y:S01]  /*21b00*/  STG.E.U16 desc[UR14][R30.64], R4 ;  /* 0x000000041e007986 */ /* 0x0001e2000c10150e */
[-C--:B------:R-:W-:Y:S01]  /*21b10*/  LEA.HI.X.SX32 R27, R113, R3.reuse, 0x1, P1 ;  /* 0x00000003711b7211 */ /* 0x080fe200008f0eff */
[----:B----4-:R-:W-:Y:S01]  /*21b20*/  IMAD R37, R135, 0x84, RZ ;  /* 0x0000008487257824 */ /* 0x010fe200078e02ff */
[-C--:B------:R-:W-:Y:S01]  /*21b30*/  IADD3 R14, P2, PT, R131, R2.reuse, RZ ;  /* 0x00000002830e7210 */ /* 0x080fe20007f5e0ff */
[----:B------:R1:W-:Y:S01]  /*21b40*/  STG.E.U16 desc[UR14][R18.64], R50 ;  /* 0x0000003212007986 */ /* 0x0003e2000c10150e */
[-C--:B------:R-:W-:Y:S01]  /*21b50*/  LEA.HI.X.SX32 R23, R23, R3.reuse, 0x1, P0 ;  /* 0x0000000317177211 */ /* 0x080fe200000f0eff */
[----:B------:R-:W-:Y:S01]  /*21b60*/  IMAD.SHL.U32 R41, R135, 0x40, RZ ;  /* 0x0000004087297824 */ /* 0x000fe200078e00ff */
[-C--:B------:R-:W-:Y:S01]  /*21b70*/  LEA.HI.X.SX32 R15, R33, R3.reuse, 0x1, P2 ;  /* 0x00000003210f7211 */ /* 0x080fe200010f0eff */
[----:B------:R-:W-:Y:S01]  /*21b80*/  IMAD R33, R135, 0x3b, RZ ;  /* 0x0000003b87217824 */ /* 0x000fe200078e02ff */
[----:B------:R-:W-:Y:S01]  /*21b90*/  PRMT R6, R39, 0x7632, R6 ;  /* 0x0000763227067816 */ /* 0x000fe20000000006 */
[----:B------:R-:W-:Y:S01]  /*21ba0*/  IMAD R48, R135, 0x41, RZ ;  /* 0x0000004187307824 */ /* 0x000fe200078e02ff */
[-C--:B------:R-:W-:Y:S01]  /*21bb0*/  IADD3 R10, P1, PT, R139, R2.reuse, RZ ;  /* 0x000000028b0a7210 */ /* 0x080fe20007f3e0ff */
[C---:B0-----:R-:W-:Y:S01]  /*21bc0*/  IMAD R31, R135.reuse, 0x35, RZ ;  /* 0x00000035871f7824 */ /* 0x041fe200078e02ff */
[----:B------:R-:W-:Y:S01]  /*21bd0*/  PRMT R4, R50, 0x7632, R4 ;  /* 0x0000763232047816 */ /* 0x000fe20000000004 */
[----:B------:R-:W-:Y:S01]  /*21be0*/  IMAD R8, R135, 0x86, RZ ;  /* 0x0000008687087824 */ /* 0x000fe200078e02ff */
[-C--:B------:R-:W-:Y:S01]  /*21bf0*/  IADD3 R16, P6, PT, R147, R2.reuse, RZ ;  /* 0x0000000293107210 */ /* 0x080fe20007fde0ff */
[----:B-1----:R-:W-:Y:S01]  /*21c00*/  IMAD R19, R135, 0x33, RZ ;  /* 0x0000003387137824 */ /* 0x002fe200078e02ff */
[-C--:B------:R-:W-:Y:S01]  /*21c10*/  LEA.HI.X.SX32 R11, R11, R3.reuse, 0x1, P1 ;  /* 0x000000030b0b7211 */ /* 0x080fe200008f0eff */
[----:B------:R0:W-:Y:S01]  /*21c20*/  STG.E.U16 desc[UR14][R22.64], R4 ;  /* 0x0000000416007986 */ /* 0x0001e2000c10150e */
[----:B------:R-:W-:Y:S01]  /*21c30*/  IADD3 R18, P1, PT, R151, R2, RZ ;  /* 0x0000000297127210 */ /* 0x000fe20007f3e0ff */
[----:B------:R-:W-:Y:S01]  /*21c40*/  IMAD R12, R135, 0x88, RZ ;  /* 0x00000088870c7824 */ /* 0x000fe200078e02ff */
[-C--:B------:R-:W-:Y:S01]  /*21c50*/  LEA.HI.X.SX32 R17, R17, R3.reuse, 0x1, P6 ;  /* 0x0000000311117211 */ /* 0x080fe200030f0eff */
[----:B------:R1:W-:Y:S01]  /*21c60*/  STG.E.U16 desc[UR14][R26.64], R39 ;  /* 0x000000271a007986 */ /* 0x0003e2000c10150e */
[----:B------:R-:W-:Y:S01]  /*21c70*/  F2FP.BF16.F32.PACK_AB R56, R57, R56 ;  /* 0x000000383938723e */ /* 0x000fe200000010ff */
[----:B------:R-:W-:Y:S01]  /*21c80*/  IMAD R42, R135, 0x8a, RZ ;  /* 0x0000008a872a7824 */ /* 0x000fe200078e02ff */
[----:B------:R-:W-:Y:S01]  /*21c90*/  F2FP.BF16.F32.PACK_AB R58, R59, R58 ;  /* 0x0000003a3b3a723e */ /* 0x000fe200000010ff */
[----:B------:R2:W-:Y:S01]  /*21ca0*/  STG.E.U16 desc[UR14][R14.64], R6 ;  /* 0x000000060e007986 */ /* 0x0005e2000c10150e */
[----:B------:R-:W-:Y:S01]  /*21cb0*/  F2FP.BF16.F32.PACK_AB R60, R61, R60 ;  /* 0x0000003c3d3c723e */ /* 0x000fe200000010ff */
[----:B------:R-:W-:Y:S01]  /*21cc0*/  IMAD R44, R135, 0x8c, RZ ;  /* 0x0000008c872c7824 */ /* 0x000fe200078e02ff */
[----:B------:R-:W-:Y:S01]  /*21cd0*/  F2FP.BF16.F32.PACK_AB R62, R63, R62 ;  /* 0x0000003e3f3e723e */ /* 0x000fe200000010ff */
[----:B0-----:R-:W-:Y:S01]  /*21ce0*/  IMAD R23, R135, 0x37, RZ ;  /* 0x0000003787177824 */ /* 0x001fe200078e02ff */
[----:B------:R-:W-:Y:S01]  /*21cf0*/  IADD3 R22, P6, PT, R159, R2, RZ ;  /* 0x000000029f167210 */ /* 0x000fe20007fde0ff */
[----:B------:R0:W-:Y:S01]  /*21d00*/  STG.E.U16 desc[UR14][R10.64], R189 ;  /* 0x000000bd0a007986 */ /* 0x0001e2000c10150e */
[----:B------:R-:W-:Y:S01]  /*21d10*/  F2FP.BF16.F32.PACK_AB R64, R65, R64 ;  /* 0x000000404140723e */ /* 0x000fe200000010ff */
[----:B-1----:R-:W-:Y:S01]  /*21d20*/  IMAD R27, R135, 0x39, RZ ;  /* 0x00000039871b7824 */ /* 0x002fe200078e02ff */
[-C--:B------:R-:W-:Y:S01]  /*21d30*/  LEA.HI.X.SX32 R23, R23, R3.reuse, 0x1, P6 ;  /* 0x0000000317177211 */ /* 0x080fe200030f0eff */
[----:B------:R-:W-:Y:S01]  /*21d40*/  IMAD R39, R135, 0x3f, RZ ;  /* 0x0000003f87277824 */ /* 0x000fe200078e02ff */
[-C--:B------:R-:W-:Y:S01]  /*21d50*/  IADD3 R28, P6, PT, R171, R2.reuse, RZ ;  /* 0x00000002ab1c7210 */ /* 0x080fe20007fde0ff */
[----:B--2---:R-:W-:Y:S01]  /*21d60*/  IMAD R15, R135, 0x82, RZ ;  /* 0x00000082870f7824 */ /* 0x004fe200078e02ff */
[-C--:B------:R-:W-:Y:S01]  /*21d70*/  IADD3 R14, P0, PT, R143, R2.reuse, RZ ;  /* 0x000000028f0e7210 */ /* 0x080fe20007f1e0ff */
[----:B------:R-:W-:Y:S01]  /*21d80*/  IMAD R52, R135, 0x43, RZ ;  /* 0x0000004387347824 */ /* 0x000fe200078e02ff */
[-C--:B------:R-:W-:Y:S01]  /*21d90*/  LEA.HI.X.SX32 R29, R29, R3.reuse, 0x1, P6 ;  /* 0x000000031d1d7211 */ /* 0x080fe200030f0eff */
[----:B------:R-:W-:Y:S01]  /*21da0*/  IMAD R46, R135, 0x8e, RZ ;  /* 0x0000008e872e7824 */ /* 0x000fe200078e02ff */
        /* <DEDUP_REMOVED lines=14> */
[----:B0-----:R-:W-:Y:S01]  /*21e90*/  PRMT R10, R189, 0x7632, R10 ;  /* 0x00007632bd0a7816 */ /* 0x001fe2000000000a */
[----:B------:R-:W-:Y:S01]  /*21ea0*/  IMAD R88, R135, 0x9a, RZ ;  /* 0x0000009a87587824 */ /* 0x000fe200078e02ff */
[-C--:B------:R-:W-:Y:S01]  /*21eb0*/  LEA.HI.X.SX32 R25, R25, R3.reuse, 0x1, P1 ;  /* 0x0000000319197211 */ /* 0x080fe200008f0eff */
[----:B------:R-:W-:Y:S01]  /*21ec0*/  IMAD R90, R135, 0x9c, RZ ;  /* 0x0000009c875a7824 */ /* 0x000fe200078e02ff */
[-C--:B------:R-:W-:Y:S01]  /*21ed0*/  IADD3 R30, P1, PT, R175, R2.reuse, RZ ;  /* 0x00000002af1e7210 */ /* 0x080fe20007f3e0ff */
[----:B------:R0:W-:Y:S01]  /*21ee0*/  STG.E.U16 desc[UR14][R14.64], R10 ;  /* 0x0000000a0e007986 */ /* 0x0001e2000c10150e */
[-C--:B------:R-:W-:Y:S01]  /*21ef0*/  LEA.HI.X.SX32 R27, R27, R3.reuse, 0x1, P0 ;  /* 0x000000031b1b7211 */ /* 0x080fe200000f0eff */
[----:B------:R-:W-:Y:S01]  /*21f00*/  IMAD R55, R135, 0x4b, RZ ;  /* 0x0000004b87377824 */ /* 0x000fe200078e02ff */
[----:B------:R-:W-:Y:S01]  /*21f10*/  PRMT R11, R56, 0x7632, R11 ;  /* 0x00007632380b7816 */ /* 0x000fe2000000000b */
[----:B------:R-:W-:Y:S01]  /*21f20*/  STG.E.U16 desc[UR14][R16.64], R56 ;  /* 0x0000003810007986 */ /* 0x000fe2000c10150e */
[-C--:B------:R-:W-:Y:S01]  /*21f30*/  IADD3 R32, P0, PT, R179, R2.reuse, RZ ;  /* 0x00000002b3207210 */ /* 0x080fe20007f1e0ff */
[----:B------:R-:W-:Y:S01]  /*21f40*/  IMAD R92, R135, 0x9e, RZ ;  /* 0x0000009e875c7824 */ /* 0x000fe200078e02ff */
[-C--:B------:R-:W-:Y:S01]  /*21f50*/  IADD3 R34, P6, PT, R181, R2.reuse, RZ ;  /* 0x00000002b5227210 */ /* 0x080fe20007fde0ff */
[----:B------:R1:W-:Y:S01]  /*21f60*/  STG.E.U16 desc[UR14][R18.64], R11 ;  /* 0x0000000b12007986 */ /* 0x0003e2000c10150e */
[-C--:B------:R-:W-:Y:S01]  /*21f70*/  LEA.HI.X.SX32 R31, R33, R3.reuse, 0x1, P1 ;  /* 0x00000003211f7211 */ /* 0x080fe200008f0eff */
[----:B------:R-:W-:Y:S01]  /*21f80*/  IMAD R94, R135, 0xa0, RZ ;  /* 0x000000a0875e7824 */ /* 0x000fe200078e02ff */
[-C--:B------:R-:W-:Y:S01]  /*21f90*/  IADD3 R36, P1, PT, R185, R2.reuse, RZ ;  /* 0x00000002b9247210 */ /* 0x080fe20007f3e0ff */
[----:B------:R-:W-:Y:S01]  /*21fa0*/  STG.E.U16 desc[UR14][R20.64], R58 ;  /* 0x0000003a14007986 */ /* 0x000fe2000c10150e */
[----:B0-----:R-:W-:Y:S01]  /*21fb0*/  PRMT R15, R58, 0x7632, R15 ;  /* 0x000076323a0f7816 */ /* 0x001fe2000000000f */
[C---:B------:R-:W-:Y:S01]  /*21fc0*/  IMAD R89, R135.reuse, 0x4d, RZ ;  /* 0x0000004d87597824 */ /* 0x040fe200078e02ff */
[----:B------:R-:W-:Y:S01]  /*21fd0*/  PRMT R10, R60, 0x7632, R10 ;  /* 0x000076323c0a7816 */ /* 0x000fe2000000000a */
[----:B------:R-:W-:Y:S01]  /*21fe0*/  IMAD R96, R135, 0xa2, RZ ;  /* 0x000000a287607824 */ /* 0x000fe200078e02ff */
[-C--:B------:R-:W-:Y:S01]  /*21ff0*/  LEA.HI.X.SX32 R33, R9, R3.reuse, 0x1, P0 ;  /* 0x0000000309217211 */ /* 0x080fe200000f0eff */
[----:B------:R-:W-:Y:S01]  /*22000*/  STG.E.U16 desc[UR14][R22.64], R15 ;  /* 0x0000000f16007986 */ /* 0x000fe2000c10150e */
[----:B------:R-:W-:Y:S01]  /*22010*/  IADD3 R38, P0, PT, R235, R2, RZ ;  /* 0x00000002eb267210 */ /* 0x000fe20007f1e0ff */
[----:B------:R-:W-:Y:S01]  /*22020*/  IMAD R98, R135, 0xa4, RZ ;  /* 0x000000a487627824 */ /* 0x000fe200078e02ff */
[-C--:B------:R-:W-:Y:S01]  /*22030*/  LEA.HI.X.SX32 R35, R35, R3.reuse, 0x1, P6 ;  /* 0x0000000323237211 */ /* 0x080fe200030f0eff */
[----:B------:R-:W-:Y:S01]  /*22040*/  STG.E.U16 desc[UR14][R24.64], R60 ;  /* 0x0000003c18007986 */ /* 0x000fe2000c10150e */
[----:B-1----:R-:W-:Y:S01]  /*22050*/  PRMT R11, R62, 0x7632, R11 ;  /* 0x000076323e0b7816 */ /* 0x002fe2000000000b */
[----:B------:R-:W-:Y:S01]  /*22060*/  IMAD R93, R135, 0x4f, RZ ;  /* 0x0000004f875d7824 */ /* 0x000fe200078e02ff */
[----:B------:R-:W-:Y:S01]  /*22070*/  F2FP.BF16.F32.PACK_AB R66, R67, R66 ;  /* 0x000000424342723e */ /* 0x000fe200000010ff */
[----:B------:R0:W-:Y:S01]  /*22080*/  STG.E.U16 desc[UR14][R26.64], R10 ;  /* 0x0000000a1a007986 */ /* 0x0001e2000c10150e */
[CC--:B------:R-:W-:Y:S01]  /*22090*/  LEA R40, P6, R135.reuse, R2.reuse, 0x7 ;  /* 0x0000000287287211 */ /* 0x0c0fe200078c38ff */
[----:B------:R-:W-:Y:S01]  /*220a0*/  IMAD R100, R135, 0xa6, RZ ;  /* 0x000000a687647824 */ /* 0x000fe200078e02ff */
[----:B------:R-:W-:Y:S01]  /*220b0*/  IADD3 R6, P4, PT, R37, R2, RZ ;  /* 0x0000000225067210 */ /* 0x000fe20007f9e0ff */
[----:B------:R-:W-:Y:S01]  /*220c0*/  STG.E.U16 desc[UR14][R28.64], R62 ;  /* 0x0000003e1c007986 */ /* 0x000fe2000c10150e */
[----:B------:R-:W-:Y:S01]  /*220d0*/  PRMT R17, R64, 0x7632, R17 ;  /* 0x0000763240117816 */ /* 0x000fe20000000011 */
[----:B------:R-:W-:Y:S01]  /*220e0*/  IMAD R102, R135, 0xa8, RZ ;  /* 0x000000a887667824 */ /* 0x000fe200078e02ff */
[----:B------:R-:W-:Y:S01]  /*220f0*/  F2FP.BF16.F32.PACK_AB R68, R69, R68 ;  /* 0x000000444544723e */ /* 0x000fe200000010ff */
[----:B------:R-:W-:Y:S01]  /*22100*/  STG.E.U16 desc[UR14][R30.64], R11 ;  /* 0x0000000b1e007986 */ /* 0x000fe2000c10150e */
[-C--:B------:R-:W-:Y:S01]  /*22110*/  LEA.HI.X.SX32 R37, R5, R3.reuse, 0x1, P1 ;  /* 0x0000000305257211 */ /* 0x080fe200008f0eff */
[----:B------:R-:W-:Y:S01]  /*22120*/  IMAD R97, R135, 0x51, RZ ;  /* 0x0000005187617824 */ /* 0x000fe200078e02ff */
[-C--:B------:R-:W-:Y:S01]  /*22130*/  LEA.HI.X.SX32 R39, R39, R3.reuse, 0x1, P0 ;  /* 0x0000000327277211 */ /* 0x080fe200000f0eff */
[----:B------:R-:W-:Y:S01]  /*22140*/  STG.E.U16 desc[UR14][R32.64], R64 ;  /* 0x0000004020007986 */ /* 0x000fe2000c10150e */
[----:B------:R-:W-:Y:S01]  /*22150*/  PRMT R19, R66, 0x7632, R19 ;  /* 0x0000763242137816 */ /* 0x000fe20000000013 */
[----:B------:R-:W-:Y:S01]  /*22160*/  IMAD R104, R135, 0xaa, RZ ;  /* 0x000000aa87687824 */ /* 0x000fe200078e02ff */
[-C--:B------:R-:W-:Y:S01]  /*22170*/  LEA.HI.X.SX32 R41, R41, R3.reuse, 0x1, P6 ;  /* 0x0000000329297211 */ /* 0x080fe200030f0eff */
[----:B------:R-:W-:Y:S01]  /*22180*/  STG.E.U16 desc[UR14][R34.64], R17 ;  /* 0x0000001122007986 */ /* 0x000fe2000c10150e */
[-C--:B------:R-:W-:Y:S01]  /*22190*/  LEA.HI.X.SX32 R5, R48, R3.reuse, 0x1, P5 ;  /* 0x0000000330057211 */ /* 0x080fe200028f0eff */
[C---:B------:R-:W-:Y:S01]  /*221a0*/  IMAD R106, R135.reuse, 0xac, RZ ;  /* 0x000000ac876a7824 */ /* 0x040fe200078e02ff */
[----:B0-----:R-:W-:Y:S01]  /*221b0*/  PRMT R10, R68, 0x7632, R10 ;  /* 0x00007632440a7816 */ /* 0x001fe2000000000a */
[----:B------:R-:W-:Y:S01]  /*221c0*/  STG.E.U16 desc[UR14][R36.64], R66 ;  /* 0x0000004224007986 */ /* 0x000fe2000c10150e */
[----:B------:R-:W-:Y:S01]  /*221d0*/  IADD3 R8, P3, PT, R8, R2, RZ ;  /* 0x0000000208087210 */ /* 0x000fe20007f7e0ff */
[----:B------:R-:W-:Y:S01]  /*221e0*/  IMAD R101, R135, 0x53, RZ ;  /* 0x0000005387657824 */ /* 0x000fe200078e02ff */
[----:B------:R-:W-:Y:S01]  /*221f0*/  F2FP.BF16.F32.PACK_AB R70, R71, R70 ;  /* 0x000000464746723e */ /* 0x000fe200000010ff */
[----:B------:R-:W-:Y:S01]  /*22200*/  STG.E.U16 desc[UR14][R38.64], R19 ;  /* 0x0000001326007986 */ /* 0x000fe2000c10150e */
[-C--:B------:R-:W-:Y:S01]  /*22210*/  IADD3 R12, P2, PT, R12, R2.reuse, RZ ;  /* 0x000000020c0c7210 */ /* 0x080fe20007f5e0ff */
[----:B------:R-:W-:Y:S01]  /*22220*/  IMAD R108, R135, 0xae, RZ ;  /* 0x000000ae876c7824 */ /* 0x000fe200078e02ff */
[----:B------:R-:W-:Y:S01]  /*22230*/  IADD3 R42, P1, PT, R42, R2, RZ ;  /* 0x000000022a2a7210 */ /* 0x000fe20007f3e0ff */
[----:B------:R-:W-:Y:S01]  /*22240*/  STG.E.U16 desc[UR14][R40.64], R68 ;  /* 0x0000004428007986 */ /* 0x000fe2000c10150e */
[----:B------:R-:W-:Y:S01]  /*22250*/  F2FP.BF16.F32.PACK_AB R72, R73, R72 ;  /* 0x000000484948723e */ /* 0x000fe200000010ff */
[----:B------:R-:W-:Y:S01]  /*22260*/  IMAD R110, R135, 0xb0, RZ ;  /* 0x000000b0876e7824 */ /* 0x000fe200078e02ff */
[-C--:B------:R-:W-:Y:S01]  /*22270*/  IADD3 R44, P0, PT, R44, R2.reuse, RZ ;  /* 0x000000022c2c7210 */ /* 0x080fe20007f1e0ff */
[----:B------:R0:W-:Y:S01]  /*22280*/  STG.E.U16 desc[UR14][R4.64], R10 ;  /* 0x0000000a04007986 */ /* 0x0001e2000c10150e */
[-C--:B------:R-:W-:Y:S01]  /*22290*/  LEA.HI.X.SX32 R7, R7, R3.reuse, 0x1, P4 ;  /* 0x0000000307077211 */ /* 0x080fe200020f0eff */
[C---:B------:R-:W-:Y:S01]  /*222a0*/  IMAD R105, R135.reuse, 0x55, RZ ;  /* 0x0000005587697824 */ /* 0x040fe200078e02ff */
[----:B------:R-:W-:Y:S01]  /*222b0*/  IADD3 R46, P6, PT, R46, R2, RZ ;  /* 0x000000022e2e7210 */ /* 0x000fe20007fde0ff */
[----:B------:R-:W-:Y:S01]  /*222c0*/  IMAD R112, R135, 0xb2, RZ ;  /* 0x000000b287707824 */ /* 0x000fe200078e02ff */
[-C--:B------:R-:W-:Y:S01]  /*222d0*/  LEA.HI.X.SX32 R9, R52, R3.reuse, 0x1, P3 ;  /* 0x0000000334097211 */ /* 0x080fe200018f0eff */
[----:B------:R1:W-:Y:S01]  /*222e0*/  STG.E.U16 desc[UR14][R6.64], R70 ;  /* 0x0000004606007986 */ /* 0x0003e2000c10150e */
[----:B------:R-:W-:Y:S01]  /*222f0*/  F2FP.BF16.F32.PACK_AB R74, R75, R74 ;  /* 0x0000004a4b4a723e */ /* 0x000fe200000010ff */
[C---:B------:R-:W-:Y:S01]  /*22300*/  IMAD R114, R135.reuse, 0xb4, RZ ;  /* 0x000000b487727824 */ /* 0x040fe200078e02ff */
[-C--:B------:R-:W-:Y:S01]  /*22310*/  IADD3 R48, P5, PT, R172, R2.reuse, RZ ;  /* 0x00000002ac307210 */ /* 0x080fe20007fbe0ff */
[----:B------:R-:W-:Y:S01]  /*22320*/  IMAD R109, R135, 0x57, RZ ;  /* 0x00000057876d7824 */ /* 0x000fe200078e02ff */
[-C--:B------:R-:W-:Y:S01]  /*22330*/  LEA.HI.X.SX32 R13, R13, R3.reuse, 0x1, P2 ;  /* 0x000000030d0d7211 */ /* 0x080fe200010f0eff */
[C---:B------:R-:W-:Y:S01]  /*22340*/  IMAD R116, R135.reuse, 0xb6, RZ ;  /* 0x000000b687747824 */ /* 0x040fe200078e02ff */
[----:B0-----:R-:W-:Y:S01]  /*22350*/  PRMT R5, R70, 0x7632, R5 ;  /* 0x0000763246057816 */ /* 0x001fe20000000005 */
[C---:B------:R-:W-:Y:S01]  /*22360*/  IMAD R118, R135.reuse, 0xb8, RZ ;  /* 0x000000b887767824 */ /* 0x040fe200078e02ff */
[----:B------:R-:W-:Y:S01]  /*22370*/  IADD3 R50, P4, PT, R50, R2, RZ ;  /* 0x0000000232327210 */ /* 0x000fe20007f9e0ff */
[----:B------:R-:W-:Y:S01]  /*22380*/  IMAD R113, R135, 0x59, RZ ;  /* 0x0000005987717824 */ /* 0x000fe200078e02ff */
[-C--:B------:R-:W-:Y:S01]  /*22390*/  LEA.HI.X.SX32 R43, R43, R3.reuse, 0x1, P1 ;  /* 0x000000032b2b7211 */ /* 0x080fe200008f0eff */
[----:B------:R-:W-:Y:S01]  /*223a0*/  STG.E.U16 desc[UR14][R8.64], R5 ;  /* 0x0000000508007986 */ /* 0x000fe2000c10150e */
[----:B------:R-:W-:Y:S01]  /*223b0*/  PRMT R21, R72, 0x7632, R21 ;  /* 0x0000763248157816 */ /* 0x000fe20000000015 */
[----:B------:R-:W-:Y:S01]  /*223c0*/  IMAD R120, R135, 0xba, RZ ;  /* 0x000000ba87787824 */ /* 0x000fe200078e02ff */
[----:B------:R-:W-:Y:S01]  /*223d0*/  F2FP.BF16.F32.PACK_AB R76, R77, R76 ;  /* 0x0000004c4d4c723e */ /* 0x000fe200000010ff */
[----:B------:R-:W-:Y:S01]  /*223e0*/  STG.E.U16 desc[UR14][R12.64], R72 ;  /* 0x000000480c007986 */ /* 0x000fe2000c10150e */
[-C--:B------:R-:W-:Y:S01]  /*223f0*/  IADD3 R52, P3, PT, R134, R2.reuse, RZ ;  /* 0x0000000286347210 */ /* 0x080fe20007f7e0ff */
[----:B------:R-:W-:Y:S01]  /*22400*/  IMAD R122, R135, 0xbc, RZ ;  /* 0x000000bc877a7824 */ /* 0x000fe200078e02ff */
[-C--:B------:R-:W-:Y:S01]  /*22410*/  LEA.HI.X.SX32 R45, R45, R3.reuse, 0x1, P0 ;  /* 0x000000032d2d7211 */ /* 0x080fe200000f0eff */
[----:B------:R-:W-:Y:S01]  /*22420*/  STG.E.U16 desc[UR14][R42.64], R21 ;  /* 0x000000152a007986 */ /* 0x000fe2000c10150e */
[----:B------:R-:W-:Y:S01]  /*22430*/  IADD3 R54, P2, PT, R54, R2, RZ ;  /* 0x0000000236367210 */ /* 0x000fe20007f5e0ff */
[----:B------:R-:W-:Y:S01]  /*22440*/  IMAD R117, R135, 0x5b, RZ ;  /* 0x0000005b87757824 */ /* 0x000fe200078e02ff */
[-C--:B------:R-:W-:Y:S01]  /*22450*/  LEA.HI.X.SX32 R47, R47, R3.reuse, 0x1, P6 ;  /* 0x000000032f2f7211 */ /* 0x080fe200030f0eff */
[----:B------:R0:W-:Y:S01]  /*22460*/  STG.E.U16 desc[UR14][R44.64], R74 ;  /* 0x0000004a2c007986 */ /* 0x0001e2000c10150e */
[----:B------:R-:W-:Y:S01]  /*22470*/  PRMT R23, R74, 0x7632, R23 ;  /* 0x000076324a177816 */ /* 0x000fe20000000017 */
[----:B------:R-:W-:Y:S01]  /*22480*/  IMAD R124, R135, 0xbe, RZ ;  /* 0x000000be877c7824 */ /* 0x000fe200078e02ff */
        /* <DEDUP_REMOVED lines=29> */
[----:B------:R-:W-:Y:S01]  /*22660*/  IMAD R162, R135, 0xe0, RZ ;  /* 0x000000e087a27824 */ /* 0x000fe200078e02ff */
[----:B------:R-:W-:Y:S01]  /*22670*/  IADD3 R96, P3, PT, R96, R2, RZ ;  /* 0x0000000260607210 */ /* 0x000fe20007f7e0ff */
[----:B-1----:R-:W1:Y:S01]  /*22680*/  LDC.64 R6, c[0x0][0x3a0] ;  /* 0x0000e800ff067b82 */ /* 0x002e620000000a00 */
[-C--:B------:R-:W-:Y:S01]  /*22690*/  LEA.HI.X.SX32 R89, R89, R3.reuse, 0x1, P0 ;  /* 0x0000000359597211 */ /* 0x080fe200000f0eff */
[----:B------:R1:W-:Y:S01]  /*226a0*/  STG.E.U16 desc[UR14][R86.64], R80 ;  /* 0x0000005056007986 */ /* 0x0003e2000c10150e */
[----:B0-----:R-:W-:Y:S01]  /*226b0*/  PRMT R44, R80, 0x7632, R44 ;  /* 0x00007632502c7816 */ /* 0x001fe2000000002c */
[----:B------:R-:W-:Y:S01]  /*226c0*/  IMAD R158, R135, 0xdc, RZ ;  /* 0x000000dc879e7824 */ /* 0x000fe200078e02ff */
[----:B------:R-:W-:Y:S01]  /*226d0*/  F2FP.BF16.F32.PACK_AB R84, R85, R84 ;  /* 0x000000545554723e */ /* 0x000fe200000010ff */
[----:B------:R-:W-:Y:S01]  /*226e0*/  IMAD R249, R135, 0xec, RZ ;  /* 0x000000ec87f97824 */ /* 0x000fe200078e02ff */
[-C--:B------:R-:W-:Y:S01]  /*226f0*/  IADD3 R98, P2, PT, R98, R2.reuse, RZ ;  /* 0x0000000262627210 */ /* 0x080fe20007f5e0ff */
[----:B------:R-:W-:Y:S01]  /*22700*/  STG.E.U16 desc[UR14][R88.64], R44 ;  /* 0x0000002c58007986 */ /* 0x000fe2000c10150e */
[-C--:B------:R-:W-:Y:S01]  /*22710*/  LEA.HI.X.SX32 R91, R91, R3.reuse, 0x1, P6 ;  /* 0x000000035b5b7211 */ /* 0x080fe200030f0eff */
[C---:B------:R-:W-:Y:S01]  /*22720*/  IMAD R153, R135.reuse, 0x6b, RZ ;  /* 0x0000006b87997824 */ /* 0x040fe200078e02ff */
[----:B------:R-:W-:Y:S01]  /*22730*/  IADD3 R100, P1, PT, R100, R2, RZ ;  /* 0x0000000264647210 */ /* 0x000fe20007f3e0ff */
[----:B------:R-:W-:Y:S01]  /*22740*/  IMAD R164, R135, 0xe2, RZ ;  /* 0x000000e287a47824 */ /* 0x000fe200078e02ff */
[-C--:B------:R-:W-:Y:S01]  /*22750*/  LEA.HI.X.SX32 R93, R93, R3.reuse, 0x1, P5 ;  /* 0x000000035d5d7211 */ /* 0x080fe200028f0eff */
[----:B------:R0:W-:Y:S01]  /*22760*/  STG.E.U16 desc[UR14][R90.64], R82 ;  /* 0x000000525a007986 */ /* 0x0001e2000c10150e */
[----:B--2---:R-:W-:Y:S01]  /*22770*/  PRMT R46, R82, 0x7632, R46 ;  /* 0x00007632522e7816 */ /* 0x004fe2000000002e */
        /* <DEDUP_REMOVED lines=11> */
[----:B----4-:R-:W-:Y:S01]  /*22830*/  PRMT R48, R84, 0x7632, R48 ;  /* 0x0000763254307816 */ /* 0x010fe20000000030 */
        /* <DEDUP_REMOVED lines=11> */
[----:B-----5:R-:W-:Y:S01]  /*228f0*/  PRMT R50, R0, 0x7632, R50 ;  /* 0x0000763200327816 */ /* 0x020fe20000000032 */
        /* <DEDUP_REMOVED lines=29> */
[----:B------:R-:W-:Y:S01]  /*22ad0*/  LEA.HI.X.SX32 R111, R111, R3, 0x1, P3 ;  /* 0x000000036f6f7211 */ /* 0x000fe200018f0eff */
[----:B------:R-:W-:Y:S01]  /*22ae0*/  UIMAD.WIDE UR4, UR5, 0x4, URZ ;  /* 0x00000004050478a5 */ /* 0x000fe2000f8e02ff */
[----:B------:R-:W-:-:S02]  /*22af0*/  IADD3 R120, P5, PT, R120, R2, RZ ;  /* 0x0000000278787210 */ /* 0x000fc40007fbe0ff */
[-C--:B------:R-:W-:Y:S01]  /*22b00*/  LEA.HI.X.SX32 R113, R113, R3.reuse, 0x1, P2 ;  /* 0x0000000371717211 */ /* 0x080fe200010f0eff */
[----:B------:R0:W-:Y:S01]  /*22b10*/  STG.E.U16 desc[UR14][R110.64], R194 ;  /* 0x000000c26e007986 */ /* 0x0001e2000c10150e */
[----:B------:R-:W-:Y:S02]  /*22b20*/  PRMT R56, R194, 0x7632, R56 ;  /* 0x00007632c2387816 */ /* 0x000fe40000000038 */
[----:B------:R-:W-:Y:S02]  /*22b30*/  F2FP.BF16.F32.PACK_AB R198, R199, R198 ;  /* 0x000000c6c7c6723e */ /* 0x000fe400000010ff */
[-C--:B------:R-:W-:Y:S01]  /*22b40*/  IADD3 R122, P4, PT, R122, R2.reuse, RZ ;  /* 0x000000027a7a7210 */ /* 0x080fe20007f9e0ff */
[----:B------:R0:W-:Y:S01]  /*22b50*/  STG.E.U16 desc[UR14][R112.64], R56 ;  /* 0x0000003870007986 */ /* 0x0001e2000c10150e */
[----:B------:R-:W-:Y:S02]  /*22b60*/  LEA.HI.X.SX32 R115, R115, R3, 0x1, P1 ;  /* 0x0000000373737211 */ /* 0x000fe400008f0eff */
[----:B------:R-:W-:-:S02]  /*22b70*/  IADD3 R124, P3, PT, R124, R2, RZ ;  /* 0x000000027c7c7210 */ /* 0x000fc40007f7e0ff */
[----:B------:R-:W-:Y:S01]  /*22b80*/  IADD3 R128, P1, PT, R128, R2, RZ ;  /* 0x0000000280807210 */ /* 0x000fe20007f3e0ff */
[----:B------:R0:W-:Y:S01]  /*22b90*/  STG.E.U16 desc[UR14][R114.64], R196 ;  /* 0x000000c472007986 */ /* 0x0001e2000c10150e */
[-C--:B------:R-:W-:Y:S02]  /*22ba0*/  LEA.HI.X.SX32 R117, R117, R3.reuse, 0x1, P0 ;  /* 0x0000000375757211 */ /* 0x080fe400000f0eff */
[----:B------:R-:W-:Y:S02]  /*22bb0*/  PRMT R58, R196, 0x7632, R58 ;  /* 0x00007632c43a7816 */ /* 0x000fe4000000003a */
[----:B------:R-:W-:Y:S02]  /*22bc0*/  F2FP.BF16.F32.PACK_AB R200, R201, R200 ;  /* 0x000000c8c9c8723e */ /* 0x000fe400000010ff */
[----:B------:R-:W-:Y:S01]  /*22bd0*/  IADD3 R126, P2, PT, R126, R2, RZ ;  /* 0x000000027e7e7210 */ /* 0x000fe20007f5e0ff */
[----:B------:R0:W-:Y:S01]  /*22be0*/  STG.E.U16 desc[UR14][R116.64], R58 ;  /* 0x0000003a74007986 */ /* 0x0001e2000c10150e */
[----:B------:R-:W-:-:S02]  /*22bf0*/  LEA.HI.X.SX32 R119, R119, R3, 0x1, P6 ;  /* 0x0000000377777211 */ /* 0x000fc400030f0eff */
[-C--:B------:R-:W-:Y:S02]  /*22c00*/  LEA.HI.X.SX32 R121, R121, R3.reuse, 0x1, P5 ;  /* 0x0000000379797211 */ /* 0x080fe400028f0eff */
[----:B------:R-:W-:Y:S01]  /*22c10*/  PRMT R60, R198, 0x7632, R60 ;  /* 0x00007632c63c7816 */ /* 0x000fe2000000003c */
[----:B------:R0:W-:Y:S01]  /*22c20*/  STG.E.U16 desc[UR14][R118.64], R198 ;  /* 0x000000c676007986 */ /* 0x0001e2000c10150e */
[----:B------:R-:W-:Y:S02]  /*22c30*/  F2FP.BF16.F32.PACK_AB R202, R203, R202 ;  /* 0x000000cacbca723e */ /* 0x000fe400000010ff */
[-C--:B------:R-:W-:Y:S01]  /*22c40*/  IADD3 R130, P0, PT, R130, R2.reuse, RZ ;  /* 0x0000000282827210 */ /* 0x080fe20007f1e0ff */
[----:B------:R0:W-:Y:S01]  /*22c50*/  STG.E.U16 desc[UR14][R120.64], R60 ;  /* 0x0000003c78007986 */ /* 0x0001e2000c10150e */
[----:B------:R-:W-:Y:S02]  /*22c60*/  LEA.HI.X.SX32 R123, R123, R3, 0x1, P4 ;  /* 0x000000037b7b7211 */ /* 0x000fe400020f0eff */
[----:B------:R-:W-:-:S02]  /*22c70*/  IADD3 R132, P6, PT, R132, R2, RZ ;  /* 0x0000000284847210 */ /* 0x000fc40007fde0ff */
[-C--:B------:R-:W-:Y:S01]  /*22c80*/  LEA.HI.X.SX32 R125, R125, R3.reuse, 0x1, P3 ;  /* 0x000000037d7d7211 */ /* 0x080fe200018f0eff */
[----:B------:R0:W-:Y:S01]  /*22c90*/  STG.E.U16 desc[UR14][R122.64], R200 ;  /* 0x000000c87a007986 */ /* 0x0001e2000c10150e */
[-C--:B------:R-:W-:Y:S02]  /*22ca0*/  LEA.HI.X.SX32 R129, R129, R3.reuse, 0x1, P1 ;  /* 0x0000000381817211 */ /* 0x080fe400008f0eff */
[----:B------:R-:W-:Y:S02]  /*22cb0*/  PRMT R62, R200, 0x7632, R62 ;  /* 0x00007632c83e7816 */ /* 0x000fe4000000003e */
[----:B------:R-:W-:Y:S02]  /*22cc0*/  F2FP.BF16.F32.PACK_AB R204, R205, R204 ;  /* 0x000000cccdcc723e */ /* 0x000fe400000010ff */
[----:B------:R-:W-:Y:S01]  /*22cd0*/  IADD3 R138, P5, PT, R138, R2, RZ ;  /* 0x000000028a8a7210 */ /* 0x000fe20007fbe0ff */
[----:B------:R0:W-:Y:S01]  /*22ce0*/  STG.E.U16 desc[UR14][R124.64], R62 ;  /* 0x0000003e7c007986 */ /* 0x0001e2000c10150e */
[----:B------:R-:W-:-:S02]  /*22cf0*/  LEA.HI.X.SX32 R127, R127, R3, 0x1, P2 ;  /* 0x000000037f7f7211 */ /* 0x000fc400010f0eff */
[-C--:B------:R-:W-:Y:S02]  /*22d00*/  IADD3 R146, P1, PT, R146, R2.reuse, RZ ;  /* 0x0000000292927210 */ /* 0x080fe40007f3e0ff */
[----:B------:R-:W-:Y:S01]  /*22d10*/  IADD3 R140, P4, PT, R140, R2, RZ ;  /* 0x000000028c8c7210 */ /* 0x000fe20007f9e0ff */
[----:B------:R0:W-:Y:S01]  /*22d20*/  STG.E.U16 desc[UR14][R126.64], R202 ;  /* 0x000000ca7e007986 */ /* 0x0001e2000c10150e */
[----:B------:R-:W-:Y:S02]  /*22d30*/  PRMT R64, R202, 0x7632, R64 ;  /* 0x00007632ca407816 */ /* 0x000fe40000000040 */
[----:B------:R-:W-:Y:S02]  /*22d40*/  F2FP.BF16.F32.PACK_AB R206, R207, R206 ;  /* 0x000000cecfce723e */ /* 0x000fe400000010ff */
[----:B------:R-:W-:Y:S01]  /*22d50*/  IADD3 R142, P3, PT, R142, R2, RZ ;  /* 0x000000028e8e7210 */ /* 0x000fe20007f7e0ff */
[----:B------:R0:W-:Y:S01]  /*22d60*/  STG.E.U16 desc[UR14][R128.64], R64 ;  /* 0x0000004080007986 */ /* 0x0001e2000c10150e */
[----:B------:R-:W-:-:S02]  /*22d70*/  LEA.HI.X.SX32 R131, R131, R3, 0x1, P0 ;  /* 0x0000000383837211 */ /* 0x000fc400000f0eff */
[----:B------:R-:W-:Y:S02]  /*22d80*/  IADD3 R144, P2, PT, R144, R2, RZ ;  /* 0x0000000290907210 */ /* 0x000fe40007f5e0ff */
[-C--:B------:R-:W-:Y:S01]  /*22d90*/  LEA.HI.X.SX32 R133, R133, R3.reuse, 0x1, P6 ;  /* 0x0000000385857211 */ /* 0x080fe200030f0eff */
[----:B------:R0:W-:Y:S01]  /*22da0*/  STG.E.U16 desc[UR14][R130.64], R204 ;  /* 0x000000cc82007986 */ /* 0x0001e2000c10150e */
[----:B------:R-:W-:Y:S02]  /*22db0*/  PRMT R66, R204, 0x7632, R66 ;  /* 0x00007632cc427816 */ /* 0x000fe40000000042 */
[----:B------:R-:W-:Y:S02]  /*22dc0*/  F2FP.BF16.F32.PACK_AB R208, R209, R208 ;  /* 0x000000d0d1d0723e */ /* 0x000fe400000010ff */
[----:B------:R-:W-:Y:S01]  /*22dd0*/  IADD3 R148, P0, PT, R148, R2, RZ ;  /* 0x0000000294947210 */ /* 0x000fe20007f1e0ff */
[----:B------:R0:W-:Y:S01]  /*22de0*/  STG.E.U16 desc[UR14][R132.64], R66 ;  /* 0x0000004284007986 */ /* 0x0001e2000c10150e */
[----:B------:R-:W-:-:S02]  /*22df0*/  LEA.HI.X.SX32 R139, R139, R3, 0x1, P5 ;  /* 0x000000038b8b7211 */ /* 0x000fc400028f0eff */
[-C--:B------:R-:W-:Y:S02]  /*22e00*/  LEA.HI.X.SX32 R147, R147, R3.reuse, 0x1, P1 ;  /* 0x0000000393937211 */ /* 0x080fe400008f0eff */
[-C--:B------:R-:W-:Y:S01]  /*22e10*/  LEA.HI.X.SX32 R141, R141, R3.reuse, 0x1, P4 ;  /* 0x000000038d8d7211 */ /* 0x080fe200020f0eff */
[----:B------:R0:W-:Y:S01]  /*22e20*/  STG.E.U16 desc[UR14][R138.64], R206 ;  /* 0x000000ce8a007986 */ /* 0x0001e2000c10150e */
[----:B------:R-:W-:Y:S02]  /*22e30*/  IADD3 R160, P1, PT, R160, R2, RZ ;  /* 0x00000002a0a07210 */ /* 0x000fe40007f3e0ff */
        /* <DEDUP_REMOVED lines=13> */
[-C--:B------:R-:W-:Y:S01]  /*22f10*/  IADD3 R156, P3, PT, R156, R2.reuse, RZ ;  /* 0x000000029c9c7210 */ /* 0x080fe20007f7e0ff */
[----:B------:R0:W-:Y:S01]  /*22f20*/  STG.E.U16 desc[UR14][R146.64], R210 ;  /* 0x000000d292007986 */ /* 0x0001e2000c10150e */
[----:B------:R-:W-:Y:S02]  /*22f30*/  IADD3 R162, P0, PT, R162, R2, RZ ;  /* 0x00000002a2a27210 */ /* 0x000fe40007f1e0ff */
        /* <DEDUP_REMOVED lines=9> */
[-C--:B------:R-:W-:Y:S02]  /*22fd0*/  LEA.HI.X.SX32 R153, R153, R3.reuse, 0x1, P5 ;  /* 0x0000000399997211 */ /* 0x080fe400028f0eff */
[----:B------:R-:W-:Y:S02]  /*22fe0*/  PRMT R76, R212, 0x7632, R76 ;  /* 0x00007632d44c7816 */ /* 0x000fe4000000004c */
[----:B------:R-:W-:Y:S02]  /*22ff0*/  F2FP.BF16.F32.PACK_AB R216, R217, R216 ;  /* 0x000000d8d9d8723e */ /* 0x000fe400000010ff */
[-C--:B------:R-:W-:Y:S01]  /*23000*/  LEA.HI.X.SX32 R155, R155, R3.reuse, 0x1, P4 ;  /* 0x000000039b9b7211 */ /* 0x080fe200020f0eff */
[----:B------:R0:W-:Y:S01]  /*23010*/  STG.E.U16 desc[UR14][R152.64], R76 ;  /* 0x0000004c98007986 */ /* 0x0001e2000c10150e */
[----:B------:R-:W-:-:S02]  /*23020*/  LEA.HI.X.SX32 R157, R157, R3, 0x1, P3 ;  /* 0x000000039d9d7211 */ /* 0x000fc400018f0eff */
        /* <DEDUP_REMOVED lines=8> */
[-C--:B------:R-:W-:Y:S01]  /*230b0*/  LEA.HI.X.SX32 R175, R175, R3.reuse, 0x1, P1 ;  /* 0x00000003afaf7211 */ /* 0x080fe200008f0eff */
[----:B------:R0:W-:Y:S01]  /*230c0*/  STG.E.U16 desc[UR14][R158.64], R216 ;  /* 0x000000d89e007986 */ /* 0x0001e2000c10150e */
[-C--:B------:R-:W-:Y:S02]  /*230d0*/  IADD3 R168, P4, PT, R168, R2.reuse, RZ ;  /* 0x00000002a8a87210 */ /* 0x080fe40007f9e0ff */
[-C--:B------:R-:W-:Y:S02]  /*230e0*/  IADD3 R170, P3, PT, R170, R2.reuse, RZ ;  /* 0x00000002aaaa7210 */ /* 0x080fe40007f7e0ff */
[-C--:B------:R-:W-:Y:S02]  /*230f0*/  IADD3 R172, P2, PT, R251, R2.reuse, RZ ;  /* 0x00000002fbac7210 */ /* 0x080fe40007f5e0ff */
[----:B------:R-:W-:Y:S02]  /*23100*/  LEA.HI.X.SX32 R165, R165, R3, 0x1, P6 ;  /* 0x00000003a5a57211 */ /* 0x000fe400030f0eff */
[----:B------:R-:W-:Y:S01]  /*23110*/  IADD3 R186, P1, PT, R187, R2, RZ ;  /* 0x00000002bbba7210 */ /* 0x000fe20007f3e0ff */
[----:B------:R-:W-:Y:S01]  /*23120*/  IMAD R187, R135, 0xfe, RZ ;  /* 0x000000fe87bb7824 */ /* 0x000fe200078e02ff */
[----:B-1----:R-:W-:-:S02]  /*23130*/  PRMT R80, R216, 0x7632, R80 ;  /* 0x00007632d8507816 */ /* 0x002fc40000000050 */
[----:B------:R-:W-:Y:S02]  /*23140*/  F2FP.BF16.F32.PACK_AB R220, R221, R220 ;  /* 0x000000dcdddc723e */ /* 0x000fe400000010ff */
[----:B------:R-:W-:Y:S01]  /*23150*/  IADD3 R178, P6, PT, R245, R2, RZ ;  /* 0x00000002f5b27210 */ /* 0x000fe20007fde0ff */
[----:B------:R1:W-:Y:S01]  /*23160*/  STG.E.U16 desc[UR14][R160.64], R80 ;  /* 0x00000050a0007986 */ /* 0x0003e2000c10150e */
[----:B0-----:R-:W-:Y:S02]  /*23170*/  PRMT R82, R218, 0x7632, R82 ;  /* 0x00007632da527816 */ /* 0x001fe40000000052 */
[----:B------:R-:W-:Y:S01]  /*23180*/  F2FP.BF16.F32.PACK_AB R222, R223, R222 ;  /* 0x000000dedfde723e */ /* 0x000fe200000010ff */
[----:B------:R1:W-:Y:S01]  /*23190*/  STG.E.U16 desc[UR14][R162.64], R218 ;  /* 0x000000daa2007986 */ /* 0x0003e2000c10150e */
[-C--:B------:R-:W-:Y:S02]  /*231a0*/  LEA.HI.X.SX32 R167, R167, R3.reuse, 0x1, P5 ;  /* 0x00000003a7a77211 */ /* 0x080fe400028f0eff */
[-C--:B------:R-:W-:Y:S01]  /*231b0*/  LEA.HI.X.SX32 R177, R177, R3.reuse, 0x1, P0 ;  /* 0x00000003b1b17211 */ /* 0x080fe200000f0eff */
[----:B------:R1:W-:Y:S01]  /*231c0*/  STG.E.U16 desc[UR14][R164.64], R82 ;  /* 0x00000052a4007986 */ /* 0x0003e2000c10150e */
[----:B------:R-:W-:-:S02]  /*231d0*/  LEA.HI.X.SX32 R169, R169, R3, 0x1, P4 ;  /* 0x00000003a9a97211 */ /* 0x000fc400020f0eff */
[-C--:B------:R-:W-:Y:S01]  /*231e0*/  LEA.HI.X.SX32 R171, R171, R3.reuse, 0x1, P3 ;  /* 0x00000003abab7211 */ /* 0x080fe200018f0eff */
[----:B------:R1:W-:Y:S01]  /*231f0*/  STG.E.U16 desc[UR14][R166.64], R220 ;  /* 0x000000dca6007986 */ /* 0x0003e2000c10150e */
[----:B------:R-:W-:Y:S02]  /*23200*/  LEA.HI.X.SX32 R173, R173, R3, 0x1, P2 ;  /* 0x00000003adad7211 */ /* 0x000fe400010f0eff */
[----:B------:R-:W-:Y:S01]  /*23210*/  IADD3 R188, P0, PT, R183, R2, RZ ;  /* 0x00000002b7bc7210 */ /* 0x000fe20007f1e0ff */
[----:B------:R-:W-:Y:S01]  /*23220*/  IMAD R183, R135, 0x79, RZ ;  /* 0x0000007987b77824 */ /* 0x000fe200078e02ff */
[----:B--2---:R-:W-:Y:S02]  /*23230*/  PRMT R84, R220, 0x7632, R84 ;  /* 0x00007632dc547816 */ /* 0x004fe40000000054 */
[----:B------:R-:W-:Y:S02]  /*23240*/  F2FP.BF16.F32.PACK_AB R224, R225, R224 ;  /* 0x000000e0e1e0723e */ /* 0x000fe400000010ff */
[-C--:B------:R-:W-:Y:S01]  /*23250*/  IADD3 R134, P5, PT, R243, R2.reuse, RZ ;  /* 0x00000002f3867210 */ /* 0x080fe20007fbe0ff */
[----:B------:R1:W-:Y:S01]  /*23260*/  STG.E.U16 desc[UR14][R168.64], R84 ;  /* 0x00000054a8007986 */ /* 0x0003e2000c10150e */
[----:B------:R-:W-:-:S02]  /*23270*/  IADD3 R180, P4, PT, R241, R2, RZ ;  /* 0x00000002f1b47210 */ /* 0x000fc40007f9e0ff */
[-C--:B------:R-:W-:Y:S01]  /*23280*/  IADD3 R182, P3, PT, R239, R2.reuse, RZ ;  /* 0x00000002efb67210 */ /* 0x080fe20007f7e0ff */
[----:B------:R1:W-:Y:S01]  /*23290*/  STG.E.U16 desc[UR14][R170.64], R222 ;  /* 0x000000deaa007986 */ /* 0x0003e2000c10150e */
[-C--:B------:R-:W-:Y:S01]  /*232a0*/  IADD3 R184, P2, PT, R237, R2.reuse, RZ ;  /* 0x00000002edb87210 */ /* 0x080fe20007f5e0ff */
[----:B------:R-:W-:Y:S01]  /*232b0*/  IMAD R237, R135, 0x7f, RZ ;  /* 0x0000007f87ed7824 */ /* 0x000fe200078e02ff */
[----:B------:R-:W-:Y:S02]  /*232c0*/  LEA.HI.X.SX32 R179, R179, R3, 0x1, P6 ;  /* 0x00000003b3b37211 */ /* 0x000fe400030f0eff */
[----:B------:R-:W-:Y:S01]  /*232d0*/  IADD3 R2, P6, PT, R187, R2, RZ ;  /* 0x00000002bb027210 */ /* 0x000fe20007fde0ff */
[----:B------:R-:W-:Y:S01]  /*232e0*/  IMAD R187, R135, 0x7d, RZ ;  /* 0x0000007d87bb7824 */ /* 0x000fe200078e02ff */
[----:B------:R-:W-:Y:S02]  /*232f0*/  PRMT R86, R222, 0x7632, R86 ;  /* 0x00007632de567816 */ /* 0x000fe40000000056 */
[----:B------:R-:W-:-:S02]  /*23300*/  F2FP.BF16.F32.PACK_AB R226, R227, R226 ;  /* 0x000000e2e3e2723e */ /* 0x000fc400000010ff */
[----:B------:R-:W-:Y:S01]  /*23310*/  PRMT R88, R224, 0x7632, R88 ;  /* 0x00007632e0587816 */ /* 0x000fe20000000058 */
[----:B------:R1:W-:Y:S01]  /*23320*/  STG.E.U16 desc[UR14][R172.64], R86 ;  /* 0x00000056ac007986 */ /* 0x0003e2000c10150e */
[----:B------:R-:W-:Y:S02]  /*23330*/  F2FP.BF16.F32.PACK_AB R228, R229, R228 ;  /* 0x000000e4e5e4723e */ /* 0x000fe400000010ff */
[C---:B------:R-:W-:Y:S01]  /*23340*/  SHF.L.U32 R5, R136.reuse, 0x2, RZ ;  /* 0x0000000288057819 */ /* 0x040fe200000006ff */
[----:B------:R1:W-:Y:S01]  /*23350*/  STG.E.U16 desc[UR14][R174.64], R224 ;  /* 0x000000e0ae007986 */ /* 0x0003e2000c10150e */
[----:B------:R-:W-:Y:S01]  /*23360*/  LEA.HI.X.SX32 R135, R183, R3, 0x1, P5 ;  /* 0x00000003b7877211 */ /* 0x000fe200028f0eff */
[----:B------:R-:W-:Y:S01]  /*23370*/  IMAD.HI R136, R136, 0x4, RZ ;  /* 0x0000000488887827 */ /* 0x000fe200078e02ff */
[----:B------:R-:W-:Y:S01]  /*23380*/  PRMT R67, R226, 0x7632, R67 ;  /* 0x00007632e2437816 */ /* 0x000fe20000000043 */
[----:B------:R1:W-:Y:S01]  /*23390*/  STG.E.U16 desc[UR14][R176.64], R88 ;  /* 0x00000058b0007986 */ /* 0x0003e2000c10150e */
[----:B------:R-:W-:-:S02]  /*233a0*/  F2FP.BF16.F32.PACK_AB R230, R231, R230 ;  /* 0x000000e6e7e6723e */ /* 0x000fc400000010ff */
[-C--:B------:R-:W-:Y:S01]  /*233b0*/  LEA.HI.X.SX32 R181, R181, R3.reuse, 0x1, P4 ;  /* 0x00000003b5b57211 */ /* 0x080fe200020f0eff */
[----:B------:R1:W-:Y:S01]  /*233c0*/  STG.E.U16 desc[UR14][R178.64], R226 ;  /* 0x000000e2b2007986 */ /* 0x0003e2000c10150e */
[-C--:B------:R-:W-:Y:S02]  /*233d0*/  LEA.HI.X.SX32 R183, R57, R3.reuse, 0x1, P3 ;  /* 0x0000000339b77211 */ /* 0x080fe400018f0eff */
[-C--:B------:R-:W-:Y:S01]  /*233e0*/  LEA.HI.X.SX32 R187, R187, R3.reuse, 0x1, P1 ;  /* 0x00000003bbbb7211 */ /* 0x080fe200008f0eff */
[----:B------:R1:W-:Y:S01]  /*233f0*/  STG.E.U16 desc[UR14][R134.64], R67 ;  /* 0x0000004386007986 */ /* 0x0003e2000c10150e */
[----:B------:R-:W-:Y:S02]  /*23400*/  LEA.HI.X.SX32 R189, R235, R3, 0x1, P0 ;  /* 0x00000003ebbd7211 */ /* 0x000fe400000f0eff */
[----:B------:R-:W-:Y:S01]  /*23410*/  PRMT R91, R228, 0x7632, R91 ;  /* 0x00007632e45b7816 */ /* 0x000fe2000000005b */
[----:B------:R1:W-:Y:S01]  /*23420*/  STG.E.U16 desc[UR14][R180.64], R228 ;  /* 0x000000e4b4007986 */ /* 0x0003e2000c10150e */
[----:B------:R-:W-:-:S02]  /*23430*/  F2FP.BF16.F32.PACK_AB R232, R233, R232 ;  /* 0x000000e8e9e8723e */ /* 0x000fc400000010ff */
[-C--:B------:R-:W-:Y:S01]  /*23440*/  LEA.HI.X.SX32 R185, R185, R3.reuse, 0x1, P2 ;  /* 0x00000003b9b97211 */ /* 0x080fe200010f0eff */
[----:B------:R1:W-:Y:S01]  /*23450*/  STG.E.U16 desc[UR14][R182.64], R91 ;  /* 0x0000005bb6007986 */ /* 0x0003e2000c10150e */
[----:B------:R-:W-:Y:S02]  /*23460*/  IADD3 R4, P0, P1, R5, UR6, R6 ;  /* 0x0000000605047c10 */ /* 0x000fe4000f91e006 */
[----:B------:R-:W-:Y:S01]  /*23470*/  PRMT R93, R230, 0x7632, R93 ;  /* 0x00007632e65d7816 */ /* 0x000fe2000000005d */
[----:B------:R1:W-:Y:S01]  /*23480*/  STG.E.U16 desc[UR14][R184.64], R230 ;  /* 0x000000e6b8007986 */ /* 0x0003e2000c10150e */
[----:B------:R-:W-:Y:S02]  /*23490*/  LEA.HI.X.SX32 R3, R237, R3, 0x1, P6 ;  /* 0x00000003ed037211 */ /* 0x000fe400030f0eff */
[----:B----4-:R-:W-:Y:S01]  /*234a0*/  PRMT R0, R232, 0x7632, R0 ;  /* 0x00007632e8007816 */ /* 0x010fe20000000000 */
[----:B------:R1:W-:Y:S01]  /*234b0*/  STG.E.U16 desc[UR14][R186.64], R93 ;  /* 0x0000005dba007986 */ /* 0x0003e2000c10150e */
[----:B------:R-:W-:-:S03]  /*234c0*/  IADD3.X R5, PT, PT, R136, UR5, R7, P0, P1 ;  /* 0x0000000588057c10 */ /* 0x000fc600087e2407 */
[----:B------:R1:W-:Y:S04]  /*234d0*/  STG.E.U16 desc[UR14][R188.64], R232 ;  /* 0x000000e8bc007986 */ /* 0x0003e8000c10150e */
[----:B------:R1:W-:Y:S04]  /*234e0*/  STG.E.U16 desc[UR14][R2.64], R0 ;  /* 0x0000000002007986 */ /* 0x0003e8000c10150e */
[----:B------:R1:W-:Y:S01]  /*234f0*/  STG.E desc[UR14][R4.64], R234 ;  /* 0x000000ea04007986 */ /* 0x0003e2000c10190e */
[----:B---3--:R-:W-:Y:S06]  /*23500*/  BAR.SYNC.DEFER_BLOCKING 0x0 ;  /* 0x0000000000007b1d */ /* 0x008fec0000010000 */
[----:B------:R-:W-:Y:S05]  /*23510*/  BRA.U UP1, `(.L_x_20) ;  /* 0x0000000101a07547 */ /* 0x000fea000b800000 */
[----:B------:R-:W0:Y:S01]  /*23520*/  S2UR UR5, SR_CgaCtaId ;  /* 0x00000000000579c3 */ /* 0x000e220000008800 */
[----:B------:R-:W-:Y:S01]  /*23530*/  NOP ;  /* 0x0000000000007918 */ /* 0x000fe20000000000 */
[----:B------:R-:W-:Y:S01]  /*23540*/  UMOV UR4, 0x50 ;  /* 0x0000005000047882 */ /* 0x000fe20000000000 */
[----:B-1----:R-:W-:Y:S02]  /*23550*/  IMAD.U32 R0, RZ, RZ, UR8 ;  /* 0x00000008ff007e24 */ /* 0x002fe4000f8e00ff */
[----:B------:R-:W-:Y:S02]  /*23560*/  IMAD.MOV.U32 R3, RZ, RZ, 0xffff ;  /* 0x0000ffffff037424 */ /* 0x000fe400078e00ff */
[----:B------:R-:W-:Y:S01]  /*23570*/  IMAD.MOV.U32 R7, RZ, RZ, 0x1 ;  /* 0x00000001ff077424 */ /* 0x000fe200078e00ff */
[----:B------:R-:W-:-:S04]  /*23580*/  LOP3.LUT R0, R0, 0xffff, RZ, 0xc0, !PT ;  /* 0x0000ffff00007812 */ /* 0x000fc800078ec0ff */
[----:B------:R-:W-:-:S04]  /*23590*/  SHF.R.U32.HI R0, RZ, 0x5, R0 ;  /* 0x00000005ff007819 */ /* 0x000fc80000011600 */
[----:B------:R-:W-:Y:S02]  /*235a0*/  IADD3 R2, PT, PT, R0, 0x10, RZ ;  /* 0x0000001000027810 */ /* 0x000fe40007ffe0ff */
[----:B------:R-:W-:Y:S01]  /*235b0*/  SHF.L.U32 R0, R3, R0, RZ ;  /* 0x0000000003007219 */ /* 0x000fe200000006ff */
[----:B0-----:R-:W-:Y:S01]  /*235c0*/  ULEA UR6, UR5, UR4, 0x18 ;  /* 0x0000000405067291 */ /* 0x001fe2000f8ec0ff */
[----:B------:R-:W-:-:S04]  /*235d0*/  SHF.L.U32 R3, R7, R2, RZ ;  /* 0x0000000207037219 */ /* 0x000fc800000006ff */
[----:B------:R-:W-:-:S04]  /*235e0*/  LOP3.LUT R0, R3, R0, RZ, 0xfc, !PT ;  /* 0x0000000003007212 */ /* 0x000fc800078efcff */
[----:B------:R-:W0:Y:S01]  /*235f0*/  LDS R5, [UR6] ;  /* 0x00000006ff057984 */ /* 0x000e220008000800 */
[C---:B------:R-:W-:Y:S02]  /*23600*/  LOP3.LUT R2, R0.reuse, 0xffff, RZ, 0xc0, !PT ;  /* 0x0000ffff00027812 */ /* 0x040fe400078ec0ff */
[----:B0-----:R-:W-:-:S04]  /*23610*/  LOP3.LUT R3, R0, 0xffff, R5, 0x80, !PT ;  /* 0x0000ffff00037812 */ /* 0x001fc800078e8005 */
[----:B------:R-:W-:-:S13]  /*23620*/  ISETP.NE.AND P0, PT, R3, R2, PT ;  /* 0x000000020300720c */ /* 0x000fda0003f05270 */
[----:B------:R-:W-:Y:S05]  /*23630*/  @P0 BRA `(.L_x_21) ;  /* 0x0000000000500947 */ /* 0x000fea0003800000 */
[----:B------:R-:W-:Y:S02]  /*23640*/  SHF.R.U32.HI R5, RZ, 0x10, R5 ;  /* 0x00000010ff057819 */ /* 0x000fe40000011605 */
[----:B------:R-:W-:-:S04]  /*23650*/  SHF.R.U32.HI R2, RZ, 0x10, R0 ;  /* 0x00000010ff027819 */ /* 0x000fc80000011600 */
[----:B------:R-:W-:-:S04]  /*23660*/  LOP3.LUT R5, R5, R2, RZ, 0xc0, !PT ;  /* 0x0000000205057212 */ /* 0x000fc800078ec0ff */
[----:B------:R-:W-:-:S13]  /*23670*/  ISETP.NE.AND P0, PT, R5, R2, PT ;  /* 0x000000020500720c */ /* 0x000fda0003f05270 */
[----:B------:R-:W-:Y:S05]  /*23680*/  @P0 BRA `(.L_x_22) ;  /* 0x0000000000300947 */ /* 0x000fea0003800000 */
[----:B------:R-:W-:Y:S01]  /*23690*/  R2UR UR4, R0 ;  /* 0x00000000000472ca */ /* 0x000fe200000e0000 */
[----:B------:R-:W-:Y:S01]  /*236a0*/  VOTEU.ANY UR5, UPT, PT ;  /* 0x0000000000057886 */ /* 0x000fe200038e0100 */
[----:B------:R-:W0:Y:S01]  /*236b0*/  S2R R0, SR_LANEID ;  /* 0x0000000000007919 */ /* 0x000e220000000000 */
[----:B------:R-:W-:-:S10]  /*236c0*/  UFLO.U32 UR5, UR5 ;  /* 0x00000005000572bd */ /* 0x000fd400080e0000 */
[----:B------:R-:W-:-:S06]  /*236d0*/  ULOP3.LUT UR4, URZ, UR4, URZ, 0x33, !UPT ;  /* 0x00000004ff047292 */ /* 0x000fcc000f8e33ff */
[----:B------:R-:W-:-:S04]  /*236e0*/  IMAD.U32 R2, RZ, RZ, UR4 ;  /* 0x00000004ff027e24 */ /* 0x000fc8000f8e00ff */
[----:B------:R-:W1:Y:S02]  /*236f0*/  REDUX UR7, R2 ;  /* 0x00000000020773c4 */ /* 0x000e640000000000 */
[----:B------:R2:W-:Y:S01]  /*23700*/  UTCATOMSWS.AND URZ, UR4 ;  /* 0x0000000400ff79e3 */ /* 0x0005e20008000000 */
[----:B0-----:R-:W-:Y:S01]  /*23710*/  ISETP.EQ.U32.AND P0, PT, R0, UR5, PT ;  /* 0x0000000500007c0c */ /* 0x001fe2000bf02070 */
[----:B-1----:R-:W-:-:S12]  /*23720*/  IMAD.U32 R0, RZ, RZ, UR7 ;  /* 0x00000007ff007e24 */ /* 0x002fd8000f8e00ff */
[----:B------:R2:W-:Y:S01]  /*23730*/  @P0 ATOMS.AND RZ, [UR6], R0 ;  /* 0x00000000ffff098c */ /* 0x0005e2000a800006 */
[----:B------:R-:W-:Y:S05]  /*23740*/  BRA `(.L_x_20) ;  /* 0x0000000000147947 */ /* 0x000fea0003800000 */
.L_x_22:
[----:B------:R-:W-:-:S07]  /*23750*/  MOV R2, 0x23770 ;  /* 0x0002377000027802 */ /* 0x000fce0000000f00 */
[----:B------:R-:W-:Y:S05]  /*23760*/  CALL.REL.NOINC `($__internal_0_$__cuda_sm10x_tcgen05_guardrail_trap_col_being_dealloced_not_returned_by_alloc) ;  /* 0x0000000000487944 */ /* 0x000fea0003c00000 */
[----:B------:R-:W-:Y:S05]  /*23770*/  BRA `(.L_x_20) ;  /* 0x0000000000087947 */ /* 0x000fea0003800000 */
.L_x_21:
[----:B------:R-:W-:-:S07]  /*23780*/  MOV R2, 0x237a0 ;  /* 0x000237a000027802 */ /* 0x000fce0000000f00 */
[----:B------:R-:W-:Y:S05]  /*23790*/  CALL.REL.NOINC `($__internal_2_$__cuda_sm10x_tcgen05_guardrail_trap_unallocated_columns_being_dealloced) ;  /* 0x0000000000547944 */ /* 0x000fea0003c00000 */
.L_x_20:
[----:B------:R-:W-:Y:S01]  /*237a0*/  NOP ;  /* 0x0000000000007918 */ /* 0x000fe20000000000 */
[----:B--2---:R-:W-:Y:S05]  /*237b0*/  EXIT ;  /* 0x000000000000794d */ /* 0x004fea0003800000 */
.L_x_8:
[----:B------:R-:W1:Y:S02]  /*237c0*/  SYNCS.PHASECHK.TRANS64.TRYWAIT P2, [UR7+0x10000], RZ ;  /* 0x010000ffff0075a7 */ /* 0x000e640008041107 */
[----:B-1----:R-:W-:Y:S05]  /*237d0*/  @!P2 BRA `(.L_x_8) ;  /* 0xfffffffc00f8a947 */ /* 0x002fea000383ffff */
[----:B------:R-:W-:Y:S05]  /*237e0*/  BRA `(.L_x_7) ;  /* 0xfffffe50008c7947 */ /* 0x000fea000383ffff */
.L_x_14:
[----:B------:R-:W0:Y:S02]  /*237f0*/  SYNCS.PHASECHK.TRANS64.TRYWAIT P0, [UR7+0x20010], RZ ;  /* 0x020010ffff0075a7 */ /* 0x000e240008001107 */
[----:B0-----:R-:W-:Y:S05]  /*23800*/  @!P0 BRA `(.L_x_14) ;  /* 0xfffffffc00f88947 */ /* 0x001fea000383ffff */
[----:B------:R-:W-:Y:S05]  /*23810*/  BRA `(.L_x_23) ;  /* 0xffffff2c00247947 */ /* 0x000fea000383ffff */
.L_x_15:
[----:B------:R-:W-:-:S04]  /*23820*/  IMAD.U32 R22, RZ, RZ, UR4 ;  /* 0x00000004ff167e24 */ /* 0x000fc8000f8e00ff */
[----:B------:R-:W0:Y:S02]  /*23830*/  SYNCS.PHASECHK.TRANS64.TRYWAIT P0, [UR11], R22 ;  /* 0x00000016ff0075a7 */ /* 0x000e24000800110b */
[----:B0-----:R-:W-:Y:S05]  /*23840*/  @!P0 BRA `(.L_x_15) ;  /* 0xfffffffc00f48947 */ /* 0x001fea000383ffff */
[----:B------:R-:W-:Y:S05]  /*23850*/  BRA `(.L_x_24) ;  /* 0xffffff6800547947 */ /* 0x000fea000383ffff */
.L_x_19:
[----:B------:R-:W0:Y:S02]  /*23860*/  SYNCS.PHASECHK.TRANS64.TRYWAIT P0, [UR11], R4 ;  /* 0x00000004ff0075a7 */ /* 0x000e24000800110b */
[----:B0-----:R-:W-:Y:S05]  /*23870*/  @!P0 BRA `(.L_x_19) ;  /* 0xfffffffc00f88947 */ /* 0x001fea000383ffff */
[----:B------:R-:W-:Y:S05]  /*23880*/  BRA `(.L_x_18) ;  /* 0xffffffb400707947 */ /* 0x000fea000383ffff */
        .weak           $__internal_0_$__cuda_sm10x_tcgen05_guardrail_trap_col_being_dealloced_not_returned_by_alloc
        .type           $__internal_0_$__cuda_sm10x_tcgen05_guardrail_trap_col_being_dealloced_not_returned_by_alloc,@function
        .size           $__internal_0_$__cuda_sm10x_tcgen05_guardrail_trap_col_being_dealloced_not_returned_by_alloc,($__internal_1_$__cuda_sm10x_tcgen05_guardrail_trap_phase_invalid_during_alloc - $__internal_0_$__cuda_sm10x_tcgen05_guardrail_trap_col_being_dealloced_not_returned_by_alloc)
$__internal_0_$__cuda_sm10x_tcgen05_guardrail_trap_col_being_dealloced_not_returned_by_alloc:
[----:B------:R-:W-:Y:S05]  /*23890*/  BPT.TRAP 0x1 ;  /* 0x000000040000795c */ /* 0x000fea0000300000 */
[----:B------:R-:W-:-:S04]  /*238a0*/  HFMA2 R3, -RZ, RZ, 0, 0 ;  /* 0x00000000ff037431 */ /* 0x000fc800000001ff */
[----:B------:R-:W-:Y:S05]  /*238b0*/  RET.REL.NODEC R2 `(attn_fwd) ;  /* 0xfffffdc402d07950 */ /* 0x000fea0003c3ffff */
        .weak           $__internal_1_$__cuda_sm10x_tcgen05_guardrail_trap_phase_invalid_during_alloc
        .type           $__internal_1_$__cuda_sm10x_tcgen05_guardrail_trap_phase_invalid_during_alloc,@function
        .size           $__internal_1_$__cuda_sm10x_tcgen05_guardrail_trap_phase_invalid_during_alloc,($__internal_2_$__cuda_sm10x_tcgen05_guardrail_trap_unallocated_columns_being_dealloced - $__internal_1_$__cuda_sm10x_tcgen05_guardrail_trap_phase_invalid_during_alloc)
$__internal_1_$__cuda_sm10x_tcgen05_guardrail_trap_phase_invalid_during_alloc:
[----:B------:R-:W-:Y:S05]  /*238c0*/  BPT.TRAP 0x1 ;  /* 0x000000040000795c */ /* 0x000fea0000300000 */
[----:B------:R-:W-:-:S04]  /*238d0*/  IMAD.MOV.U32 R3, RZ, RZ, 0x0 ;  /* 0x00000000ff037424 */ /* 0x000fc800078e00ff */
[----:B------:R-:W-:Y:S05]  /*238e0*/  RET.REL.NODEC R2 `(attn_fwd) ;  /* 0xfffffdc402c47950 */ /* 0x000fea0003c3ffff */
        .weak           $__internal_2_$__cuda_sm10x_tcgen05_guardrail_trap_unallocated_columns_being_dealloced
        .type           $__internal_2_$__cuda_sm10x_tcgen05_guardrail_trap_unallocated_columns_being_dealloced,@function
        .size           $__internal_2_$__cuda_sm10x_tcgen05_guardrail_trap_unallocated_columns_being_dealloced,(.L_x_28 - $__internal_2_$__cuda_sm10x_tcgen05_guardrail_trap_unallocated_columns_being_dealloced)
$__internal_2_$__cuda_sm10x_tcgen05_guardrail_trap_unallocated_columns_being_dealloced:
[----:B------:R-:W-:Y:S05]  /*238f0*/  BPT.TRAP 0x1 ;  /* 0x000000040000795c */ /* 0x000fea0000300000 */
[----:B------:R-:W-:-:S04]  /*23900*/  IMAD.MOV.U32 R3, RZ, RZ, 0x0 ;  /* 0x00000000ff037424 */ /* 0x000fc800078e00ff */
[----:B------:R-:W-:Y:S05]  /*23910*/  RET.REL.NODEC R2 `(attn_fwd) ;  /* 0xfffffdc402b87950 */ /* 0x000fea0003c3ffff */
.L_x_25:
[----:B------:R-:W-:-:S00]  /*23920*/  BRA `(.L_x_25) ;  /* 0xfffffffc00fc7947 */ /* 0x000fc0000383ffff */
[----:B------:R-:W-:-:S00]  /*23930*/  NOP ;  /* 0x0000000000007918 */ /* 0x000fc00000000000 */
        /* <DEDUP_REMOVED lines=12> */
.L_x_28:


//--------------------- .nv.global.init           --------------------------
	.section	.nv.global.init,"aw",@progbits
.nv.global.init:
	.type		_$_str,@object
	.size		_$_str,(.L_3 - _$_str)
_$_str:
        /*0000*/ 	.byte	0x5f, 0x5f, 0x43, 0x55, 0x44, 0x41, 0x5f, 0x46, 0x54, 0x5a, 0x00
.L_3:


//--------------------- .nv.shared.attn_fwd       --------------------------
	.section	.nv.shared.attn_fwd,"aw",@nobits
	.sectionflags	@""
	.align	16
	.zero		1024


//--------------------- .nv.shared.reserved.0     --------------------------
	.section	.nv.shared.reserved.0,"aw",@nobits
	.align	8
	.weak		__nv_reservedSMEM_offset_0_alias
	.size		__nv_reservedSMEM_offset_0_alias, 0, 64
	.other		__nv_reservedSMEM_offset_0_alias,@"STO_CUDA_RESERVED_SHARED STV_DEFAULT"
__nv_reservedSMEM_offset_0_alias:
	.zero		0
.nv.shared.reserved.0:
	.zero		64
	.weak		__nv_reservedSMEM_allocation_phase
	.type		__nv_reservedSMEM_allocation_phase,@object
	.size		__nv_reservedSMEM_allocation_phase,(.L_0 - __nv_reservedSMEM_allocation_phase)
__nv_reservedSMEM_allocation_phase:
	.zero		1
.L_0:
	.zero		7
	.weak		__nv_reservedSMEM_devtool_atexit_pc
	.type		__nv_reservedSMEM_devtool_atexit_pc,@object
	.size		__nv_reservedSMEM_devtool_atexit_pc,(__nv_reservedSMEM_allocation_mask - __nv_reservedSMEM_devtool_atexit_pc)
__nv_reservedSMEM_devtool_atexit_pc:
	.zero		8
	.weak		__nv_reservedSMEM_allocation_mask
	.type		__nv_reservedSMEM_allocation_mask,@object
	.size		__nv_reservedSMEM_allocation_mask,(.L_2 - __nv_reservedSMEM_allocation_mask)
__nv_reservedSMEM_allocation_mask:
	.zero		4
.L_2:


//--------------------- .nv.constant0.attn_fwd    --------------------------
	.section	.nv.constant0.attn_fwd,"a",@progbits
	.sectionflags	@""
	.align	4
.nv.constant0.attn_fwd:
	.zero		1032


//--------------------- SYMBOLS --------------------------

	.type		.nv.reservedSmem.offset0,@object
	.size		.nv.reservedSmem.offset0,0x4
	.type		.nv.reservedSmem.cap,@object
	.size		.nv.reservedSmem.cap,0x4
